def matmul_kernel(
    a_ptr,
    b_ptr,
    c_ptr,
    M,
    N,
    K,
    stride_am,
    stride_ak,
    stride_bk,
    stride_bn,
    stride_cm,
    stride_cn,
    BLOCK_M: tl.constexpr,
    BLOCK_N: tl.constexpr,
    BLOCK_K: tl.constexpr,
    GROUP_M: tl.constexpr,
):
    pid = tl.program_id(axis=0)
    num_pid_m = tl.cdiv(M, BLOCK_M)
    num_pid_n = tl.cdiv(N, BLOCK_N)
    num_pid_in_group = GROUP_M * num_pid_n
    group_id = pid // num_pid_in_group
    first_pid_m = group_id * GROUP_M
    group_size_m = min(num_pid_m - first_pid_m, GROUP_M)
    pid_m = first_pid_m + ((pid % num_pid_in_group) % group_size_m)
    pid_n = (pid % num_pid_in_group) // group_size_m

    offs_am = (pid_m * BLOCK_M + tl.arange(0, BLOCK_M)) % M
    offs_bn = (pid_n * BLOCK_N + tl.arange(0, BLOCK_N)) % N
    offs_k = tl.arange(0, BLOCK_K)
    a_ptrs = a_ptr + offs_am[:, None] * stride_am + offs_k[None, :] * stride_ak
    b_ptrs = b_ptr + offs_k[:, None] * stride_bk + offs_bn[None, :] * stride_bn

    acc = tl.zeros((BLOCK_M, BLOCK_N), dtype=tl.float32)
    for kk in range(0, tl.cdiv(K, BLOCK_K)):
        a = tl.load(a_ptrs, mask=offs_k[None, :] < K - kk * BLOCK_K, other=0.0)
        b = tl.load(b_ptrs, mask=offs_k[:, None] < K - kk * BLOCK_K, other=0.0)
        acc = tl.dot(a, b, acc)
        a_ptrs += BLOCK_K * stride_ak
        b_ptrs += BLOCK_K * stride_bk

    c = acc.to(c_ptr.dtype.element_ty)
    offs_cm = pid_m * BLOCK_M + tl.arange(0, BLOCK_M)
    offs_cn = pid_n * BLOCK_N + tl.arange(0, BLOCK_N)
    c_ptrs = c_ptr + offs_cm[:, None] * stride_cm + offs_cn[None, :] * stride_cn
    mask = (offs_cm[:, None] < M) & (offs_cn[None, :] < N)
    tl.store(c_ptrs, c, mask=mask)

# config = {"BLOCK_K": 128, "BLOCK_M": 128, "BLOCK_N": 128, "GROUP_M": 8, "arch": "sm_100", "dtype": "fp8e4m3", "num_ctas": 1, "num_stages": 2, "num_warps": 8}
# arch = sm_100


// ===== COMPILED SASS (sm_100a) =====

	.target	sm_100a

	.elftype	@"ET_EXEC"


//--------------------- .note.nv.tkinfo           --------------------------
	.section	.note.nv.tkinfo,"",@"SHT_NOTE"
	.sectionflags	@"SHF_NOTE_NV_TKINFO"
	.tkinfo
        /*0018*/ 	.word	0x00000081
        /*0030*/ 	.string	""
        /*0030*/ 	.string	"ptxas-blackwell"
        /*0030*/ 	.string	"Cuda compilation tools, release 12.9, V12.9.86"
        /*0030*/ 	.string	"Build cuda_12.9.r12.9/compiler.36037853_0"
        /*0030*/ 	.string	"-v  -suppress-debug-info  -lineinfo  -arch sm_100a "



//--------------------- .note.nv.cuver            --------------------------
	.section	.note.nv.cuver,"",@"SHT_NOTE"
	.sectionflags	@"SHF_NOTE_NV_CUVER"
        /*0018*/ 	.short	0x0001
        /*001a*/ 	.short	0x0064
        /*001c*/ 	.short	0x0001
        /*001e*/ 	.short	0x0000
        /*0020*/ 	.short	0x0001
        /*0022*/ 	.short	0x0000


//--------------------- .nv.info                  --------------------------
	.section	.nv.info,"",@"SHT_CUDA_INFO"
	.align	4


	//----- nvinfo : EIATTR_REGCOUNT
	.align		4
        /*0000*/ 	.byte	0x04, 0x2f
        /*0002*/ 	.short	(.L_4 - .L_3)
	.align		4
.L_3:
        /*0004*/ 	.word	index@(matmul_kernel)
        /*0008*/ 	.word	0x000000ff


	//----- nvinfo : EIATTR_FRAME_SIZE
	.align		4
.L_4:
        /*000c*/ 	.byte	0x04, 0x11
        /*000e*/ 	.short	(.L_6 - .L_5)
	.align		4
.L_5:
        /*0010*/ 	.word	index@($__internal_2_$__cuda_sm10x_tcgen05_guardrail_trap_unallocated_columns_being_dealloced)
        /*0014*/ 	.word	0x000002a8


	//----- nvinfo : EIATTR_FRAME_SIZE
	.align		4
.L_6:
        /*0018*/ 	.byte	0x04, 0x11
        /*001a*/ 	.short	(.L_8 - .L_7)
	.align		4
.L_7:
        /*001c*/ 	.word	index@($__internal_1_$__cuda_sm10x_tcgen05_guardrail_trap_phase_invalid_during_alloc)
        /*0020*/ 	.word	0x000002a8


	//----- nvinfo : EIATTR_FRAME_SIZE
	.align		4
.L_8:
        /*0024*/ 	.byte	0x04, 0x11
        /*0026*/ 	.short	(.L_10 - .L_9)
	.align		4
.L_9:
        /*0028*/ 	.word	index@($__internal_0_$__cuda_sm10x_tcgen05_guardrail_trap_col_being_dealloced_not_returned_by_alloc)
        /*002c*/ 	.word	0x000002a8


	//----- nvinfo : EIATTR_FRAME_SIZE
	.align		4
.L_10:
        /*0030*/ 	.byte	0x04, 0x11
        /*0032*/ 	.short	(.L_12 - .L_11)
	.align		4
.L_11:
        /*0034*/ 	.word	index@(matmul_kernel)
        /*0038*/ 	.word	0x000002a8


	//----- nvinfo : EIATTR_MIN_STACK_SIZE
	.align		4
.L_12:
        /*003c*/ 	.byte	0x04, 0x12
        /*003e*/ 	.short	(.L_14 - .L_13)
	.align		4
.L_13:
        /*0040*/ 	.word	index@(matmul_kernel)
        /*0044*/ 	.word	0x000002a8
.L_14:


//--------------------- .nv.info.matmul_kernel    --------------------------
	.section	.nv.info.matmul_kernel,"",@"SHT_CUDA_INFO"
	.sectionflags	@""
	.align	4


	//----- nvinfo : EIATTR_CUDA_API_VERSION
	.align		4
        /*0000*/ 	.byte	0x04, 0x37
        /*0002*/ 	.short	(.L_16 - .L_15)
.L_15:
        /*0004*/ 	.word	0x00000081


	//----- nvinfo : EIATTR_KPARAM_INFO
	.align		4
.L_16:
        /*0008*/ 	.byte	0x04, 0x17
        /*000a*/ 	.short	(.L_18 - .L_17)
.L_17:
        /*000c*/ 	.word	0x00000000
        /*0010*/ 	.short	0x000d
        /*0012*/ 	.short	0x0048
        /*0014*/ 	.byte	0x00, 0xf4, 0x21, 0x00


	//----- nvinfo : EIATTR_KPARAM_INFO
	.align		4
.L_18:
        /*0018*/ 	.byte	0x04, 0x17
        /*001a*/ 	.short	(.L_20 - .L_19)
.L_19:
        /*001c*/ 	.word	0x00000000
        /*0020*/ 	.short	0x000c
        /*0022*/ 	.short	0x0040
        /*0024*/ 	.byte	0x00, 0xf4, 0x21, 0x00


	//----- nvinfo : EIATTR_KPARAM_INFO
	.align		4
.L_20:
        /*0028*/ 	.byte	0x04, 0x17
        /*002a*/ 	.short	(.L_22 - .L_21)
.L_21:
        /*002c*/ 	.word	0x00000000
        /*0030*/ 	.short	0x000b
        /*0032*/ 	.short	0x0038
        /*0034*/ 	.byte	0x00, 0xf0, 0x11, 0x00


	//----- nvinfo : EIATTR_KPARAM_INFO
	.align		4
.L_22:
        /*0038*/ 	.byte	0x04, 0x17
        /*003a*/ 	.short	(.L_24 - .L_23)
.L_23:
        /*003c*/ 	.word	0x00000000
        /*0040*/ 	.short	0x000a
        /*0042*/ 	.short	0x0034
        /*0044*/ 	.byte	0x00, 0xf0, 0x11, 0x00


	//----- nvinfo : EIATTR_KPARAM_INFO
	.align		4
.L_24:
        /*0048*/ 	.byte	0x04, 0x17
        /*004a*/ 	.short	(.L_26 - .L_25)
.L_25:
        /*004c*/ 	.word	0x00000000
        /*0050*/ 	.short	0x0009
        /*0052*/ 	.short	0x0030
        /*0054*/ 	.byte	0x00, 0xf0, 0x11, 0x00


	//----- nvinfo : EIATTR_KPARAM_INFO
	.align		4
.L_26:
        /*0058*/ 	.byte	0x04, 0x17
        /*005a*/ 	.short	(.L_28 - .L_27)
.L_27:
        /*005c*/ 	.word	0x00000000
        /*0060*/ 	.short	0x0008
        /*0062*/ 	.short	0x002c
        /*0064*/ 	.byte	0x00, 0xf0, 0x11, 0x00


	//----- nvinfo : EIATTR_KPARAM_INFO
	.align		4
.L_28:
        /*0068*/ 	.byte	0x04, 0x17
        /*006a*/ 	.short	(.L_30 - .L_29)
.L_29:
        /*006c*/ 	.word	0x00000000
        /*0070*/ 	.short	0x0007
        /*0072*/ 	.short	0x0028
        /*0074*/ 	.byte	0x00, 0xf0, 0x11, 0x00


	//----- nvinfo : EIATTR_KPARAM_INFO
	.align		4
.L_30:
        /*0078*/ 	.byte	0x04, 0x17
        /*007a*/ 	.short	(.L_32 - .L_31)
.L_31:
        /*007c*/ 	.word	0x00000000
        /*0080*/ 	.short	0x0006
        /*0082*/ 	.short	0x0024
        /*0084*/ 	.byte	0x00, 0xf0, 0x11, 0x00


	//----- nvinfo : EIATTR_KPARAM_INFO
	.align		4
.L_32:
        /*0088*/ 	.byte	0x04, 0x17
        /*008a*/ 	.short	(.L_34 - .L_33)
.L_33:
        /*008c*/ 	.word	0x00000000
        /*0090*/ 	.short	0x0005
        /*0092*/ 	.short	0x0020
        /*0094*/ 	.byte	0x00, 0xf0, 0x11, 0x00


	//----- nvinfo : EIATTR_KPARAM_INFO
	.align		4
.L_34:
        /*0098*/ 	.byte	0x04, 0x17
        /*009a*/ 	.short	(.L_36 - .L_35)
.L_35:
        /*009c*/ 	.word	0x00000000
        /*00a0*/ 	.short	0x0004
        /*00a2*/ 	.short	0x001c
        /*00a4*/ 	.byte	0x00, 0xf0, 0x11, 0x00


	//----- nvinfo : EIATTR_KPARAM_INFO
	.align		4
.L_36:
        /*00a8*/ 	.byte	0x04, 0x17
        /*00aa*/ 	.short	(.L_38 - .L_37)
.L_37:
        /*00ac*/ 	.word	0x00000000
        /*00b0*/ 	.short	0x0003
        /*00b2*/ 	.short	0x0018
        /*00b4*/ 	.byte	0x00, 0xf0, 0x11, 0x00


	//----- nvinfo : EIATTR_KPARAM_INFO
	.align		4
.L_38:
        /*00b8*/ 	.byte	0x04, 0x17
        /*00ba*/ 	.short	(.L_40 - .L_39)
.L_39:
        /*00bc*/ 	.word	0x00000000
        /*00c0*/ 	.short	0x0002
        /*00c2*/ 	.short	0x0010
        /*00c4*/ 	.byte	0x00, 0xf4, 0x21, 0x00


	//----- nvinfo : EIATTR_KPARAM_INFO
	.align		4
.L_40:
        /*00c8*/ 	.byte	0x04, 0x17
        /*00ca*/ 	.short	(.L_42 - .L_41)
.L_41:
        /*00cc*/ 	.word	0x00000000
        /*00d0*/ 	.short	0x0001
        /*00d2*/ 	.short	0x0008
        /*00d4*/ 	.byte	0x00, 0xf4, 0x21, 0x00


	//----- nvinfo : EIATTR_KPARAM_INFO
	.align		4
.L_42:
        /*00d8*/ 	.byte	0x04, 0x17
        /*00da*/ 	.short	(.L_44 - .L_43)
.L_43:
        /*00dc*/ 	.word	0x00000000
        /*00e0*/ 	.short	0x0000
        /*00e2*/ 	.short	0x0000
        /*00e4*/ 	.byte	0x00, 0xf4, 0x21, 0x00


	//----- nvinfo : EIATTR_AT_ENTRY_FRAGMENTS
	.align		4
.L_44:
        /*00e8*/ 	.byte	0x04, 0x4f
        /*00ea*/ 	.short	(.L_46 - .L_45)


	//   ....[0]....
.L_45:
        /*00ec*/ 	.word	0x00000004


	//----- nvinfo : EIATTR_RESERVED_SMEM_USED
	.align		4
.L_46:
        /*00f0*/ 	.byte	0x01, 0x41
	.zero		2


	//----- nvinfo : EIATTR_SPARSE_MMA_MASK
	.align		4
        /*00f4*/ 	.byte	0x03, 0x50
        /*00f6*/ 	.short	0x0000


	//----- nvinfo : EIATTR_TCGEN05_1CTA_USED
	.align		4
        /*00f8*/ 	.byte	0x01, 0x51
	.zero		2


	//----- nvinfo : EIATTR_MAXREG_COUNT
	.align		4
        /*00fc*/ 	.byte	0x03, 0x1b
        /*00fe*/ 	.short	0x00ff


	//----- nvinfo : EIATTR_NUM_BARRIERS
	.align		4
        /*0100*/ 	.byte	0x02, 0x4c
        /*0102*/ 	.byte	0x01
	.zero		1


	//----- nvinfo : EIATTR_ANNOTATIONS
	.align		4
        /*0104*/ 	.byte	0x04, 0x55
        /*0106*/ 	.short	(.L_48 - .L_47)


	//   ....[0]....
.L_47:
        /*0108*/ 	.word	0x00000001
        /*010c*/ 	.byte	0x40, 0x0b, 0x00, 0x00, 0x01, 0x00, 0x00, 0x00, 0x90, 0x0b, 0x00, 0x00, 0x01, 0x00, 0x00, 0x00
        /* <DEDUP_REMOVED lines=278> */
        /*127c*/ 	.byte	0xe0, 0x23, 0x01, 0x00, 0x01, 0x00, 0x00, 0x00, 0x10, 0x24, 0x01, 0x00


	//----- nvinfo : EIATTR_INT_WARP_WIDE_INSTR_OFFSETS
	.align		4
.L_48:
        /*1288*/ 	.byte	0x04, 0x31
        /*128a*/ 	.short	(.L_50 - .L_49)


	//   ....[0]....
.L_49:
        /*128c*/ 	.word	0x00002320


	//   ....[1]....
        /*1290*/ 	.word	0x00002330


	//   ....[2]....
        /*1294*/ 	.word	0x00006e10


	//   ....[3]....
        /*1298*/ 	.word	0x00012980


	//   ....[4]....
        /*129c*/ 	.word	0x000129d0


	//----- nvinfo : EIATTR_COOP_GROUP_MASK_REGIDS
	.align		4
.L_50:
        /*12a0*/ 	.byte	0x04, 0x29
        /*12a2*/ 	.short	(.L_52 - .L_51)


	//   ....[0]....
.L_51:
        /*12a4*/ 	.word	0xffffffff


	//   ....[1]....
        /*12a8*/ 	.word	0xffffffff


	//   ....[2]....
        /*12ac*/ 	.word	0xffffffff


	//   ....[3]....
        /*12b0*/ 	.word	0xffffffff


	//----- nvinfo : EIATTR_COOP_GROUP_INSTR_OFFSETS
	.align		4
.L_52:
        /*12b4*/ 	.byte	0x04, 0x28
        /*12b6*/ 	.short	(.L_54 - .L_53)


	//   ....[0]....
.L_53:
        /*12b8*/ 	.word	0x00000080


	//   ....[1]....
        /*12bc*/ 	.word	0x00000340


	//   ....[2]....
        /*12c0*/ 	.word	0x00012810


	//   ....[3]....
        /*12c4*/ 	.word	0x00012a80


	//----- nvinfo : EIATTR_VRC_CTA_INIT_COUNT
	.align		4
.L_54:
        /*12c8*/ 	.byte	0x02, 0x4a
        /*12ca*/ 	.byte	0x80
	.zero		1


	//----- nvinfo : EIATTR_MBARRIER_INSTR_OFFSETS
	.align		4
        /*12cc*/ 	.byte	0x04, 0x39
        /*12ce*/ 	.short	(.L_56 - .L_55)


	//   ....[0]....
.L_55:
        /*12d0*/ 	.word	0x000024b0
        /*12d4*/ 	.word	0x000000ff
        /*12d8*/ 	.word	0x00000000
        /*12dc*/ 	.short	0x0100
        /*12de*/ 	.byte	0x06
	.zero		1


	//   ....[1]....
        /*12e0*/ 	.word	0x00006e20
        /*12e4*/ 	.word	0x000000ff
        /*12e8*/ 	.word	0x00010008
        /*12ec*/ 	.short	0x0100
        /*12ee*/ 	.byte	0x09
	.zero		1


	//   ....[2]....
        /*12f0*/ 	.word	0x0000b900
        /*12f4*/ 	.word	0x000000ff
        /*12f8*/ 	.word	0x00000000
        /*12fc*/ 	.short	0x010a
        /*12fe*/ 	.byte	0x06
	.zero		1


	//   ....[3]....
        /*1300*/ 	.word	0x0000feb0
        /*1304*/ 	.word	0x000000ff
        /*1308*/ 	.word	0x00000000
        /*130c*/ 	.short	0x010a
        /*130e*/ 	.byte	0x06
	.zero		1


	//   ....[4]....
        /*1310*/ 	.word	0x0000ff30
        /*1314*/ 	.word	0x000000ff
        /*1318*/ 	.word	0x00010000
        /*131c*/ 	.short	0x0108
        /*131e*/ 	.byte	0x09
	.zero		1


	//   ....[5]....
        /*1320*/ 	.word	0x0000ff90
        /*1324*/ 	.word	0x000000ff
        /*1328*/ 	.word	0x00010008
        /*132c*/ 	.short	0x0108
        /*132e*/ 	.byte	0x09
	.zero		1


	//   ....[6]....
        /*1330*/ 	.word	0x00012aa0
        /*1334*/ 	.word	0x000000ff
        /*1338*/ 	.word	0x00000000
        /*133c*/ 	.short	0x010a
        /*133e*/ 	.byte	0x06
	.zero		1


	//   ....[7]....
        /*1340*/ 	.word	0x00012ad0
        /*1344*/ 	.word	0x000000ff
        /*1348*/ 	.word	0x00000000
        /*134c*/ 	.short	0x010a
        /*134e*/ 	.byte	0x06
	.zero		1


	//----- nvinfo : EIATTR_NUM_MBARRIERS
	.align		4
.L_56:
        /*1350*/ 	.byte	0x03, 0x38
        /*1352*/ 	.short	0x0002


	//----- nvinfo : EIATTR_EXIT_INSTR_OFFSETS
	.align		4
        /*1354*/ 	.byte	0x04, 0x1c
        /*1356*/ 	.short	(.L_58 - .L_57)


	//   ....[0]....
.L_57:
        /*1358*/ 	.word	0x00012a90


	//----- nvinfo : EIATTR_REQNTID
	.align		4
.L_58:
        /*135c*/ 	.byte	0x04, 0x10
        /*135e*/ 	.short	(.L_60 - .L_59)
.L_59:
        /*1360*/ 	.word	0x00000100
        /*1364*/ 	.word	0x00000001
        /*1368*/ 	.word	0x00000001


	//----- nvinfo : EIATTR_CRS_STACK_SIZE
	.align		4
.L_60:
        /*136c*/ 	.byte	0x04, 0x1e
        /*136e*/ 	.short	(.L_62 - .L_61)
.L_61:
        /*1370*/ 	.word	0x00000000


	//----- nvinfo : EIATTR_CBANK_PARAM_SIZE
	.align		4
.L_62:
        /*1374*/ 	.byte	0x03, 0x19
        /*1376*/ 	.short	0x0050


	//----- nvinfo : EIATTR_PARAM_CBANK
	.align		4
        /*1378*/ 	.byte	0x04, 0x0a
        /*137a*/ 	.short	(.L_64 - .L_63)
	.align		4
.L_63:
        /*137c*/ 	.word	index@(.nv.constant0.matmul_kernel)
        /*1380*/ 	.short	0x0380
        /*1382*/ 	.short	0x0050


	//----- nvinfo : EIATTR_SW_WAR
	.align		4
.L_64:
        /*1384*/ 	.byte	0x04, 0x36
        /*1386*/ 	.short	(.L_66 - .L_65)
.L_65:
        /*1388*/ 	.word	0x00000008
.L_66:


//--------------------- .nv.compat                --------------------------
	.section	.nv.compat,"",@"SHT_CUDA_COMPAT_INFO"
	.align	4
        /*0000*/ 	.byte	0x02, 0x02, 0x02, 0x00, 0x02, 0x05, 0x05, 0x00, 0x02, 0x03, 0x00, 0x00, 0x02, 0x06, 0x01, 0x00


//--------------------- .nv.callgraph             --------------------------
	.section	.nv.callgraph,"",@"SHT_CUDA_CALLGRAPH"
	.align	4
	.sectionentsize	8
	.align		4
        /*0000*/ 	.word	0x00000000
	.align		4
        /*0004*/ 	.word	0xffffffff
	.align		4
        /*0008*/ 	.word	0x00000000
	.align		4
        /*000c*/ 	.word	0xfffffffe
	.align		4
        /*0010*/ 	.word	0x00000000
	.align		4
        /*0014*/ 	.word	0xfffffffd
	.align		4
        /*0018*/ 	.word	0x00000000
	.align		4
        /*001c*/ 	.word	0xfffffffc


//--------------------- .text.matmul_kernel       --------------------------
	.section	.text.matmul_kernel,"ax",@progbits
	.align	128
        .global         matmul_kernel
        .type           matmul_kernel,@function
        .size           matmul_kernel,(.L_x_20 - matmul_kernel)
        .other          matmul_kernel,@"STO_CUDA_ENTRY STV_DEFAULT"
matmul_kernel:
.text.matmul_kernel:
[----:B------:R-:W0:Y:S01]  /*0000*/  LDC R1, c[0x0][0x37c] ;  /* 0x0000df00ff017b82 */ /* 0x000e220000000800 */
[----:B------:R-:W1:Y:S01]  /*0010*/  S2R R0, SR_TID.X ;  /* 0x0000000000007919 */ /* 0x000e620000002100 */
[----:B0-----:R-:W-:Y:S01]  /*0020*/  VIADD R1, R1, 0xfffffd58 ;  /* 0xfffffd5801017836 */ /* 0x001fe20000000000 */
[----:B------:R-:W0:Y:S01]  /*0030*/  LDCU.64 UR20, c[0x0][0x358] ;  /* 0x00006b00ff1477ac */ /* 0x000e220008000a00 */
[----:B-1----:R-:W-:-:S13]  /*0040*/  ISETP.GE.U32.AND P0, PT, R0, 0x20, PT ;  /* 0x000000200000780c */ /* 0x002fda0003f06070 */
[----:B------:R-:W-:Y:S02]  /*0050*/  VOTEU.ANY UP0, P0 ;  /* 0x0000000000ff7886 */ /* 0x000fe40000000100 */
[----:B------:R-:W-:Y:S05]  /*0060*/  BRA.U UP0, `(.L_x_0) ;  /* 0x0000000100b87547 */ /* 0x000fea000b800000 */
[----:B------:R-:W1:Y:S01]  /*0070*/  S2UR UR6, SR_CgaCtaId ;  /* 0x00000000000679c3 */ /* 0x000e620000008800 */
[----:B------:R-:W-:Y:S01]  /*0080*/  NOP ;  /* 0x0000000000007918 */ /* 0x000fe20000000000 */
[----:B------:R-:W-:Y:S02]  /*0090*/  UMOV UR4, 0x40 ;  /* 0x0000004000047882 */ /* 0x000fe40000000000 */
[----:B-1----:R-:W-:-:S09]  /*00a0*/  ULEA UR4, UR6, UR4, 0x18 ;  /* 0x0000000406047291 */ /* 0x002fd2000f8ec0ff */
[----:B------:R-:W1:Y:S01]  /*00b0*/  LDS.U8 R0, [UR4] ;  /* 0x00000004ff007984 */ /* 0x000e620008000000 */
[----:B------:R-:W-:Y:S02]  /*00c0*/  UMOV UR4, 0x400 ;  /* 0x0000040000047882 */ /* 0x000fe40000000000 */
[----:B------:R-:W-:Y:S01]  /*00d0*/  ULEA UR4, UR6, UR4, 0x18 ;  /* 0x0000000406047291 */ /* 0x000fe2000f8ec0ff */
[----:B-1----:R-:W-:-:S13]  /*00e0*/  ISETP.NE.AND P0, PT, R0, RZ, PT ;  /* 0x000000ff0000720c */ /* 0x002fda0003f05270 */
[----:B------:R-:W-:Y:S05]  /*00f0*/  @P0 BRA `(.L_x_1) ;  /* 0x00000000007c0947 */ /* 0x000fea0003800000 */
[----:B------:R-:W-:-:S13]  /*0100*/  ELECT P0, URZ, PT ;  /* 0x0000000000ff782f */ /* 0x000fda0003800000 */
[----:B------:R-:W-:Y:S05]  /*0110*/  @!P0 BRA `(.L_x_2) ;  /* 0x0000000000848947 */ /* 0x000fea0003800000 */
[----:B------:R-:W-:Y:S01]  /*0120*/  UMOV UR5, 0x4 ;  /* 0x0000000400057882 */ /* 0x000fe20000000000 */
[----:B------:R-:W-:Y:S02]  /*0130*/  IMAD.MOV.U32 R4, RZ, RZ, 0x1 ;  /* 0x00000001ff047424 */ /* 0x000fe400078e00ff */
[----:B------:R-:W-:Y:S02]  /*0140*/  IMAD.MOV.U32 R5, RZ, RZ, 0xf ;  /* 0x0000000fff057424 */ /* 0x000fe400078e00ff */
[----:B------:R-:W-:Y:S04]  /*0150*/  DEPBAR.LE SB1, 0x36 ;  /* 0x00009d800000791a */ /* 0x000fe80000000000 */
[----:B------:R-:W1:Y:S02]  /*0160*/  UTCATOMSWS.FIND_AND_SET.ALIGN UP1, UR5, UR5 ;  /* 0x00000005000575e3 */ /* 0x000e640008020800 */
[----:B-1----:R-:W-:-:S04]  /*0170*/  PLOP3.LUT P0, PT, PT, PT, UP1, 0x80, 0x8 ;  /* 0x000000000008781c */ /* 0x002fc80003f0f018 */
[----:B------:R-:W-:-:S04]  /*0180*/  SEL R0, RZ, 0xffffffff, !P0 ;  /* 0xffffffffff007807 */ /* 0x000fc80004000000 */
[----:B------:R-:W-:Y:S01]  /*0190*/  ISETP.NE.AND P0, PT, R0, RZ, PT ;  /* 0x000000ff0000720c */ /* 0x000fe20003f05270 */
[----:B------:R-:W-:-:S12]  /*01a0*/  IMAD.U32 R0, RZ, RZ, UR5 ;  /* 0x00000005ff007e24 */ /* 0x000fd8000f8e00ff */
[----:B------:R-:W-:Y:S05]  /*01b0*/  @P0 BRA `(.L_x_3) ;  /* 0x0000000000240947 */ /* 0x000fea0003800000 */
.L_x_4:
[----:B------:R-:W-:Y:S05]  /*01c0*/  NANOSLEEP 0x64 ;  /* 0x000000640000795d */ /* 0x000fea0003800000 */
[----:B------:R-:W-:-:S05]  /*01d0*/  UMOV UR5, 0x4 ;  /* 0x0000000400057882 */ /* 0x000fca0000000000 */
[----:B------:R-:W-:Y:S04]  /*01e0*/  DEPBAR.LE SB1, 0x36 ;  /* 0x00009d800000791a */ /* 0x000fe80000000000 */
[----:B------:R-:W1:Y:S02]  /*01f0*/  UTCATOMSWS.FIND_AND_SET.ALIGN UP1, UR5, UR5 ;  /* 0x00000005000575e3 */ /* 0x000e640008020800 */
[----:B-1----:R-:W-:-:S04]  /*0200*/  PLOP3.LUT P0, PT, PT, PT, UP1, 0x80, 0x8 ;  /* 0x000000000008781c */ /* 0x002fc80003f0f018 */
[----:B------:R-:W-:-:S04]  /*0210*/  SEL R0, RZ, 0xffffffff, !P0 ;  /* 0xffffffffff007807 */ /* 0x000fc80004000000 */
[----:B------:R-:W-:Y:S01]  /*0220*/  ISETP.NE.AND P0, PT, R0, RZ, PT ;  /* 0x000000ff0000720c */ /* 0x000fe20003f05270 */
[----:B------:R-:W-:-:S12]  /*0230*/  IMAD.U32 R0, RZ, RZ, UR5 ;  /* 0x00000005ff007e24 */ /* 0x000fd8000f8e00ff */
[----:B------:R-:W-:Y:S05]  /*0240*/  @!P0 BRA `(.L_x_4) ;  /* 0xfffffffc00dc8947 */ /* 0x000fea000383ffff */
.L_x_3:
[C---:B------:R-:W-:Y:S01]  /*0250*/  VIADD R3, R0.reuse, 0x10 ;  /* 0x0000001000037836 */ /* 0x040fe20000000000 */
[----:B------:R-:W-:Y:S01]  /*0260*/  UMOV UR5, 0x50 ;  /* 0x0000005000057882 */ /* 0x000fe20000000000 */
[----:B------:R-:W-:Y:S01]  /*0270*/  SHF.L.U32 R2, R5, R0, RZ ;  /* 0x0000000005027219 */ /* 0x000fe200000006ff */
[----:B------:R-:W-:Y:S01]  /*0280*/  ULEA UR5, UR6, UR5, 0x18 ;  /* 0x0000000506057291 */ /* 0x000fe2000f8ec0ff */
[----:B------:R-:W-:Y:S01]  /*0290*/  IMAD.SHL.U32 R0, R0, 0x20, RZ ;  /* 0x0000002000007824 */ /* 0x000fe200078e00ff */
[----:B------:R-:W-:-:S04]  /*02a0*/  SHF.L.U32 R3, R4, R3, RZ ;  /* 0x0000000304037219 */ /* 0x000fc800000006ff */
[----:B------:R-:W-:-:S05]  /*02b0*/  LOP3.LUT R2, R3, R2, RZ, 0xfc, !PT ;  /* 0x0000000203027212 */ /* 0x000fca00078efcff */
[----:B------:R1:W-:Y:S04]  /*02c0*/  ATOMS.OR RZ, [UR5], R2 ;  /* 0x00000002ffff798c */ /* 0x0003e8000b000005 */
[----:B------:R1:W-:Y:S01]  /*02d0*/  STS [UR4], R0 ;  /* 0x00000000ff007988 */ /* 0x0003e20008000804 */
[----:B------:R-:W-:Y:S05]  /*02e0*/  BRA `(.L_x_2) ;  /* 0x0000000000107947 */ /* 0x000fea0003800000 */
.L_x_1:
[----:B------:R-:W-:Y:S01]  /*02f0*/  IMAD.MOV.U32 R0, RZ, RZ, -0x1 ;  /* 0xffffffffff007424 */ /* 0x000fe200078e00ff */
[----:B------:R-:W-:-:S04]  /*0300*/  MOV R2, 0x330 ;  /* 0x0000033000027802 */ /* 0x000fc80000000f00 */
[----:B------:R1:W-:Y:S03]  /*0310*/  STS [UR4], R0 ;  /* 0x00000000ff007988 */ /* 0x0003e60008000804 */
[----:B01----:R-:W-:Y:S05]  /*0320*/  CALL.REL.NOINC `($__internal_1_$__cuda_sm10x_tcgen05_guardrail_trap_phase_invalid_during_alloc) ;  /* 0x0000012800007944 */ /* 0x003fea0003c00000 */
.L_x_2:
[----:B------:R-:W-:Y:S05]  /*0330*/  WARPSYNC.ALL ;  /* 0x0000000000007948 */ /* 0x000fea0003800000 */
[----:B------:R-:W-:Y:S01]  /*0340*/  NOP ;  /* 0x0000000000007918 */ /* 0x000fe20000000000 */
.L_x_0:
[----:B------:R-:W2:Y:S01]  /*0350*/  LDC.64 R102, c[0x0][0x398] ;  /* 0x0000e600ff667b82 */ /* 0x000ea20000000a00 */
[----:B------:R-:W3:Y:S01]  /*0360*/  S2R R5, SR_CTAID.X ;  /* 0x0000000000057919 */ /* 0x000ee20000002500 */
[----:B------:R-:W4:Y:S01]  /*0370*/  LDCU UR22, c[0x0][0x3a0] ;  /* 0x00007400ff1677ac */ /* 0x000f220008000800 */
[----:B------:R-:W5:Y:S01]  /*0380*/  S2R R12, SR_TID.X ;  /* 0x00000000000c7919 */ /* 0x000f620000002100 */
[----:B------:R-:W-:Y:S01]  /*0390*/  UMOV UR9, 0x400 ;  /* 0x0000040000097882 */ /* 0x000fe20000000000 */
[----:B------:R-:W1:Y:S03]  /*03a0*/  LDCU.64 UR12, c[0x0][0x3a8] ;  /* 0x00007500ff0c77ac */ /* 0x000e660008000a00 */
[----:B------:R-:W0:Y:S01]  /*03b0*/  S2UR UR7, SR_CgaCtaId ;  /* 0x00000000000779c3 */ /* 0x000e220000008800 */
[----:B------:R-:W0:Y:S01]  /*03c0*/  LDCU UR15, c[0x0][0x3a4] ;  /* 0x00007480ff0f77ac */ /* 0x000e220008000800 */
[----:B------:R-:W-:Y:S01]  /*03d0*/  UMOV UR11, 0x1 ;  /* 0x00000001000b7882 */ /* 0x000fe20000000000 */
[----:B------:R-:W0:Y:S01]  /*03e0*/  LDCU.128 UR16, c[0x0][0x380] ;  /* 0x00007000ff1077ac */ /* 0x000e220008000c00 */
[----:B----4-:R-:W-:Y:S01]  /*03f0*/  UIADD3 UR24, UPT, UPT, UR22, 0x7f, URZ ;  /* 0x0000007f16187890 */ /* 0x010fe2000fffe0ff */
[----:B-12---:R-:W-:Y:S01]  /*0400*/  VIADD R0, R103, 0x7f ;  /* 0x0000007f67007836 */ /* 0x006fe20000000000 */
[----:B------:R-:W-:-:S02]  /*0410*/  IABS R160, R103 ;  /* 0x0000006700a07213 */ /* 0x000fc40000000000 */
[----:B------:R-:W-:Y:S01]  /*0420*/  UISETP.GT.AND UP1, UPT, UR24, 0x7f, UPT ;  /* 0x0000007f1800788c */ /* 0x000fe2000bf24270 */
[----:B------:R-:W-:Y:S01]  /*0430*/  IMAD.U32 R30, RZ, RZ, UR12 ;  /* 0x0000000cff1e7e24 */ /* 0x000fe2000f8e00ff */
[----:B------:R-:W-:Y:S01]  /*0440*/  SHF.R.S32.HI R3, RZ, 0x1f, R0 ;  /* 0x0000001fff037819 */ /* 0x000fe20000011400 */
[----:B------:R-:W-:Y:S01]  /*0450*/  IMAD.U32 R79, RZ, RZ, UR12 ;  /* 0x0000000cff4f7e24 */ /* 0x000fe2000f8e00ff */
[----:B0-----:R-:W-:Y:S02]  /*0460*/  ULEA UR9, UR7, UR9, 0x18 ;  /* 0x0000000907097291 */ /* 0x001fe4000f8ec0ff */
[----:B------:R-:W-:Y:S01]  /*0470*/  LEA.HI R3, R3, R0, RZ, 0x7 ;  /* 0x0000000003037211 */ /* 0x000fe200078f38ff */
[----:B------:R-:W-:Y:S01]  /*0480*/  IMAD.U32 R33, RZ, RZ, UR12 ;  /* 0x0000000cff217e24 */ /* 0x000fe2000f8e00ff */
[----:B---3--:R-:W-:Y:S01]  /*0490*/  IABS R8, R5 ;  /* 0x0000000500087213 */ /* 0x008fe20000000000 */
[----:B------:R-:W-:Y:S01]  /*04a0*/  IMAD.U32 R58, RZ, RZ, UR12 ;  /* 0x0000000cff3a7e24 */ /* 0x000fe2000f8e00ff */
[----:B------:R-:W-:Y:S01]  /*04b0*/  SHF.R.S32.HI R3, RZ, 0x7, R3 ;  /* 0x00000007ff037819 */ /* 0x000fe20000011403 */
[----:B------:R-:W-:Y:S01]  /*04c0*/  IMAD.U32 R61, RZ, RZ, UR12 ;  /* 0x0000000cff3d7e24 */ /* 0x000fe2000f8e00ff */
[----:B-----5:R-:W-:Y:S01]  /*04d0*/  SHF.R.U32.HI R165, RZ, 0x7, R12 ;  /* 0x00000007ffa57819 */ /* 0x020fe2000001160c */
[----:B------:R-:W-:Y:S01]  /*04e0*/  IMAD.U32 R36, RZ, RZ, UR12 ;  /* 0x0000000cff247e24 */ /* 0x000fe2000f8e00ff */
[----:B------:R-:W-:Y:S01]  /*04f0*/  UIADD3 UR6, UPT, UPT, UR9, 0x10000, URZ ;  /* 0x0001000009067890 */ /* 0x000fe2000fffe0ff */
[----:B------:R-:W-:Y:S01]  /*0500*/  IMAD.SHL.U32 R4, R3, 0x8, RZ ;  /* 0x0000000803047824 */ /* 0x000fe200078e00ff */
[----:B------:R-:W-:Y:S01]  /*0510*/  SGXT.U32 R165, R165, 0x1 ;  /* 0x00000001a5a5781a */ /* 0x000fe20000000000 */
[----:B------:R-:W-:-:S03]  /*0520*/  IMAD.U32 R85, RZ, RZ, UR12 ;  /* 0x0000000cff557e24 */ /* 0x000fc6000f8e00ff */
[-C--:B------:R-:W-:Y:S02]  /*0530*/  IABS R7, R4.reuse ;  /* 0x0000000400077213 */ /* 0x080fe40000000000 */
[----:B------:R-:W-:Y:S02]  /*0540*/  IABS R10, R4 ;  /* 0x00000004000a7213 */ /* 0x000fe40000000000 */
[----:B------:R-:W0:Y:S08]  /*0550*/  I2F.RP R0, R7 ;  /* 0x0000000700007306 */ /* 0x000e300000209400 */
[----:B0-----:R-:W0:Y:S02]  /*0560*/  MUFU.RCP R0, R0 ;  /* 0x0000000000007308 */ /* 0x001e240000001000 */
[----:B0-----:R-:W-:-:S02]  /*0570*/  VIADD R2, R0, 0xffffffe ;  /* 0x0ffffffe00027836 */ /* 0x001fc40000000000 */
[----:B------:R-:W-:-:S04]  /*0580*/  IMAD.MOV R0, RZ, RZ, -R10 ;  /* 0x000000ffff007224 */ /* 0x000fc800078e0a0a */
[----:B------:R0:W1:Y:S02]  /*0590*/  F2I.FTZ.U32.TRUNC.NTZ R3, R2 ;  /* 0x0000000200037305 */ /* 0x000064000021f000 */
[----:B0-----:R-:W-:Y:S02]  /*05a0*/  IMAD.MOV.U32 R2, RZ, RZ, RZ ;  /* 0x000000ffff027224 */ /* 0x001fe400078e00ff */
[----:B-1----:R-:W-:-:S04]  /*05b0*/  IMAD.MOV R6, RZ, RZ, -R3 ;  /* 0x000000ffff067224 */ /* 0x002fc800078e0a03 */
[----:B------:R-:W-:Y:S02]  /*05c0*/  IMAD R9, R6, R7, RZ ;  /* 0x0000000706097224 */ /* 0x000fe400078e02ff */
[----:B------:R-:W-:Y:S02]  /*05d0*/  IMAD.MOV.U32 R6, RZ, RZ, R8 ;  /* 0x000000ffff067224 */ /* 0x000fe400078e0008 */
[----:B------:R-:W-:-:S06]  /*05e0*/  IMAD.HI.U32 R3, R3, R9, R2 ;  /* 0x0000000903037227 */ /* 0x000fcc00078e0002 */
[----:B------:R-:W-:-:S04]  /*05f0*/  IMAD.HI.U32 R3, R3, R6, RZ ;  /* 0x0000000603037227 */ /* 0x000fc800078e00ff */
[----:B------:R-:W-:Y:S01]  /*0600*/  IMAD R0, R3, R0, R6 ;  /* 0x0000000003007224 */ /* 0x000fe200078e0206 */
[----:B------:R-:W-:Y:S04]  /*0610*/  BAR.SYNC.DEFER_BLOCKING 0x0 ;  /* 0x0000000000007b1d */ /* 0x000fe80000010000 */
[----:B------:R-:W-:-:S13]  /*0620*/  ISETP.GT.U32.AND P1, PT, R7, R0, PT ;  /* 0x000000000700720c */ /* 0x000fda0003f24070 */
[----:B------:R-:W-:Y:S02]  /*0630*/  @!P1 IMAD.IADD R0, R0, 0x1, -R7 ;  /* 0x0000000100009824 */ /* 0x000fe400078e0a07 */
[----:B------:R-:W-:Y:S01]  /*0640*/  @!P1 VIADD R3, R3, 0x1 ;  /* 0x0000000103039836 */ /* 0x000fe20000000000 */
[----:B------:R-:W-:Y:S02]  /*0650*/  ISETP.NE.AND P1, PT, R4, RZ, PT ;  /* 0x000000ff0400720c */ /* 0x000fe40003f25270 */
[----:B------:R-:W-:Y:S02]  /*0660*/  ISETP.GE.U32.AND P0, PT, R0, R7, PT ;  /* 0x000000070000720c */ /* 0x000fe40003f06070 */
[----:B------:R-:W-:-:S04]  /*0670*/  LOP3.LUT R0, R5, R4, RZ, 0x3c, !PT ;  /* 0x0000000405007212 */ /* 0x000fc800078e3cff */
[----:B------:R-:W-:Y:S01]  /*0680*/  ISETP.GE.AND P2, PT, R0, RZ, PT ;  /* 0x000000ff0000720c */ /* 0x000fe20003f46270 */
[----:B------:R-:W-:-:S06]  /*0690*/  VIADD R0, R102, 0x7f ;  /* 0x0000007f66007836 */ /* 0x000fcc0000000000 */
[----:B------:R-:W-:-:S04]  /*06a0*/  @P0 VIADD R3, R3, 0x1 ;  /* 0x0000000103030836 */ /* 0x000fc80000000000 */
[----:B------:R-:W-:Y:S01]  /*06b0*/  IMAD.MOV.U32 R2, RZ, RZ, R3 ;  /* 0x000000ffff027224 */ /* 0x000fe200078e0003 */
[----:B------:R-:W-:-:S03]  /*06c0*/  SHF.R.S32.HI R3, RZ, 0x1f, R0 ;  /* 0x0000001fff037819 */ /* 0x000fc60000011400 */
[----:B------:R-:W-:Y:S01]  /*06d0*/  @!P2 IMAD.MOV R2, RZ, RZ, -R2 ;  /* 0x000000ffff02a224 */ /* 0x000fe200078e0a02 */
[----:B------:R-:W-:Y:S02]  /*06e0*/  @!P1 LOP3.LUT R2, RZ, R4, RZ, 0x33, !PT ;  /* 0x00000004ff029212 */ /* 0x000fe400078e33ff */
[----:B------:R-:W-:-:S03]  /*06f0*/  LEA.HI R3, R3, R0, RZ, 0x7 ;  /* 0x0000000003037211 */ /* 0x000fc600078f38ff */
[----:B------:R-:W-:Y:S02]  /*0700*/  IMAD.SHL.U32 R8, R2, 0x8, RZ ;  /* 0x0000000802087824 */ /* 0x000fe400078e00ff */
[----:B------:R-:W-:-:S03]  /*0710*/  IMAD.MOV R2, RZ, RZ, -R2 ;  /* 0x000000ffff027224 */ /* 0x000fc600078e0a02 */
[----:B------:R-:W-:Y:S01]  /*0720*/  LEA.HI.SX32 R3, R3, -R8, 0x19 ;  /* 0x8000000803037211 */ /* 0x000fe200078fcaff */
[----:B------:R-:W-:Y:S02]  /*0730*/  IMAD R10, R4, R2, R5 ;  /* 0x00000002040a7224 */ /* 0x000fe400078e0205 */
[----:B------:R-:W-:Y:S01]  /*0740*/  IMAD.MOV.U32 R2, RZ, RZ, RZ ;  /* 0x000000ffff027224 */ /* 0x000fe200078e00ff */
[----:B------:R-:W-:Y:S01]  /*0750*/  VIMNMX R9, PT, PT, R3, 0x8, PT ;  /* 0x0000000803097848 */ /* 0x000fe20003fe0100 */
[----:B------:R-:W0:Y:S01]  /*0760*/  I2F.RP R5, R160 ;  /* 0x000000a000057306 */ /* 0x000e220000209400 */
[----:B------:R-:W-:Y:S02]  /*0770*/  IABS R4, R10 ;  /* 0x0000000a00047213 */ /* 0x000fe40000000000 */
[-C--:B------:R-:W-:Y:S02]  /*0780*/  IABS R6, R9.reuse ;  /* 0x0000000900067213 */ /* 0x080fe40000000000 */
[----:B------:R-:W-:-:S03]  /*0790*/  IABS R11, R9 ;  /* 0x00000009000b7213 */ /* 0x000fc60000000000 */
[----:B------:R-:W1:Y:S08]  /*07a0*/  I2F.RP R0, R6 ;  /* 0x0000000600007306 */ /* 0x000e700000209400 */
[----:B0-----:R-:W0:Y:S08]  /*07b0*/  MUFU.RCP R5, R5 ;  /* 0x0000000500057308 */ /* 0x001e300000001000 */
[----:B-1----:R-:W1:Y:S01]  /*07c0*/  MUFU.RCP R0, R0 ;  /* 0x0000000000007308 */ /* 0x002e620000001000 */
[----:B0-----:R-:W-:Y:S01]  /*07d0*/  VIADD R100, R5, 0xffffffe ;  /* 0x0ffffffe05647836 */ /* 0x001fe20000000000 */
[----:B------:R-:W-:-:S06]  /*07e0*/  SHF.R.U32.HI R5, RZ, 0x5, R12 ;  /* 0x00000005ff057819 */ /* 0x000fcc000001160c */
[----:B------:R0:W-:Y:S01]  /*07f0*/  F2I.FTZ.U32.TRUNC.NTZ R101, R100 ;  /* 0x0000006400657305 */ /* 0x0001e2000021f000 */
[----:B------:R-:W-:Y:S02]  /*0800*/  R2UR UR14, R5 ;  /* 0x00000000050e72ca */ /* 0x000fe400000e0000 */
[----:B------:R-:W-:Y:S01]  /*0810*/  SHF.R.U32.HI R5, RZ, 0x7, R12 ;  /* 0x00000007ff057819 */ /* 0x000fe2000001160c */
[----:B-1----:R-:W-:Y:S01]  /*0820*/  VIADD R3, R0, 0xffffffe ;  /* 0x0ffffffe00037836 */ /* 0x002fe20000000000 */
[----:B------:R-:W-:Y:S02]  /*0830*/  IABS R0, R102 ;  /* 0x0000006600007213 */ /* 0x000fe40000000000 */
[----:B------:R-:W-:Y:S01]  /*0840*/  SGXT.U32 R5, R5, 0x1 ;  /* 0x000000010505781a */ /* 0x000fe20000000000 */
[----:B0-----:R-:W-:Y:S02]  /*0850*/  IMAD.MOV.U32 R100, RZ, RZ, RZ ;  /* 0x000000ffff647224 */ /* 0x001fe400078e00ff */
[----:B------:R-:W0:Y:S04]  /*0860*/  F2I.FTZ.U32.TRUNC.NTZ R3, R3 ;  /* 0x0000000300037305 */ /* 0x000e28000021f000 */
[----:B------:R-:W-:-:S02]  /*0870*/  USHF.L.U32 UR4, UR14, 0x15, URZ ;  /* 0x000000150e047899 */ /* 0x000fc400080006ff */
[----:B------:R-:W-:Y:S02]  /*0880*/  USHF.L.U32 UR5, UR14, 0x4, URZ ;  /* 0x000000040e057899 */ /* 0x000fe400080006ff */
[----:B------:R-:W-:Y:S02]  /*0890*/  ULOP3.LUT UR4, UR4, 0x600000, URZ, 0xc0, !UPT ;  /* 0x0060000004047892 */ /* 0x000fe4000f8ec0ff */
[----:B------:R-:W-:Y:S01]  /*08a0*/  ULOP3.LUT UR5, UR5, 0x40, URZ, 0xc0, !UPT ;  /* 0x0000004005057892 */ /* 0x000fe2000f8ec0ff */
[----:B0-----:R-:W-:-:S04]  /*08b0*/  IMAD.MOV R7, RZ, RZ, -R3 ;  /* 0x000000ffff077224 */ /* 0x001fc800078e0a03 */
[----:B------:R-:W-:-:S04]  /*08c0*/  IMAD R7, R7, R6, RZ ;  /* 0x0000000607077224 */ /* 0x000fc800078e02ff */
[----:B------:R-:W-:-:S04]  /*08d0*/  IMAD.HI.U32 R2, R3, R7, R2 ;  /* 0x0000000703027227 */ /* 0x000fc800078e0002 */
[----:B------:R-:W-:Y:S02]  /*08e0*/  IMAD.MOV.U32 R3, RZ, RZ, R4 ;  /* 0x000000ffff037224 */ /* 0x000fe400078e0004 */
[----:B------:R-:W-:Y:S01]  /*08f0*/  IMAD.MOV R7, RZ, RZ, -R11 ;  /* 0x000000ffff077224 */ /* 0x000fe200078e0a0b */
[----:B------:R-:W0:Y:S01]  /*0900*/  I2F.RP R4, R0 ;  /* 0x0000000000047306 */ /* 0x000e220000209400 */
[----:B------:R-:W-:-:S04]  /*0910*/  IMAD.HI.U32 R2, R2, R3, RZ ;  /* 0x0000000302027227 */ /* 0x000fc800078e00ff */
[----:B------:R-:W-:Y:S02]  /*0920*/  IMAD R3, R2, R7, R3 ;  /* 0x0000000702037224 */ /* 0x000fe400078e0203 */
[----:B------:R-:W1:Y:S01]  /*0930*/  LDS R7, [UR9] ;  /* 0x00000009ff077984 */ /* 0x000e620008000800 */
[----:B------:R-:W-:Y:S01]  /*0940*/  IMAD.MOV R11, RZ, RZ, -R101 ;  /* 0x000000ffff0b7224 */ /* 0x000fe200078e0a65 */
[----:B------:R-:W-:Y:S01]  /*0950*/  BAR.SYNC.DEFER_BLOCKING 0x0 ;  /* 0x0000000000007b1d */ /* 0x000fe20000010000 */
[----:B------:R-:W-:-:S05]  /*0960*/  ISETP.GT.U32.AND P1, PT, R6, R3, PT ;  /* 0x000000030600720c */ /* 0x000fca0003f24070 */
[----:B0-----:R-:W0:Y:S08]  /*0970*/  MUFU.RCP R4, R4 ;  /* 0x0000000400047308 */ /* 0x001e300000001000 */
[----:B------:R-:W-:Y:S02]  /*0980*/  @!P1 IMAD.IADD R3, R3, 0x1, -R6 ;  /* 0x0000000103039824 */ /* 0x000fe400078e0a06 */
[----:B------:R-:W-:Y:S01]  /*0990*/  @!P1 VIADD R2, R2, 0x1 ;  /* 0x0000000102029836 */ /* 0x000fe20000000000 */
[----:B------:R-:W-:-:S02]  /*09a0*/  ISETP.NE.AND P1, PT, R9, RZ, PT ;  /* 0x000000ff0900720c */ /* 0x000fc40003f25270 */
[----:B------:R-:W-:Y:S02]  /*09b0*/  ISETP.GE.U32.AND P0, PT, R3, R6, PT ;  /* 0x000000060300720c */ /* 0x000fe40003f06070 */
[----:B------:R-:W-:Y:S01]  /*09c0*/  LOP3.LUT R3, R10, R9, RZ, 0x3c, !PT ;  /* 0x000000090a037212 */ /* 0x000fe200078e3cff */
[----:B0-----:R-:W-:-:S03]  /*09d0*/  VIADD R4, R4, 0xffffffe ;  /* 0x0ffffffe04047836 */ /* 0x001fc60000000000 */
[----:B------:R-:W-:Y:S02]  /*09e0*/  ISETP.GE.AND P2, PT, R3, RZ, PT ;  /* 0x000000ff0300720c */ /* 0x000fe40003f46270 */
[----:B------:R0:W2:Y:S05]  /*09f0*/  F2I.FTZ.U32.TRUNC.NTZ R3, R4 ;  /* 0x0000000400037305 */ /* 0x0000aa000021f000 */
[----:B------:R-:W-:Y:S01]  /*0a00*/  @P0 VIADD R2, R2, 0x1 ;  /* 0x0000000102020836 */ /* 0x000fe20000000000 */
[----:B------:R-:W-:Y:S02]  /*0a10*/  PLOP3.LUT P0, PT, PT, PT, UP1, 0x80, 0x8 ;  /* 0x000000000008781c */ /* 0x000fe40003f0f018 */
[----:B-1----:R-:W-:-:S03]  /*0a20*/  R2UR UR8, R7 ;  /* 0x00000000070872ca */ /* 0x002fc600000e0000 */
[----:B------:R-:W-:Y:S01]  /*0a30*/  @!P2 IMAD.MOV R2, RZ, RZ, -R2 ;  /* 0x000000ffff02a224 */ /* 0x000fe200078e0a02 */
[----:B------:R-:W-:Y:S02]  /*0a40*/  @!P1 LOP3.LUT R2, RZ, R9, RZ, 0x33, !PT ;  /* 0x00000009ff029212 */ /* 0x000fe400078e33ff */
[----:B------:R-:W-:Y:S01]  /*0a50*/  ISETP.LT.AND P0, PT, R5, UR22, P0 ;  /* 0x0000001605007c0c */ /* 0x000fe20008701270 */
[----:B------:R-:W-:Y:S02]  /*0a60*/  IMAD R5, R11, R160, RZ ;  /* 0x000000a00b057224 */ /* 0x000fe400078e02ff */
[----:B------:R-:W-:Y:S02]  /*0a70*/  IMAD.SHL.U32 R98, R2, 0x80, RZ ;  /* 0x0000008002627824 */ /* 0x000fe400078e00ff */
[----:B------:R-:W-:-:S03]  /*0a80*/  IMAD.HI.U32 R100, R101, R5, R100 ;  /* 0x0000000565647227 */ /* 0x000fc600078e0064 */
[C---:B------:R-:W-:Y:S01]  /*0a90*/  LOP3.LUT R14, R98.reuse, 0x2, R165, 0xfe, !PT ;  /* 0x00000002620e7812 */ /* 0x040fe200078efea5 */
[----:B0-----:R-:W-:Y:S01]  /*0aa0*/  IMAD.MOV R4, RZ, RZ, -R2 ;  /* 0x000000ffff047224 */ /* 0x001fe200078e0a02 */
[C---:B------:R-:W-:Y:S01]  /*0ab0*/  LOP3.LUT R182, R98.reuse, R165, RZ, 0xfc, !PT ;  /* 0x000000a562b67212 */ /* 0x040fe200078efcff */
[----:B--2---:R-:W-:Y:S01]  /*0ac0*/  IMAD.MOV R2, RZ, RZ, -R3 ;  /* 0x000000ffff027224 */ /* 0x004fe200078e0a03 */
[----:B------:R-:W-:Y:S01]  /*0ad0*/  IABS R11, R14 ;  /* 0x0000000e000b7213 */ /* 0x000fe20000000000 */
[----:B------:R-:W-:Y:S01]  /*0ae0*/  IMAD R4, R9, R4, R10 ;  /* 0x0000000409047224 */ /* 0x000fe200078e020a */
[--C-:B------:R-:W-:Y:S01]  /*0af0*/  LOP3.LUT R13, R98, 0x4, R165.reuse, 0xfe, !PT ;  /* 0x00000004620d7812 */ /* 0x100fe200078efea5 */
[----:B------:R-:W-:Y:S01]  /*0b00*/  IMAD.MOV.U32 R9, RZ, RZ, R2 ;  /* 0x000000ffff097224 */ /* 0x000fe200078e0002 */
[----:B------:R-:W-:Y:S01]  /*0b10*/  IABS R159, R182 ;  /* 0x000000b6009f7213 */ /* 0x000fe20000000000 */
[----:B------:R-:W-:Y:S01]  /*0b20*/  IMAD.HI.U32 R6, R100, R11, RZ ;  /* 0x0000000b64067227 */ /* 0x000fe200078e00ff */
[C-C-:B------:R-:W-:Y:S01]  /*0b30*/  LOP3.LUT R17, R98.reuse, 0x6, R165.reuse, 0xfe, !PT ;  /* 0x0000000662117812 */ /* 0x140fe200078efea5 */
[----:B------:R-:W-:Y:S01]  /*0b40*/  STL [R1+0x234], R182 ;  /* 0x000234b601007387 */ /* 0x000fe20000100800 */
[----:B------:R-:W-:Y:S01]  /*0b50*/  IABS R157, R13 ;  /* 0x0000000d009d7213 */ /* 0x000fe20000000000 */
[----:B------:R-:W-:Y:S01]  /*0b60*/  IMAD.MOV.U32 R2, RZ, RZ, RZ ;  /* 0x000000ffff027224 */ /* 0x000fe200078e00ff */
[C-C-:B------:R-:W-:Y:S01]  /*0b70*/  LOP3.LUT R15, R98.reuse, 0xa, R165.reuse, 0xfe, !PT ;  /* 0x0000000a620f7812 */ /* 0x140fe200078efea5 */
[----:B------:R-:W-:Y:S01]  /*0b80*/  IMAD R9, R9, R0, RZ ;  /* 0x0000000009097224 */ /* 0x000fe200078e02ff */
[----:B------:R0:W-:Y:S01]  /*0b90*/  STL [R1+0x230], R14 ;  /* 0x0002300e01007387 */ /* 0x0001e20000100800 */
[----:B------:R-:W-:Y:S01]  /*0ba0*/  IMAD.MOV R6, RZ, RZ, -R6 ;  /* 0x000000ffff067224 */ /* 0x000fe200078e0a06 */
[----:B------:R-:W-:Y:S01]  /*0bb0*/  LOP3.LUT R16, R98, 0x8, R165, 0xfe, !PT ;  /* 0x0000000862107812 */ /* 0x000fe200078efea5 */
[----:B------:R-:W-:Y:S01]  /*0bc0*/  IMAD.HI.U32 R2, R3, R9, R2 ;  /* 0x0000000903027227 */ /* 0x000fe200078e0002 */
[----:B------:R-:W-:Y:S01]  /*0bd0*/  IABS R9, R17 ;  /* 0x0000001100097213 */ /* 0x000fe20000000000 */
[----:B------:R1:W-:Y:S01]  /*0be0*/  STL [R1+0x22c], R13 ;  /* 0x00022c0d01007387 */ /* 0x0003e20000100800 */
[----:B------:R-:W-:Y:S01]  /*0bf0*/  IABS R155, R16 ;  /* 0x00000010009b7213 */ /* 0x000fe20000000000 */
[----:B------:R-:W-:Y:S01]  /*0c00*/  IMAD R158, R160, R6, R11 ;  /* 0x00000006a09e7224 */ /* 0x000fe200078e020b */
[----:B------:R-:W-:Y:S01]  /*0c10*/  IABS R11, R15 ;  /* 0x0000000f000b7213 */ /* 0x000fe20000000000 */
[----:B------:R-:W-:Y:S01]  /*0c20*/  IMAD.HI.U32 R5, R100, R159, RZ ;  /* 0x0000009f64057227 */ /* 0x000fe200078e00ff */
[C-C-:B0-----:R-:W-:Y:S01]  /*0c30*/  LOP3.LUT R14, R98.reuse, 0xc, R165.reuse, 0xfe, !PT ;  /* 0x0000000c620e7812 */ /* 0x141fe200078efea5 */
[----:B------:R0:W-:Y:S01]  /*0c40*/  STL [R1+0x228], R17 ;  /* 0x0002281101007387 */ /* 0x0001e20000100800 */
[--C-:B------:R-:W-:Y:S01]  /*0c50*/  LOP3.LUT R18, R98, 0x10, R165.reuse, 0xfe, !PT ;  /* 0x0000001062127812 */ /* 0x100fe200078efea5 */
[----:B------:R-:W-:Y:S01]  /*0c60*/  IMAD.HI.U32 R7, R100, R157, RZ ;  /* 0x0000009d64077227 */ /* 0x000fe200078e00ff */
[----:B------:R-:W-:Y:S01]  /*0c70*/  IABS R153, R14 ;  /* 0x0000000e00997213 */ /* 0x000fe20000000000 */
[----:B------:R2:W-:Y:S01]  /*0c80*/  STL [R1+0x224], R16 ;  /* 0x0002241001007387 */ /* 0x0005e20000100800 */
[----:B-1----:R-:W-:Y:S01]  /*0c90*/  LOP3.LUT R13, R98, 0xe, R165, 0xfe, !PT ;  /* 0x0000000e620d7812 */ /* 0x002fe200078efea5 */
[----:B------:R-:W-:Y:S01]  /*0ca0*/  IMAD.IADD R3, R8, 0x1, R4 ;  /* 0x0000000108037824 */ /* 0x000fe200078e0204 */
[----:B------:R-:W-:Y:S01]  /*0cb0*/  IABS R151, R18 ;  /* 0x0000001200977213 */ /* 0x000fe20000000000 */
[----:B------:R-:W-:Y:S01]  /*0cc0*/  IMAD.MOV R5, RZ, RZ, -R5 ;  /* 0x000000ffff057224 */ /* 0x000fe200078e0a05 */
[----:B------:R1:W-:Y:S01]  /*0cd0*/  STL [R1+0x220], R15 ;  /* 0x0002200f01007387 */ /* 0x0003e20000100800 */
[----:B------:R-:W-:Y:S01]  /*0ce0*/  IMAD.HI.U32 R4, R100, R9, RZ ;  /* 0x0000000964047227 */ /* 0x000fe200078e00ff */
[C---:B0-----:R-:W-:Y:S01]  /*0cf0*/  LOP3.LUT R17, R98.reuse, 0x12, R165, 0xfe, !PT ;  /* 0x0000001262117812 */ /* 0x041fe200078efea5 */
[----:B------:R-:W-:Y:S01]  /*0d00*/  UIADD3 UR10, UPT, UPT, UR5, UR4, UR8 ;  /* 0x00000004050a7290 */ /* 0x000fe2000fffe008 */
[----:B------:R0:W-:Y:S01]  /*0d10*/  STL [R1+0x21c], R14 ;  /* 0x00021c0e01007387 */ /* 0x0001e20000100800 */
[----:B------:R-:W-:Y:S01]  /*0d20*/  IMAD.MOV R7, RZ, RZ, -R7 ;  /* 0x000000ffff077224 */ /* 0x000fe200078e0a07 */
[--C-:B--2---:R-:W-:Y:S01]  /*0d30*/  LOP3.LUT R16, R98, 0x14, R165.reuse, 0xfe, !PT ;  /* 0x0000001462107812 */ /* 0x104fe200078efea5 */
[----:B------:R-:W-:Y:S01]  /*0d40*/  IMAD.HI.U32 R6, R100, R11, RZ ;  /* 0x0000000b64067227 */ /* 0x000fe200078e00ff */
[----:B------:R2:W-:Y:S01]  /*0d50*/  STL [R1+0x218], R13 ;  /* 0x0002180d01007387 */ /* 0x0005e20000100800 */
[----:B------:R-:W-:-:S02]  /*0d60*/  LOP3.LUT R241, R98, 0x5a, R165, 0xfe, !PT ;  /* 0x0000005a62f17812 */ /* 0x000fc400078efea5 */
[----:B------:R-:W-:Y:S01]  /*0d70*/  IMAD R159, R160, R5, R159 ;  /* 0x00000005a09f7224 */ /* 0x000fe200078e029f */
[----:B-1----:R-:W-:Y:S01]  /*0d80*/  LOP3.LUT R15, R98, 0x16, R165, 0xfe, !PT ;  /* 0x00000016620f7812 */ /* 0x002fe200078efea5 */
[----:B------:R-:W-:Y:S01]  /*0d90*/  IMAD.MOV R4, RZ, RZ, -R4 ;  /* 0x000000ffff047224 */ /* 0x000fe200078e0a04 */
[----:B------:R-:W-:Y:S01]  /*0da0*/  IABS R149, R16 ;  /* 0x0000001000957213 */ /* 0x000fe20000000000 */
[----:B------:R-:W-:Y:S01]  /*0db0*/  IMAD R157, R160, R7, R157 ;  /* 0x00000007a09d7224 */ /* 0x000fe200078e029d */
[----:B------:R-:W-:Y:S01]  /*0dc0*/  STL [R1+0x214], R18 ;  /* 0x0002141201007387 */ /* 0x000fe20000100800 */
[----:B------:R-:W-:Y:S01]  /*0dd0*/  IMAD.HI.U32 R5, R100, R155, RZ ;  /* 0x0000009b64057227 */ /* 0x000fe200078e00ff */
[----:B0-----:R-:W-:Y:S02]  /*0de0*/  LOP3.LUT R14, R98, 0x18, R165, 0xfe, !PT ;  /* 0x00000018620e7812 */ /* 0x001fe400078efea5 */
[----:B------:R0:W-:Y:S01]  /*0df0*/  STL [R1+0x210], R17 ;  /* 0x0002101101007387 */ /* 0x0001e20000100800 */
[----:B------:R-:W-:Y:S01]  /*0e00*/  IMAD.MOV R6, RZ, RZ, -R6 ;  /* 0x000000ffff067224 */ /* 0x000fe200078e0a06 */
[----:B--2---:R-:W-:Y:S01]  /*0e10*/  IABS R13, R13 ;  /* 0x0000000d000d7213 */ /* 0x004fe20000000000 */
[----:B------:R-:W-:Y:S01]  /*0e20*/  IMAD.HI.U32 R7, R100, R153, RZ ;  /* 0x0000009964077227 */ /* 0x000fe200078e00ff */
[----:B------:R1:W-:Y:S01]  /*0e30*/  STL [R1+0x20c], R16 ;  /* 0x00020c1001007387 */ /* 0x0003e20000100800 */
[----:B------:R-:W-:-:S02]  /*0e40*/  IABS R147, R14 ;  /* 0x0000000e00937213 */ /* 0x000fc40000000000 */
[C---:B------:R-:W-:Y:S01]  /*0e50*/  IMAD R156, R160.reuse, R4, R9 ;  /* 0x00000004a09c7224 */ /* 0x040fe200078e0209 */
[----:B------:R-:W-:Y:S01]  /*0e60*/  IABS R9, R17 ;  /* 0x0000001100097213 */ /* 0x000fe20000000000 */
[----:B------:R-:W-:Y:S01]  /*0e70*/  IMAD.MOV R5, RZ, RZ, -R5 ;  /* 0x000000ffff057224 */ /* 0x000fe200078e0a05 */
[----:B------:R2:W-:Y:S01]  /*0e80*/  STL [R1+0x208], R15 ;  /* 0x0002080f01007387 */ /* 0x0005e20000100800 */
[----:B------:R-:W-:Y:S01]  /*0e90*/  IMAD R154, R160, R6, R11 ;  /* 0x00000006a09a7224 */ /* 0x000fe200078e020b */
[----:B------:R-:W-:Y:S01]  /*0ea0*/  IABS R11, R15 ;  /* 0x0000000f000b7213 */ /* 0x000fe20000000000 */
[----:B------:R-:W-:Y:S01]  /*0eb0*/  IMAD.MOV R7, RZ, RZ, -R7 ;  /* 0x000000ffff077224 */ /* 0x000fe200078e0a07 */
[----:B0-----:R-:W-:Y:S01]  /*0ec0*/  LOP3.LUT R17, R98, 0x1a, R165, 0xfe, !PT ;  /* 0x0000001a62117812 */ /* 0x001fe200078efea5 */
[C---:B------:R-:W-:Y:S01]  /*0ed0*/  IMAD R155, R160.reuse, R5, R155 ;  /* 0x00000005a09b7224 */ /* 0x040fe200078e029b */
[----:B------:R0:W-:Y:S01]  /*0ee0*/  STL [R1+0x204], R14 ;  /* 0x0002040e01007387 */ /* 0x0001e20000100800 */
[----:B------:R-:W-:Y:S01]  /*0ef0*/  IMAD R153, R160, R7, R153 ;  /* 0x00000007a0997224 */ /* 0x000fe200078e0299 */
[--C-:B-1----:R-:W-:Y:S01]  /*0f00*/  LOP3.LUT R16, R98, 0x1c, R165.reuse, 0xfe, !PT ;  /* 0x0000001c62107812 */ /* 0x102fe200078efea5 */
[----:B------:R-:W-:Y:S01]  /*0f10*/  IMAD.HI.U32 R5, R100, R9, RZ ;  /* 0x0000000964057227 */ /* 0x000fe200078e00ff */
[--C-:B--2---:R-:W-:Y:S01]  /*0f20*/  LOP3.LUT R15, R98, 0x1e, R165.reuse, 0xfe, !PT ;  /* 0x0000001e620f7812 */ /* 0x104fe200078efea5 */
[----:B------:R-:W-:Y:S01]  /*0f30*/  STL [R1+0x200], R17 ;  /* 0x0002001101007387 */ /* 0x000fe20000100800 */
[----:B------:R-:W-:Y:S01]  /*0f40*/  IABS R145, R16 ;  /* 0x0000001000917213 */ /* 0x000fe20000000000 */
[----:B------:R-:W-:Y:S01]  /*0f50*/  IMAD.HI.U32 R7, R100, R11, RZ ;  /* 0x0000000b64077227 */ /* 0x000fe200078e00ff */
[C-C-:B------:R-:W-:Y:S01]  /*0f60*/  LOP3.LUT R18, R98.reuse, 0x24, R165.reuse, 0xfe, !PT ;  /* 0x0000002462127812 */ /* 0x140fe200078efea5 */
[----:B------:R1:W-:Y:S01]  /*0f70*/  STL [R1+0x1fc], R16 ;  /* 0x0001fc1001007387 */ /* 0x0003e20000100800 */
[----:B0-----:R-:W-:Y:S01]  /*0f80*/  LOP3.LUT R14, R98, 0x20, R165, 0xfe, !PT ;  /* 0x00000020620e7812 */ /* 0x001fe200078efea5 */
[----:B------:R-:W-:Y:S01]  /*0f90*/  IMAD.MOV R5, RZ, RZ, -R5 ;  /* 0x000000ffff057224 */ /* 0x000fe200078e0a05 */
[----:B------:R-:W-:Y:S01]  /*0fa0*/  IABS R141, R18 ;  /* 0x00000012008d7213 */ /* 0x000fe20000000000 */
[----:B------:R-:W-:Y:S01]  /*0fb0*/  IMAD.HI.U32 R4, R100, R151, RZ ;  /* 0x0000009764047227 */ /* 0x000fe200078e00ff */
[----:B------:R-:W-:Y:S01]  /*0fc0*/  IABS R143, R14 ;  /* 0x0000000e008f7213 */ /* 0x000fe20000000000 */
[----:B------:R0:W-:Y:S01]  /*0fd0*/  STL [R1+0x1f8], R15 ;  /* 0x0001f80f01007387 */ /* 0x0001e20000100800 */
[C---:B------:R-:W-:Y:S01]  /*0fe0*/  LOP3.LUT R236, R98.reuse, 0x5e, R165, 0xfe, !PT ;  /* 0x0000005e62ec7812 */ /* 0x040fe200078efea5 */
[----:B------:R-:W-:Y:S01]  /*0ff0*/  IMAD.MOV R7, RZ, RZ, -R7 ;  /* 0x000000ffff077224 */ /* 0x000fe200078e0a07 */
[--C-:B------:R-:W-:Y:S01]  /*1000*/  LOP3.LUT R232, R98, 0x62, R165.reuse, 0xfe, !PT ;  /* 0x0000006262e87812 */ /* 0x100fe200078efea5 */
[----:B------:R-:W-:Y:S01]  /*1010*/  IMAD.HI.U32 R6, R100, R149, RZ ;  /* 0x0000009564067227 */ /* 0x000fe200078e00ff */
[----:B------:R2:W-:Y:S01]  /*1020*/  STL [R1+0x1f4], R14 ;  /* 0x0001f40e01007387 */ /* 0x0005e20000100800 */
[----:B-1----:R-:W-:-:S02]  /*1030*/  LOP3.LUT R16, R98, 0x28, R165, 0xfe, !PT ;  /* 0x0000002862107812 */ /* 0x002fc400078efea5 */
[----:B------:R-:W-:Y:S01]  /*1040*/  IMAD R150, R160, R5, R9 ;  /* 0x00000005a0967224 */ /* 0x000fe200078e0209 */
[----:B------:R-:W-:Y:S01]  /*1050*/  IABS R9, R17 ;  /* 0x0000001100097213 */ /* 0x000fe20000000000 */
[----:B------:R-:W-:Y:S01]  /*1060*/  IMAD.MOV R4, RZ, RZ, -R4 ;  /* 0x000000ffff047224 */ /* 0x000fe200078e0a04 */
[----:B------:R-:W-:Y:S01]  /*1070*/  LOP3.LUT R17, R98, 0x26, R165, 0xfe, !PT ;  /* 0x0000002662117812 */ /* 0x000fe200078efea5 */
[----:B------:R-:W-:Y:S01]  /*1080*/  IMAD R148, R160, R7, R11 ;  /* 0x00000007a0947224 */ /* 0x000fe200078e020b */
[----:B------:R-:W-:Y:S01]  /*1090*/  IABS R11, R15 ;  /* 0x0000000f000b7213 */ /* 0x000fe20000000000 */
[----:B------:R-:W-:Y:S01]  /*10a0*/  IMAD.MOV R6, RZ, RZ, -R6 ;  /* 0x000000ffff067224 */ /* 0x000fe200078e0a06 */
[--C-:B0-----:R-:W-:Y:S01]  /*10b0*/  LOP3.LUT R15, R98, 0x2a, R165.reuse, 0xfe, !PT ;  /* 0x0000002a620f7812 */ /* 0x101fe200078efea5 */
[----:B------:R-:W-:Y:S01]  /*10c0*/  IMAD.HI.U32 R8, R100, R13, RZ ;  /* 0x0000000d64087227 */ /* 0x000fe200078e00ff */
[----:B------:R-:W-:Y:S02]  /*10d0*/  IABS R139, R16 ;  /* 0x00000010008b7213 */ /* 0x000fe40000000000 */
[----:B--2---:R-:W-:Y:S01]  /*10e0*/  LOP3.LUT R14, R98, 0x2c, R165, 0xfe, !PT ;  /* 0x0000002c620e7812 */ /* 0x004fe200078efea5 */
[----:B------:R-:W-:Y:S01]  /*10f0*/  IMAD R151, R160, R4, R151 ;  /* 0x00000004a0977224 */ /* 0x000fe200078e0297 */
[----:B------:R-:W-:Y:S01]  /*1100*/  LOP3.LUT R234, R98, 0x60, R165, 0xfe, !PT ;  /* 0x0000006062ea7812 */ /* 0x000fe200078efea5 */
[----:B------:R-:W-:Y:S01]  /*1110*/  IMAD R149, R160, R6, R149 ;  /* 0x00000006a0957224 */ /* 0x000fe200078e0295 */
[----:B------:R-:W-:Y:S01]  /*1120*/  IABS R137, R14 ;  /* 0x0000000e00897213 */ /* 0x000fe20000000000 */
[----:B------:R-:W-:Y:S01]  /*1130*/  IMAD.HI.U32 R4, R100, R9, RZ ;  /* 0x0000000964047227 */ /* 0x000fe200078e00ff */
[----:B------:R-:W-:-:S02]  /*1140*/  LOP3.LUT R220, R98, 0x6e, R165, 0xfe, !PT ;  /* 0x0000006e62dc7812 */ /* 0x000fc400078efea5 */
[----:B------:R-:W-:Y:S01]  /*1150*/  IABS R111, R234 ;  /* 0x000000ea006f7213 */ /* 0x000fe20000000000 */
[----:B------:R-:W-:Y:S01]  /*1160*/  IMAD.MOV R8, RZ, RZ, -R8 ;  /* 0x000000ffff087224 */ /* 0x000fe200078e0a08 */
[--C-:B------:R-:W-:Y:S01]  /*1170*/  LOP3.LUT R222, R98, 0x6c, R165.reuse, 0xfe, !PT ;  /* 0x0000006c62de7812 */ /* 0x100fe200078efea5 */
[----:B------:R-:W-:Y:S01]  /*1180*/  IMAD.HI.U32 R6, R100, R11, RZ ;  /* 0x0000000b64067227 */ /* 0x000fe200078e00ff */
[C-C-:B------:R-:W-:Y:S02]  /*1190*/  LOP3.LUT R228, R98.reuse, 0x66, R165.reuse, 0xfe, !PT ;  /* 0x0000006662e47812 */ /* 0x140fe400078efea5 */
[----:B------:R-:W-:Y:S01]  /*11a0*/  IABS R105, R222 ;  /* 0x000000de00697213 */ /* 0x000fe20000000000 */
[----:B------:R-:W-:Y:S01]  /*11b0*/  IMAD.MOV R4, RZ, RZ, -R4 ;  /* 0x000000ffff047224 */ /* 0x000fe200078e0a04 */
[----:B------:R-:W-:Y:S01]  /*11c0*/  LOP3.LUT R239, R98, 0x5c, R165, 0xfe, !PT ;  /* 0x0000005c62ef7812 */ /* 0x000fe200078efea5 */
[----:B------:R-:W-:Y:S01]  /*11d0*/  IMAD R152, R160, R8, R13 ;  /* 0x00000008a0987224 */ /* 0x000fe200078e020d */
[--C-:B------:R-:W-:Y:S01]  /*11e0*/  LOP3.LUT R13, R98, 0x22, R165.reuse, 0xfe, !PT ;  /* 0x00000022620d7812 */ /* 0x100fe200078efea5 */
[----:B------:R-:W-:Y:S01]  /*11f0*/  IMAD.HI.U32 R5, R100, R145, RZ ;  /* 0x0000009164057227 */ /* 0x000fe200078e00ff */
[----:B------:R-:W-:-:S02]  /*1200*/  LOP3.LUT R230, R98, 0x64, R165, 0xfe, !PT ;  /* 0x0000006462e67812 */ /* 0x000fc400078efea5 */
[--C-:B------:R-:W-:Y:S01]  /*1210*/  LOP3.LUT R226, R98, 0x68, R165.reuse, 0xfe, !PT ;  /* 0x0000006862e27812 */ /* 0x100fe200078efea5 */
[----:B------:R-:W-:Y:S01]  /*1220*/  IMAD.MOV R6, RZ, RZ, -R6 ;  /* 0x000000ffff067224 */ /* 0x000fe200078e0a06 */
[----:B------:R0:W-:Y:S01]  /*1230*/  STL [R1+0x1f0], R13 ;  /* 0x0001f00d01007387 */ /* 0x0001e20000100800 */
[----:B------:R-:W-:Y:S01]  /*1240*/  IMAD.HI.U32 R7, R100, R143, RZ ;  /* 0x0000008f64077227 */ /* 0x000fe200078e00ff */
[----:B------:R-:W-:Y:S02]  /*1250*/  LOP3.LUT R224, R98, 0x6a, R165, 0xfe, !PT ;  /* 0x0000006a62e07812 */ /* 0x000fe400078efea5 */
[----:B------:R-:W-:Y:S01]  /*1260*/  STL [R1+0x1ec], R18 ;  /* 0x0001ec1201007387 */ /* 0x000fe20000100800 */
[----:B------:R-:W-:Y:S01]  /*1270*/  IMAD.HI.U32 R8, R100, R147, RZ ;  /* 0x0000009364087227 */ /* 0x000fe200078e00ff */
[----:B------:R-:W-:Y:S02]  /*1280*/  PRMT R10, RZ, 0x7610, R10 ;  /* 0x00007610ff0a7816 */ /* 0x000fe4000000000a */
[----:B------:R1:W-:Y:S01]  /*1290*/  STL [R1+0x1e8], R17 ;  /* 0x0001e81101007387 */ /* 0x0003e20000100800 */
[C---:B------:R-:W-:Y:S01]  /*12a0*/  IMAD R146, R160.reuse, R4, R9 ;  /* 0x00000004a0927224 */ /* 0x040fe200078e0209 */
[----:B------:R-:W-:Y:S01]  /*12b0*/  IABS R9, R17 ;  /* 0x0000001100097213 */ /* 0x000fe20000000000 */
[----:B------:R-:W-:Y:S01]  /*12c0*/  IMAD.MOV R5, RZ, RZ, -R5 ;  /* 0x000000ffff057224 */ /* 0x000fe200078e0a05 */
[----:B0-----:R-:W-:Y:S01]  /*12d0*/  IABS R13, R13 ;  /* 0x0000000d000d7213 */ /* 0x001fe20000000000 */
[----:B------:R-:W-:Y:S01]  /*12e0*/  IMAD R144, R160, R6, R11 ;  /* 0x00000006a0907224 */ /* 0x000fe200078e020b */
[----:B------:R-:W-:Y:S01]  /*12f0*/  IABS R11, R15 ;  /* 0x0000000f000b7213 */ /* 0x000fe20000000000 */
[----:B------:R-:W-:Y:S01]  /*1300*/  IMAD.MOV R7, RZ, RZ, -R7 ;  /* 0x000000ffff077224 */ /* 0x000fe200078e0a07 */
[----:B------:R0:W-:Y:S01]  /*1310*/  STL [R1+0x1e4], R16 ;  /* 0x0001e41001007387 */ /* 0x0001e20000100800 */
[----:B------:R-:W-:Y:S01]  /*1320*/  IMAD.MOV R8, RZ, RZ, -R8 ;  /* 0x000000ffff087224 */ /* 0x000fe200078e0a08 */
[----:B-1----:R-:W-:Y:S01]  /*1330*/  LOP3.LUT R17, R98, 0x2e, R165, 0xfe, !PT ;  /* 0x0000002e62117812 */ /* 0x002fe200078efea5 */
[C---:B------:R-:W-:Y:S01]  /*1340*/  IMAD R145, R160.reuse, R5, R145 ;  /* 0x00000005a0917224 */ /* 0x040fe200078e0291 */
[----:B------:R1:W-:Y:S01]  /*1350*/  STL [R1+0x1e0], R15 ;  /* 0x0001e00f01007387 */ /* 0x0003e20000100800 */
[----:B------:R-:W-:Y:S01]  /*1360*/  IMAD R143, R160, R7, R143 ;  /* 0x00000007a08f7224 */ /* 0x000fe200078e028f */
[----:B------:R-:W-:Y:S01]  /*1370*/  LOP3.LUT R18, R98, 0x38, R165, 0xfe, !PT ;  /* 0x0000003862127812 */ /* 0x000fe200078efea5 */
[----:B------:R-:W-:Y:S01]  /*1380*/  IMAD.HI.U32 R5, R100, R9, RZ ;  /* 0x0000000964057227 */ /* 0x000fe200078e00ff */
[----:B------:R2:W-:Y:S01]  /*1390*/  STL [R1+0x1dc], R14 ;  /* 0x0001dc0e01007387 */ /* 0x0005e20000100800 */
[----:B------:R-:W-:-:S02]  /*13a0*/  IABS R113, R239 ;  /* 0x000000ef00717213 */ /* 0x000fc40000000000 */
[----:B------:R-:W-:Y:S01]  /*13b0*/  IMAD.HI.U32 R7, R100, R11, RZ ;  /* 0x0000000b64077227 */ /* 0x000fe200078e00ff */
[C-C-:B0-----:R-:W-:Y:S01]  /*13c0*/  LOP3.LUT R16, R98.reuse, 0x30, R165.reuse, 0xfe, !PT ;  /* 0x0000003062107812 */ /* 0x141fe200078efea5 */
[----:B------:R-:W-:Y:S01]  /*13d0*/  STL [R1+0x1d8], R17 ;  /* 0x0001d81101007387 */ /* 0x000fe20000100800 */
[----:B-1----:R-:W-:Y:S01]  /*13e0*/  LOP3.LUT R15, R98, 0x32, R165, 0xfe, !PT ;  /* 0x00000032620f7812 */ /* 0x002fe200078efea5 */
[----:B------:R-:W-:Y:S01]  /*13f0*/  IMAD R147, R160, R8, R147 ;  /* 0x00000008a0937224 */ /* 0x000fe200078e0293 */
[----:B------:R-:W-:Y:S01]  /*1400*/  IABS R135, R16 ;  /* 0x0000001000877213 */ /* 0x000fe20000000000 */
[----:B------:R-:W-:Y:S01]  /*1410*/  IMAD.HI.U32 R8, R100, R13, RZ ;  /* 0x0000000d64087227 */ /* 0x000fe200078e00ff */
[----:B--2---:R-:W-:Y:S01]  /*1420*/  LOP3.LUT R14, R98, 0x34, R165, 0xfe, !PT ;  /* 0x00000034620e7812 */ /* 0x004fe200078efea5 */
[----:B------:R0:W-:Y:S01]  /*1430*/  STL [R1+0x1d4], R16 ;  /* 0x0001d41001007387 */ /* 0x0001e20000100800 */
[----:B------:R-:W-:Y:S01]  /*1440*/  IABS R131, R18 ;  /* 0x0000001200837213 */ /* 0x000fe20000000000 */
[----:B------:R-:W-:Y:S01]  /*1450*/  IMAD.MOV R5, RZ, RZ, -R5 ;  /* 0x000000ffff057224 */ /* 0x000fe200078e0a05 */
[----:B------:R-:W-:Y:S01]  /*1460*/  IABS R133, R14 ;  /* 0x0000000e00857213 */ /* 0x000fe20000000000 */
[----:B------:R-:W-:Y:S01]  /*1470*/  IMAD.HI.U32 R4, R100, R141, RZ ;  /* 0x0000008d64047227 */ /* 0x000fe200078e00ff */
[----:B------:R1:W-:Y:S01]  /*1480*/  STL [R1+0x1d0], R15 ;  /* 0x0001d00f01007387 */ /* 0x0003e20000100800 */
[----:B------:R-:W-:-:S02]  /*1490*/  IABS R109, R230 ;  /* 0x000000e6006d7213 */ /* 0x000fc40000000000 */
[----:B------:R-:W-:Y:S01]  /*14a0*/  IMAD.MOV R7, RZ, RZ, -R7 ;  /* 0x000000ffff077224 */ /* 0x000fe200078e0a07 */
[----:B------:R2:W-:Y:S01]  /*14b0*/  STL [R1+0x1cc], R14 ;  /* 0x0001cc0e01007387 */ /* 0x0005e20000100800 */
[----:B------:R-:W-:Y:S01]  /*14c0*/  IMAD.HI.U32 R6, R100, R139, RZ ;  /* 0x0000008b64067227 */ /* 0x000fe200078e00ff */
[----:B0-----:R-:W-:Y:S02]  /*14d0*/  LOP3.LUT R16, R98, 0x3c, R165, 0xfe, !PT ;  /* 0x0000003c62107812 */ /* 0x001fe400078efea5 */
[----:B------:R-:W-:Y:S01]  /*14e0*/  IABS R107, R226 ;  /* 0x000000e2006b7213 */ /* 0x000fe20000000000 */
[----:B------:R-:W-:Y:S01]  /*14f0*/  IMAD.MOV R8, RZ, RZ, -R8 ;  /* 0x000000ffff087224 */ /* 0x000fe200078e0a08 */
[----:B------:R-:W-:Y:S01]  /*1500*/  IABS R129, R16 ;  /* 0x0000001000817213 */ /* 0x000fe20000000000 */
[----:B------:R-:W-:Y:S01]  /*1510*/  IMAD R140, R160, R5, R9 ;  /* 0x00000005a08c7224 */ /* 0x000fe200078e0209 */
[----:B------:R-:W-:Y:S01]  /*1520*/  IABS R9, R17 ;  /* 0x0000001100097213 */ /* 0x000fe20000000000 */
[----:B------:R-:W-:Y:S01]  /*1530*/  IMAD.MOV R4, RZ, RZ, -R4 ;  /* 0x000000ffff047224 */ /* 0x000fe200078e0a04 */
[----:B------:R-:W-:Y:S01]  /*1540*/  LOP3.LUT R17, R98, 0x3a, R165, 0xfe, !PT ;  /* 0x0000003a62117812 */ /* 0x000fe200078efea5 */
[----:B------:R-:W-:Y:S01]  /*1550*/  IMAD R138, R160, R7, R11 ;  /* 0x00000007a08a7224 */ /* 0x000fe200078e020b */
[----:B------:R-:W-:Y:S01]  /*1560*/  IABS R11, R15 ;  /* 0x0000000f000b7213 */ /* 0x000fe20000000000 */
[----:B------:R-:W-:Y:S01]  /*1570*/  IMAD.MOV R6, RZ, RZ, -R6 ;  /* 0x000000ffff067224 */ /* 0x000fe200078e0a06 */
[----:B-1----:R-:W-:Y:S01]  /*1580*/  LOP3.LUT R15, R98, 0x3e, R165, 0xfe, !PT ;  /* 0x0000003e620f7812 */ /* 0x002fe200078efea5 */
[----:B------:R-:W-:Y:S01]  /*1590*/  IMAD R142, R160, R8, R13 ;  /* 0x00000008a08e7224 */ /* 0x000fe200078e020d */
[----:B------:R-:W-:Y:S01]  /*15a0*/  LOP3.LUT R13, R98, 0x36, R165, 0xfe, !PT ;  /* 0x00000036620d7812 */ /* 0x000fe200078efea5 */
[----:B------:R-:W-:Y:S01]  /*15b0*/  IMAD R141, R160, R4, R141 ;  /* 0x00000004a08d7224 */ /* 0x000fe200078e028d */
[----:B--2---:R-:W-:Y:S01]  /*15c0*/  LOP3.LUT R14, R98, 0x40, R165, 0xfe, !PT ;  /* 0x00000040620e7812 */ /* 0x004fe200078efea5 */
[----:B------:R-:W-:-:S02]  /*15d0*/  IMAD.HI.U32 R8, R100, R137, RZ ;  /* 0x0000008964087227 */ /* 0x000fc400078e00ff */
[----:B------:R0:W-:Y:S01]  /*15e0*/  STL [R1+0x1c8], R13 ;  /* 0x0001c80d01007387 */ /* 0x0001e20000100800 */
[----:B------:R-:W-:Y:S01]  /*15f0*/  IABS R127, R14 ;  /* 0x0000000e007f7213 */ /* 0x000fe20000000000 */
[----:B------:R-:W-:Y:S02]  /*1600*/  IMAD R139, R160, R6, R139 ;  /* 0x00000006a08b7224 */ /* 0x000fe400078e028b */
[C---:B------:R-:W-:Y:S01]  /*1610*/  IMAD.HI.U32 R4, R100.reuse, R9, RZ ;  /* 0x0000000964047227 */ /* 0x040fe200078e00ff */
[----:B------:R1:W-:Y:S03]  /*1620*/  STL [R1+0x1c4], R18 ;  /* 0x0001c41201007387 */ /* 0x0003e60000100800 */
[----:B------:R-:W-:Y:S01]  /*1630*/  IMAD.HI.U32 R6, R100, R11, RZ ;  /* 0x0000000b64067227 */ /* 0x000fe200078e00ff */
[----:B------:R-:W-:Y:S01]  /*1640*/  STL [R1+0x1c0], R17 ;  /* 0x0001c01101007387 */ /* 0x000fe20000100800 */
[----:B0-----:R-:W-:-:S02]  /*1650*/  IABS R13, R13 ;  /* 0x0000000d000d7213 */ /* 0x001fc40000000000 */
[----:B------:R-:W-:Y:S01]  /*1660*/  IMAD.MOV R8, RZ, RZ, -R8 ;  /* 0x000000ffff087224 */ /* 0x000fe200078e0a08 */
[----:B------:R0:W-:Y:S01]  /*1670*/  STL [R1+0x1bc], R16 ;  /* 0x0001bc1001007387 */ /* 0x0001e20000100800 */
[----:B------:R-:W-:Y:S01]  /*1680*/  IMAD.MOV R4, RZ, RZ, -R4 ;  /* 0x000000ffff047224 */ /* 0x000fe200078e0a04 */
[--C-:B-1----:R-:W-:Y:S01]  /*1690*/  LOP3.LUT R18, R98, 0x4c, R165.reuse, 0xfe, !PT ;  /* 0x0000004c62127812 */ /* 0x102fe200078efea5 */
[C---:B------:R-:W-:Y:S01]  /*16a0*/  IMAD.HI.U32 R5, R100.reuse, R135, RZ ;  /* 0x0000008764057227 */ /* 0x040fe200078e00ff */
[----:B------:R-:W-:Y:S02]  /*16b0*/  STL [R1+0x1b8], R15 ;  /* 0x0001b80f01007387 */ /* 0x000fe40000100800 */
[----:B------:R-:W-:Y:S01]  /*16c0*/  IABS R121, R18 ;  /* 0x0000001200797213 */ /* 0x000fe20000000000 */
[----:B------:R-:W-:Y:S01]  /*16d0*/  IMAD.MOV R6, RZ, RZ, -R6 ;  /* 0x000000ffff067224 */ /* 0x000fe200078e0a06 */
[----:B------:R1:W-:Y:S01]  /*16e0*/  STL [R1+0x1b4], R14 ;  /* 0x0001b40e01007387 */ /* 0x0003e20000100800 */
[----:B------:R-:W-:Y:S01]  /*16f0*/  IMAD.HI.U32 R7, R100, R133, RZ ;  /* 0x0000008564077227 */ /* 0x000fe200078e00ff */
[----:B0-----:R-:W-:-:S03]  /*1700*/  LOP3.LUT R16, R98, 0x44, R165, 0xfe, !PT ;  /* 0x0000004462107812 */ /* 0x001fc600078efea5 */
[C---:B------:R-:W-:Y:S01]  /*1710*/  IMAD R137, R160.reuse, R8, R137 ;  /* 0x00000008a0897224 */ /* 0x040fe200078e0289 */
[----:B------:R-:W-:Y:S01]  /*1720*/  IABS R125, R16 ;  /* 0x00000010007d7213 */ /* 0x000fe20000000000 */
[----:B------:R-:W-:Y:S01]  /*1730*/  IMAD R136, R160, R4, R9 ;  /* 0x00000004a0887224 */ /* 0x000fe200078e0209 */
[----:B------:R-:W-:Y:S01]  /*1740*/  IABS R9, R17 ;  /* 0x0000001100097213 */ /* 0x000fe20000000000 */
[----:B------:R-:W-:Y:S01]  /*1750*/  IMAD.HI.U32 R8, R100, R13, RZ ;  /* 0x0000000d64087227 */ /* 0x000fe200078e00ff */
[C-C-:B------:R-:W-:Y:S02]  /*1760*/  LOP3.LUT R17, R98.reuse, 0x42, R165.reuse, 0xfe, !PT ;  /* 0x0000004262117812 */ /* 0x140fe400078efea5 */
[----:B-1----:R-:W-:Y:S01]  /*1770*/  LOP3.LUT R14, R98, 0x48, R165, 0xfe, !PT ;  /* 0x00000048620e7812 */ /* 0x002fe200078efea5 */
[----:B------:R-:W-:Y:S02]  /*1780*/  IMAD.MOV R5, RZ, RZ, -R5 ;  /* 0x000000ffff057224 */ /* 0x000fe400078e0a05 */
[----:B------:R-:W-:Y:S01]  /*1790*/  IMAD R134, R160, R6, R11 ;  /* 0x00000006a0867224 */ /* 0x000fe200078e020b */
[----:B------:R-:W-:Y:S01]  /*17a0*/  IABS R11, R15 ;  /* 0x0000000f000b7213 */ /* 0x000fe20000000000 */
[----:B------:R-:W-:Y:S01]  /*17b0*/  IMAD.MOV R7, RZ, RZ, -R7 ;  /* 0x000000ffff077224 */ /* 0x000fe200078e0a07 */
[----:B------:R-:W-:Y:S01]  /*17c0*/  LOP3.LUT R15, R98, 0x46, R165, 0xfe, !PT ;  /* 0x00000046620f7812 */ /* 0x000fe200078efea5 */
[----:B------:R-:W-:Y:S01]  /*17d0*/  IMAD.MOV R8, RZ, RZ, -R8 ;  /* 0x000000ffff087224 */ /* 0x000fe200078e0a08 */
[----:B------:R-:W-:Y:S01]  /*17e0*/  STL [R1+0x1b0], R17 ;  /* 0x0001b01101007387 */ /* 0x000fe20000100800 */
[C---:B------:R-:W-:Y:S01]  /*17f0*/  IMAD R135, R160.reuse, R5, R135 ;  /* 0x00000005a0877224 */ /* 0x040fe200078e0287 */
[----:B------:R-:W-:Y:S01]  /*1800*/  IABS R123, R14 ;  /* 0x0000000e007b7213 */ /* 0x000fe20000000000 */
[----:B------:R-:W-:Y:S01]  /*1810*/  IMAD R133, R160, R7, R133 ;  /* 0x00000007a0857224 */ /* 0x000fe200078e0285 */
[----:B------:R0:W-:Y:S01]  /*1820*/  STL [R1+0x1ac], R16 ;  /* 0x0001ac1001007387 */ /* 0x0001e20000100800 */
[----:B------:R-:W-:-:S03]  /*1830*/  IMAD.HI.U32 R5, R100, R9, RZ ;  /* 0x0000000964057227 */ /* 0x000fc600078e00ff */
[----:B------:R-:W-:Y:S01]  /*1840*/  STL [R1+0x1a8], R15 ;  /* 0x0001a80f01007387 */ /* 0x000fe20000100800 */
[----:B------:R-:W-:-:S03]  /*1850*/  IMAD.HI.U32 R7, R100, R11, RZ ;  /* 0x0000000b64077227 */ /* 0x000fc600078e00ff */
[----:B------:R1:W-:Y:S01]  /*1860*/  STL [R1+0x1a4], R14 ;  /* 0x0001a40e01007387 */ /* 0x0003e20000100800 */
[----:B------:R-:W-:Y:S01]  /*1870*/  IMAD R132, R160, R8, R13 ;  /* 0x00000008a0847224 */ /* 0x000fe200078e020d */
[C---:B------:R-:W-:Y:S01]  /*1880*/  LOP3.LUT R13, R98.reuse, 0x4a, R165, 0xfe, !PT ;  /* 0x0000004a620d7812 */ /* 0x040fe200078efea5 */
[----:B------:R-:W-:Y:S01]  /*1890*/  IMAD.MOV R5, RZ, RZ, -R5 ;  /* 0x000000ffff057224 */ /* 0x000fe200078e0a05 */
[----:B0-----:R-:W-:Y:S01]  /*18a0*/  LOP3.LUT R16, R98, 0x50, R165, 0xfe, !PT ;  /* 0x0000005062107812 */ /* 0x001fe200078efea5 */
[----:B------:R-:W-:Y:S02]  /*18b0*/  IMAD.HI.U32 R4, R100, R131, RZ ;  /* 0x0000008364047227 */ /* 0x000fe400078e00ff */
[----:B------:R0:W-:Y:S01]  /*18c0*/  STL [R1+0x1a0], R13 ;  /* 0x0001a00d01007387 */ /* 0x0001e20000100800 */
[----:B------:R-:W-:Y:S01]  /*18d0*/  IABS R119, R16 ;  /* 0x0000001000777213 */ /* 0x000fe20000000000 */
[----:B------:R-:W-:Y:S01]  /*18e0*/  IMAD.MOV R7, RZ, RZ, -R7 ;  /* 0x000000ffff077224 */ /* 0x000fe200078e0a07 */
[----:B-1----:R-:W-:Y:S01]  /*18f0*/  LOP3.LUT R14, R98, 0x54, R165, 0xfe, !PT ;  /* 0x00000054620e7812 */ /* 0x002fe200078efea5 */
[C---:B------:R-:W-:Y:S01]  /*1900*/  IMAD.HI.U32 R6, R100.reuse, R129, RZ ;  /* 0x0000008164067227 */ /* 0x040fe200078e00ff */
[----:B------:R-:W-:Y:S02]  /*1910*/  STL [R1+0x19c], R18 ;  /* 0x00019c1201007387 */ /* 0x000fe40000100800 */
[----:B------:R-:W-:Y:S01]  /*1920*/  IABS R117, R14 ;  /* 0x0000000e00757213 */ /* 0x000fe20000000000 */
[----:B------:R-:W-:Y:S01]  /*1930*/  IMAD.HI.U32 R8, R100, R127, RZ ;  /* 0x0000007f64087227 */ /* 0x000fe200078e00ff */
[----:B0-----:R-:W-:-:S03]  /*1940*/  IABS R13, R13 ;  /* 0x0000000d000d7213 */ /* 0x001fc60000000000 */
[----:B------:R-:W-:Y:S01]  /*1950*/  IMAD R130, R160, R5, R9 ;  /* 0x00000005a0827224 */ /* 0x000fe200078e0209 */
[----:B------:R-:W-:Y:S01]  /*1960*/  IABS R9, R17 ;  /* 0x0000001100097213 */ /* 0x000fe20000000000 */
[----:B------:R-:W-:Y:S01]  /*1970*/  IMAD.MOV R4, RZ, RZ, -R4 ;  /* 0x000000ffff047224 */ /* 0x000fe200078e0a04 */
[----:B------:R-:W-:Y:S01]  /*1980*/  LOP3.LUT R17, R98, 0x4e, R165, 0xfe, !PT ;  /* 0x0000004e62117812 */ /* 0x000fe200078efea5 */
[----:B------:R-:W-:Y:S01]  /*1990*/  IMAD R128, R160, R7, R11 ;  /* 0x00000007a0807224 */ /* 0x000fe200078e020b */
[----:B------:R-:W-:Y:S01]  /*19a0*/  IABS R11, R15 ;  /* 0x0000000f000b7213 */ /* 0x000fe20000000000 */
[----:B------:R-:W-:Y:S01]  /*19b0*/  IMAD.MOV R6, RZ, RZ, -R6 ;  /* 0x000000ffff067224 */ /* 0x000fe200078e0a06 */
[----:B------:R-:W-:Y:S01]  /*19c0*/  LOP3.LUT R15, R98, 0x52, R165, 0xfe, !PT ;  /* 0x00000052620f7812 */ /* 0x000fe200078efea5 */
[----:B------:R-:W-:Y:S01]  /*19d0*/  IMAD.MOV R8, RZ, RZ, -R8 ;  /* 0x000000ffff087224 */ /* 0x000fe200078e0a08 */
[----:B------:R-:W-:Y:S01]  /*19e0*/  STL [R1+0x198], R17 ;  /* 0x0001981101007387 */ /* 0x000fe20000100800 */
[----:B------:R-:W-:-:S02]  /*19f0*/  IMAD R131, R160, R4, R131 ;  /* 0x00000004a0837224 */ /* 0x000fc400078e0283 */
[C---:B------:R-:W-:Y:S01]  /*1a00*/  IMAD R129, R160.reuse, R6, R129 ;  /* 0x00000006a0817224 */ /* 0x040fe200078e0281 */
[----:B------:R-:W-:Y:S01]  /*1a10*/  STL [R1+0x194], R16 ;  /* 0x0001941001007387 */ /* 0x000fe20000100800 */
[----:B------:R-:W-:Y:S02]  /*1a20*/  IMAD R127, R160, R8, R127 ;  /* 0x00000008a07f7224 */ /* 0x000fe400078e027f */
[C---:B------:R-:W-:Y:S01]  /*1a30*/  IMAD.HI.U32 R4, R100.reuse, R9, RZ ;  /* 0x0000000964047227 */ /* 0x040fe200078e00ff */
[----:B------:R-:W-:Y:S03]  /*1a40*/  STL [R1+0x190], R15 ;  /* 0x0001900f01007387 */ /* 0x000fe60000100800 */
[C---:B------:R-:W-:Y:S01]  /*1a50*/  IMAD.HI.U32 R6, R100.reuse, R11, RZ ;  /* 0x0000000b64067227 */ /* 0x040fe200078e00ff */
[----:B------:R0:W-:Y:S03]  /*1a60*/  STL [R1+0x18c], R14 ;  /* 0x00018c0e01007387 */ /* 0x0001e60000100800 */
[----:B------:R-:W-:-:S04]  /*1a70*/  IMAD.HI.U32 R8, R100, R13, RZ ;  /* 0x0000000d64087227 */ /* 0x000fc800078e00ff */
[----:B------:R-:W-:Y:S02]  /*1a80*/  IMAD.MOV R4, RZ, RZ, -R4 ;  /* 0x000000ffff047224 */ /* 0x000fe400078e0a04 */
[----:B------:R-:W-:Y:S01]  /*1a90*/  IMAD.HI.U32 R5, R100, R125, RZ ;  /* 0x0000007d64057227 */ /* 0x000fe200078e00ff */
[----:B0-----:R-:W-:-:S03]  /*1aa0*/  LOP3.LUT R14, R12, 0x7f, RZ, 0xc0, !PT ;  /* 0x0000007f0c0e7812 */ /* 0x001fc600078ec0ff */
[----:B------:R-:W-:Y:S02]  /*1ab0*/  IMAD.MOV R6, RZ, RZ, -R6 ;  /* 0x000000ffff067224 */ /* 0x000fe400078e0a06 */
[----:B------:R-:W-:Y:S02]  /*1ac0*/  IMAD.MOV R8, RZ, RZ, -R8 ;  /* 0x000000ffff087224 */ /* 0x000fe400078e0a08 */
[----:B------:R-:W-:-:S04]  /*1ad0*/  IMAD.HI.U32 R7, R100, R123, RZ ;  /* 0x0000007b64077227 */ /* 0x000fc800078e00ff */
[C---:B------:R-:W-:Y:S01]  /*1ae0*/  IMAD R126, R160.reuse, R4, R9 ;  /* 0x00000004a07e7224 */ /* 0x040fe200078e0209 */
[----:B------:R-:W-:Y:S01]  /*1af0*/  IABS R9, R17 ;  /* 0x0000001100097213 */ /* 0x000fe20000000000 */
[----:B------:R-:W-:Y:S02]  /*1b00*/  IMAD.MOV R5, RZ, RZ, -R5 ;  /* 0x000000ffff057224 */ /* 0x000fe400078e0a05 */
[C---:B------:R-:W-:Y:S01]  /*1b10*/  IMAD R124, R160.reuse, R6, R11 ;  /* 0x00000006a07c7224 */ /* 0x040fe200078e020b */
[----:B------:R-:W-:Y:S01]  /*1b20*/  IABS R11, R15 ;  /* 0x0000000f000b7213 */ /* 0x000fe20000000000 */
[----:B------:R-:W-:Y:S01]  /*1b30*/  IMAD R122, R160, R8, R13 ;  /* 0x00000008a07a7224 */ /* 0x000fe200078e020d */
[C---:B------:R-:W-:Y:S01]  /*1b40*/  LOP3.LUT R15, R98.reuse, 0x56, R165, 0xfe, !PT ;  /* 0x00000056620f7812 */ /* 0x040fe200078efea5 */
[----:B------:R-:W-:Y:S01]  /*1b50*/  IMAD.MOV R7, RZ, RZ, -R7 ;  /* 0x000000ffff077224 */ /* 0x000fe200078e0a07 */
[----:B------:R-:W-:Y:S01]  /*1b60*/  LOP3.LUT R13, R98, 0x58, R165, 0xfe, !PT ;  /* 0x00000058620d7812 */ /* 0x000fe200078efea5 */
[----:B------:R-:W-:-:S02]  /*1b70*/  IMAD.HI.U32 R8, R100, R117, RZ ;  /* 0x0000007564087227 */ /* 0x000fc400078e00ff */
[----:B------:R-:W-:Y:S01]  /*1b80*/  STL [R1+0x188], R15 ;  /* 0x0001880f01007387 */ /* 0x000fe20000100800 */
[----:B------:R-:W-:Y:S01]  /*1b90*/  IABS R115, R13 ;  /* 0x0000000d00737213 */ /* 0x000fe20000000000 */
[C---:B------:R-:W-:Y:S02]  /*1ba0*/  IMAD R125, R160.reuse, R5, R125 ;  /* 0x00000005a07d7224 */ /* 0x040fe400078e027d */
[----:B------:R-:W-:Y:S01]  /*1bb0*/  IMAD R123, R160, R7, R123 ;  /* 0x00000007a07b7224 */ /* 0x000fe200078e027b */
[----:B------:R0:W-:Y:S01]  /*1bc0*/  STL [R1+0x184], R13 ;  /* 0x0001840d01007387 */ /* 0x0001e20000100800 */
[----:B------:R-:W-:-:S03]  /*1bd0*/  IMAD.HI.U32 R5, R100, R9, RZ ;  /* 0x0000000964057227 */ /* 0x000fc600078e00ff */
[----:B------:R-:W-:Y:S01]  /*1be0*/  STL [R1+0x180], R241 ;  /* 0x000180f101007387 */ /* 0x000fe20000100800 */
[----:B------:R-:W-:Y:S02]  /*1bf0*/  IMAD.MOV R8, RZ, RZ, -R8 ;  /* 0x000000ffff087224 */ /* 0x000fe400078e0a08 */
[----:B------:R-:W-:Y:S01]  /*1c00*/  IMAD.HI.U32 R7, R100, R11, RZ ;  /* 0x0000000b64077227 */ /* 0x000fe200078e00ff */
[----:B------:R-:W-:Y:S01]  /*1c10*/  STL [R1+0x17c], R239 ;  /* 0x00017cef01007387 */ /* 0x000fe20000100800 */
[----:B0-----:R-:W-:Y:S02]  /*1c20*/  IABS R13, R228 ;  /* 0x000000e4000d7213 */ /* 0x001fe40000000000 */
[----:B------:R-:W-:Y:S02]  /*1c30*/  IMAD.MOV R5, RZ, RZ, -R5 ;  /* 0x000000ffff057224 */ /* 0x000fe400078e0a05 */
[----:B------:R-:W-:Y:S02]  /*1c40*/  IMAD R117, R160, R8, R117 ;  /* 0x00000008a0757224 */ /* 0x000fe400078e0275 */
[----:B------:R-:W-:-:S02]  /*1c50*/  IMAD.MOV R7, RZ, RZ, -R7 ;  /* 0x000000ffff077224 */ /* 0x000fc400078e0a07 */
[----:B------:R-:W-:Y:S02]  /*1c60*/  IMAD R8, R3, 0x80, R14 ;  /* 0x0000008003087824 */ /* 0x000fe400078e020e */
[C---:B------:R-:W-:Y:S01]  /*1c70*/  IMAD R120, R160.reuse, R5, R9 ;  /* 0x00000005a0787224 */ /* 0x040fe200078e0209 */
[----:B------:R-:W-:Y:S01]  /*1c80*/  IABS R9, R15 ;  /* 0x0000000f00097213 */ /* 0x000fe20000000000 */
[----:B------:R-:W-:Y:S01]  /*1c90*/  IMAD R118, R160, R7, R11 ;  /* 0x00000007a0767224 */ /* 0x000fe200078e020b */
[----:B------:R-:W-:Y:S01]  /*1ca0*/  IABS R7, R8 ;  /* 0x0000000800077213 */ /* 0x000fe20000000000 */
[----:B------:R-:W-:Y:S01]  /*1cb0*/  IMAD.HI.U32 R4, R100, R121, RZ ;  /* 0x0000007964047227 */ /* 0x000fe200078e00ff */
[----:B------:R-:W-:Y:S01]  /*1cc0*/  IABS R11, R241 ;  /* 0x000000f1000b7213 */ /* 0x000fe20000000000 */
[----:B------:R0:W-:Y:S01]  /*1cd0*/  STL [R1+0x238], R8 ;  /* 0x0002380801007387 */ /* 0x0001e20000100800 */
[----:B------:R-:W-:Y:S01]  /*1ce0*/  ISETP.GE.AND P2, PT, R8, RZ, PT ;  /* 0x000000ff0800720c */ /* 0x000fe20003f46270 */
[----:B------:R-:W-:-:S02]  /*1cf0*/  IMAD.HI.U32 R3, R100, R9, RZ ;  /* 0x0000000964037227 */ /* 0x000fc400078e00ff */
[----:B------:R1:W-:Y:S02]  /*1d00*/  STL [R1+0x178], R236 ;  /* 0x000178ec01007387 */ /* 0x0003e40000100800 */
[----:B------:R-:W-:Y:S02]  /*1d10*/  IMAD.HI.U32 R2, R2, R7, RZ ;  /* 0x0000000702027227 */ /* 0x000fe400078e00ff */
[----:B------:R1:W-:Y:S02]  /*1d20*/  STL [R1+0x174], R234 ;  /* 0x000174ea01007387 */ /* 0x0003e40000100800 */
[----:B------:R-:W-:Y:S02]  /*1d30*/  IMAD.MOV R3, RZ, RZ, -R3 ;  /* 0x000000ffff037224 */ /* 0x000fe400078e0a03 */
[----:B------:R-:W-:Y:S01]  /*1d40*/  IMAD.MOV R2, RZ, RZ, -R2 ;  /* 0x000000ffff027224 */ /* 0x000fe200078e0a02 */
[----:B------:R1:W-:Y:S01]  /*1d50*/  STL [R1+0x170], R232 ;  /* 0x000170e801007387 */ /* 0x0003e20000100800 */
[----:B------:R-:W-:Y:S01]  /*1d60*/  IMAD R116, R160, R3, R9 ;  /* 0x00000003a0747224 */ /* 0x000fe200078e0209 */
[----:B------:R-:W-:Y:S01]  /*1d70*/  IABS R9, R236 ;  /* 0x000000ec00097213 */ /* 0x000fe20000000000 */
[----:B------:R-:W-:Y:S01]  /*1d80*/  IMAD R3, R0, R2, R7 ;  /* 0x0000000200037224 */ /* 0x000fe200078e0207 */
[----:B------:R1:W-:Y:S01]  /*1d90*/  STL [R1+0x16c], R230 ;  /* 0x00016ce601007387 */ /* 0x0003e20000100800 */
[----:B------:R-:W-:-:S03]  /*1da0*/  IMAD.HI.U32 R5, R100, R11, RZ ;  /* 0x0000000b64057227 */ /* 0x000fc600078e00ff */
[----:B------:R-:W-:Y:S01]  /*1db0*/  ISETP.GT.U32.AND P1, PT, R0, R3, PT ;  /* 0x000000030000720c */ /* 0x000fe20003f24070 */
[----:B------:R-:W-:Y:S01]  /*1dc0*/  IMAD.MOV R5, RZ, RZ, -R5 ;  /* 0x000000ffff057224 */ /* 0x000fe200078e0a05 */
[----:B------:R1:W-:Y:S01]  /*1dd0*/  STL [R1+0x168], R228 ;  /* 0x000168e401007387 */ /* 0x0003e20000100800 */
[----:B------:R-:W-:Y:S02]  /*1de0*/  IMAD.MOV R4, RZ, RZ, -R4 ;  /* 0x000000ffff047224 */ /* 0x000fe400078e0a04 */
[----:B------:R-:W-:Y:S01]  /*1df0*/  IMAD R114, R160, R5, R11 ;  /* 0x00000005a0727224 */ /* 0x000fe200078e020b */
[----:B------:R-:W-:Y:S01]  /*1e00*/  IABS R11, R232 ;  /* 0x000000e8000b7213 */ /* 0x000fe20000000000 */
[----:B------:R-:W-:Y:S01]  /*1e10*/  IMAD.HI.U32 R2, R100, R9, RZ ;  /* 0x0000000964027227 */ /* 0x000fe200078e00ff */
[----:B------:R1:W-:Y:S03]  /*1e20*/  STL [R1+0x164], R226 ;  /* 0x000164e201007387 */ /* 0x0003e60000100800 */
[----:B------:R-:W-:Y:S01]  /*1e30*/  IMAD R121, R160, R4, R121 ;  /* 0x00000004a0797224 */ /* 0x000fe200078e0279 */
[----:B------:R1:W-:Y:S01]  /*1e40*/  STL [R1+0x160], R224 ;  /* 0x000160e001007387 */ /* 0x0003e20000100800 */
[----:B------:R-:W-:-:S02]  /*1e50*/  @!P1 IMAD.IADD R3, R3, 0x1, -R0 ;  /* 0x0000000103039824 */ /* 0x000fc400078e0a00 */
[----:B------:R-:W-:Y:S01]  /*1e60*/  IMAD.HI.U32 R4, R100, R115, RZ ;  /* 0x0000007364047227 */ /* 0x000fe200078e00ff */
[----:B------:R1:W-:Y:S02]  /*1e70*/  STL [R1+0x15c], R222 ;  /* 0x00015cde01007387 */ /* 0x0003e40000100800 */
[----:B------:R-:W-:Y:S01]  /*1e80*/  ISETP.GT.U32.AND P1, PT, R0, R3, PT ;  /* 0x000000030000720c */ /* 0x000fe20003f24070 */
[----:B------:R-:W-:Y:S01]  /*1e90*/  IMAD.MOV R2, RZ, RZ, -R2 ;  /* 0x000000ffff027224 */ /* 0x000fe200078e0a02 */
[----:B------:R1:W-:Y:S01]  /*1ea0*/  STL [R1+0x158], R220 ;  /* 0x000158dc01007387 */ /* 0x0003e20000100800 */
[----:B------:R-:W-:-:S04]  /*1eb0*/  IMAD.HI.U32 R5, R100, R11, RZ ;  /* 0x0000000b64057227 */ /* 0x000fc800078e00ff */
[----:B------:R-:W-:Y:S02]  /*1ec0*/  IMAD.MOV R4, RZ, RZ, -R4 ;  /* 0x000000ffff047224 */ /* 0x000fe400078e0a04 */
[C---:B------:R-:W-:Y:S01]  /*1ed0*/  IMAD R112, R160.reuse, R2, R9 ;  /* 0x00000002a0707224 */ /* 0x040fe200078e0209 */
[----:B------:R-:W-:Y:S01]  /*1ee0*/  IABS R9, R220 ;  /* 0x000000dc00097213 */ /* 0x000fe20000000000 */
[----:B------:R-:W-:Y:S02]  /*1ef0*/  IMAD.MOV R5, RZ, RZ, -R5 ;  /* 0x000000ffff057224 */ /* 0x000fe400078e0a05 */
[----:B------:R-:W-:Y:S02]  /*1f00*/  IMAD R115, R160, R4, R115 ;  /* 0x00000004a0737224 */ /* 0x000fe400078e0273 */
[----:B------:R-:W-:-:S04]  /*1f10*/  IMAD.HI.U32 R4, R100, R111, RZ ;  /* 0x0000006f64047227 */ /* 0x000fc800078e00ff */
[--C-:B------:R-:W-:Y:S01]  /*1f20*/  IMAD R110, R160, R5, R11.reuse ;  /* 0x00000005a06e7224 */ /* 0x100fe200078e020b */
[----:B------:R-:W-:Y:S01]  /*1f30*/  PRMT R11, RZ, 0x7610, R11 ;  /* 0x00007610ff0b7816 */ /* 0x000fe2000000000b */
[----:B------:R-:W-:Y:S01]  /*1f40*/  @!P1 IMAD.IADD R3, R3, 0x1, -R0 ;  /* 0x0000000103039824 */ /* 0x000fe200078e0a00 */
[----:B------:R-:W-:Y:S01]  /*1f50*/  ISETP.NE.AND P1, PT, R102, RZ, PT ;  /* 0x000000ff6600720c */ /* 0x000fe20003f25270 */
[----:B------:R-:W-:Y:S02]  /*1f60*/  IMAD.HI.U32 R5, R100, R9, RZ ;  /* 0x0000000964057227 */ /* 0x000fe400078e00ff */
[----:B------:R1:W-:Y:S02]  /*1f70*/  STL.S16 [R1+0x44], R11 ;  /* 0x0000440b01007387 */ /* 0x0003e40000100600 */
[----:B------:R-:W-:Y:S02]  /*1f80*/  IMAD.MOV R4, RZ, RZ, -R4 ;  /* 0x000000ffff047224 */ /* 0x000fe400078e0a04 */
[----:B------:R-:W-:Y:S01]  /*1f90*/  IMAD.MOV.U32 R173, RZ, RZ, R3 ;  /* 0x000000ffffad7224 */ /* 0x000fe200078e0003 */
[----:B------:R1:W-:Y:S01]  /*1fa0*/  STL.S16 [R1+0x40], R10 ;  /* 0x0000400a01007387 */ /* 0x0003e20000100600 */
[----:B------:R-:W-:-:S02]  /*1fb0*/  IMAD.MOV R5, RZ, RZ, -R5 ;  /* 0x000000ffff057224 */ /* 0x000fc400078e0a05 */
[----:B------:R-:W-:Y:S02]  /*1fc0*/  IMAD R3, R165, UR12, RZ ;  /* 0x0000000ca5037c24 */ /* 0x000fe4000f8e02ff */
[----:B------:R-:W-:Y:S02]  /*1fd0*/  IMAD R111, R160, R4, R111 ;  /* 0x00000004a06f7224 */ /* 0x000fe400078e026f */
[----:B------:R-:W-:-:S04]  /*1fe0*/  IMAD.HI.U32 R4, R100, R105, RZ ;  /* 0x0000006964047227 */ /* 0x000fc800078e00ff */
[----:B------:R-:W-:Y:S02]  /*1ff0*/  IMAD R104, R160, R5, R9 ;  /* 0x00000005a0687224 */ /* 0x000fe400078e0209 */
[----:B------:R-:W-:Y:S02]  /*2000*/  IMAD.U32 R5, RZ, RZ, UR12 ;  /* 0x0000000cff057e24 */ /* 0x000fe4000f8e00ff */
[----:B------:R-:W-:Y:S02]  /*2010*/  IMAD R30, R30, 0x2, R3 ;  /* 0x000000021e1e7824 */ /* 0x000fe400078e0203 */
[----:B------:R-:W-:-:S04]  /*2020*/  IMAD.HI.U32 R7, R100, R13, RZ ;  /* 0x0000000d64077227 */ /* 0x000fc800078e00ff */
[----:B------:R-:W-:Y:S02]  /*2030*/  IMAD.MOV R4, RZ, RZ, -R4 ;  /* 0x000000ffff047224 */ /* 0x000fe400078e0a04 */
[----:B------:R-:W-:Y:S02]  /*2040*/  IMAD R56, R5, 0x2, R30 ;  /* 0x0000000205387824 */ /* 0x000fe400078e021e */
[----:B------:R-:W-:-:S04]  /*2050*/  IMAD.HI.U32 R6, R100, R119, RZ ;  /* 0x0000007764067227 */ /* 0x000fc800078e00ff */
[----:B------:R-:W-:Y:S02]  /*2060*/  IMAD.MOV R7, RZ, RZ, -R7 ;  /* 0x000000ffff077224 */ /* 0x000fe400078e0a07 */
[C---:B------:R-:W-:Y:S02]  /*2070*/  IMAD R105, R160.reuse, R4, R105 ;  /* 0x00000004a0697224 */ /* 0x040fe400078e0269 */
[----:B------:R-:W-:Y:S02]  /*2080*/  IMAD.U32 R4, RZ, RZ, UR12 ;  /* 0x0000000cff047e24 */ /* 0x000fe4000f8e00ff */
[----:B------:R-:W-:Y:S02]  /*2090*/  IMAD R79, R79, 0x2, R56 ;  /* 0x000000024f4f7824 */ /* 0x000fe400078e0238 */
[----:B------:R-:W-:Y:S02]  /*20a0*/  IMAD.MOV R6, RZ, RZ, -R6 ;  /* 0x000000ffff067224 */ /* 0x000fe400078e0a06 */
[----:B------:R-:W-:Y:S01]  /*20b0*/  IMAD R108, R160, R7, R13 ;  /* 0x00000007a06c7224 */ /* 0x000fe200078e020d */
[----:B------:R-:W-:Y:S01]  /*20c0*/  IABS R7, R224 ;  /* 0x000000e000077213 */ /* 0x000fe20000000000 */
[----:B------:R-:W-:-:S02]  /*20d0*/  IMAD R4, R4, 0x2, R79 ;  /* 0x0000000204047824 */ /* 0x000fc400078e024f */
[----:B------:R-:W-:Y:S02]  /*20e0*/  IMAD R119, R160, R6, R119 ;  /* 0x00000006a0777224 */ /* 0x000fe400078e0277 */
[----:B------:R-:W-:-:S04]  /*20f0*/  IMAD.HI.U32 R6, R100, R113, RZ ;  /* 0x0000007164067227 */ /* 0x000fc800078e00ff */
[----:B------:R-:W-:-:S04]  /*2100*/  IMAD.HI.U32 R2, R100, R7, RZ ;  /* 0x0000000764027227 */ /* 0x000fc800078e00ff */
[----:B------:R-:W-:Y:S02]  /*2110*/  IMAD R33, R33, 0x2, R4 ;  /* 0x0000000221217824 */ /* 0x000fe400078e0204 */
[----:B------:R-:W-:Y:S02]  /*2120*/  IMAD.MOV R6, RZ, RZ, -R6 ;  /* 0x000000ffff067224 */ /* 0x000fe400078e0a06 */
[----:B------:R-:W-:Y:S02]  /*2130*/  IMAD.MOV R2, RZ, RZ, -R2 ;  /* 0x000000ffff027224 */ /* 0x000fe400078e0a02 */
[----:B------:R-:W-:Y:S02]  /*2140*/  IMAD R58, R58, 0x2, R33 ;  /* 0x000000023a3a7824 */ /* 0x000fe400078e0221 */
[----:B------:R-:W-:Y:S02]  /*2150*/  IMAD R113, R160, R6, R113 ;  /* 0x00000006a0717224 */ /* 0x000fe400078e0271 */
[----:B------:R-:W-:-:S04]  /*2160*/  IMAD.HI.U32 R6, R100, R109, RZ ;  /* 0x0000006d64067227 */ /* 0x000fc800078e00ff */
[----:B------:R-:W-:Y:S02]  /*2170*/  IMAD R106, R160, R2, R7 ;  /* 0x00000002a06a7224 */ /* 0x000fe400078e0207 */
[----:B------:R-:W-:-:S04]  /*2180*/  IMAD.HI.U32 R0, R100, R107, RZ ;  /* 0x0000006b64007227 */ /* 0x000fc800078e00ff */
[----:B------:R-:W-:Y:S02]  /*2190*/  IMAD.U32 R7, RZ, RZ, UR12 ;  /* 0x0000000cff077e24 */ /* 0x000fe4000f8e00ff */
[----:B------:R-:W-:Y:S02]  /*21a0*/  IMAD R82, R5, 0x2, R58 ;  /* 0x0000000205527824 */ /* 0x000fe400078e023a */
[----:B------:R-:W-:Y:S02]  /*21b0*/  IMAD.MOV R6, RZ, RZ, -R6 ;  /* 0x000000ffff067224 */ /* 0x000fe400078e0a06 */
[----:B------:R-:W-:Y:S02]  /*21c0*/  IMAD.MOV R0, RZ, RZ, -R0 ;  /* 0x000000ffff007224 */ /* 0x000fe400078e0a00 */
[----:B------:R-:W-:Y:S02]  /*21d0*/  IMAD.U32 R9, RZ, RZ, UR12 ;  /* 0x0000000cff097e24 */ /* 0x000fe4000f8e00ff */
[----:B0-----:R-:W-:-:S02]  /*21e0*/  IMAD R8, R7, 0x2, R82 ;  /* 0x0000000207087824 */ /* 0x001fc400078e0252 */
[----:B------:R-:W-:Y:S01]  /*21f0*/  @!P2 IMAD.MOV R173, RZ, RZ, -R173 ;  /* 0x000000ffffada224 */ /* 0x000fe200078e0aad */
[----:B------:R-:W-:Y:S01]  /*2200*/  @!P1 LOP3.LUT R173, RZ, R102, RZ, 0x33, !PT ;  /* 0x00000066ffad9212 */ /* 0x000fe200078e33ff */
[----:B------:R-:W-:Y:S01]  /*2210*/  IMAD R109, R160, R6, R109 ;  /* 0x00000006a06d7224 */ /* 0x000fe200078e026d */
[----:B------:R-:W-:Y:S01]  /*2220*/  LOP3.LUT P1, RZ, R12, 0xff, RZ, 0xc0, !PT ;  /* 0x000000ff0cff7812 */ /* 0x000fe2000782c0ff */
[----:B------:R-:W-:Y:S01]  /*2230*/  IMAD R107, R160, R0, R107 ;  /* 0x00000000a06b7224 */ /* 0x000fe200078e026b */
[----:B------:R-:W-:Y:S01]  /*2240*/  PLOP3.LUT P2, PT, PT, PT, UP1, 0x80, 0x8 ;  /* 0x000000000008781c */ /* 0x000fe20003f4f018 */
[----:B------:R-:W-:Y:S01]  /*2250*/  IMAD.U32 R2, RZ, RZ, UR12 ;  /* 0x0000000cff027e24 */ /* 0x000fe2000f8e00ff */
[----:B------:R-:W-:Y:S01]  /*2260*/  LOP3.LUT R12, R165, 0x8, RZ, 0xfc, !PT ;  /* 0x00000008a50c7812 */ /* 0x000fe200078efcff */
[----:B------:R-:W-:Y:S02]  /*2270*/  IMAD.U32 R6, RZ, RZ, UR12 ;  /* 0x0000000cff067e24 */ /* 0x000fe4000f8e00ff */
[----:B------:R-:W-:Y:S01]  /*2280*/  IMAD R32, R9, 0x2, R8 ;  /* 0x0000000209207824 */ /* 0x000fe200078e0208 */
[----:B-1----:R-:W-:Y:S07]  /*2290*/  BRA.U UP0, `(.L_x_5) ;  /* 0x0000000100187547 */ /* 0x002fee000b800000 */
[----:B------:R-:W-:Y:S01]  /*22a0*/  ELECT P3, URZ, PT ;  /* 0x0000000000ff782f */ /* 0x000fe20003860000 */
[----:B------:R-:W-:Y:S01]  /*22b0*/  IMAD.MOV.U32 R0, RZ, RZ, 0x1 ;  /* 0x00000001ff007424 */ /* 0x000fe200078e00ff */
[----:B------:R-:W-:Y:S01]  /*22c0*/  UMOV UR4, 0x40 ;  /* 0x0000004000047882 */ /* 0x000fe20000000000 */
[----:B------:R-:W-:Y:S01]  /*22d0*/  UVIRTCOUNT.DEALLOC.SMPOOL 0x80 ;  /* 0x000000800000784c */ /* 0x000fe20000000000 */
[----:B------:R-:W-:-:S09]  /*22e0*/  ULEA UR4, UR7, UR4, 0x18 ;  /* 0x0000000407047291 */ /* 0x000fd2000f8ec0ff */
[----:B------:R0:W-:Y:S03]  /*22f0*/  @P3 STS.U8 [UR4], R0 ;  /* 0x00000000ff003988 */ /* 0x0001e60008000004 */
.L_x_5:
[----:B------:R-:W-:Y:S01]  /*2300*/  STTM.x64 tmem[UR10], RZ ;  /* 0x000000ff000079ed */ /* 0x000fe2000834000a */
[----:B------:R-:W1:Y:S02]  /*2310*/  FENCE.VIEW.ASYNC.T ;  /* 0x00000000000073c6 */ /* 0x000e640000000200 */
[----:B-1----:R-:W-:Y:S01]  /*2320*/  VOTEU.ALL UP2, P1 ;  /* 0x0000000000ff7886 */ /* 0x002fe20000840000 */
[----:B------:R-:W-:Y:S01]  /*2330*/  VOTEU.ALL UP3, P1 ;  /* 0x0000000000ff7886 */ /* 0x000fe20000860000 */
[----:B------:R-:W-:Y:S01]  /*2340*/  IMAD R173, R173, UR15, RZ ;  /* 0x0000000fadad7c24 */ /* 0x000fe2000f8e02ff */
[----:B------:R-:W-:Y:S01]  /*2350*/  ISETP.LT.AND P2, PT, R12, UR22, P2 ;  /* 0x000000160c007c0c */ /* 0x000fe20009741270 */
[----:B------:R-:W-:Y:S01]  /*2360*/  IMAD R61, R61, 0x2, R32 ;  /* 0x000000023d3d7824 */ /* 0x000fe200078e0220 */
[----:B------:R-:W-:-:S04]  /*2370*/  @!UP2 UIADD3 UR4, UPT, UPT, -UR11, 0x100000, URZ ;  /* 0x001000000b04a890 */ /* 0x000fc8000fffe1ff */
[----:B------:R-:W-:Y:S02]  /*2380*/  @!UP2 USHF.L.U32 UR5, UR4, 0xb, URZ ;  /* 0x0000000b0405a899 */ /* 0x000fe400080006ff */
[----:B------:R-:W-:Y:S01]  /*2390*/  @!UP2 USHF.L.U32 UR4, UR4, 0x1, URZ ;  /* 0x000000010404a899 */ /* 0x000fe200080006ff */
[----:B------:R-:W-:Y:S01]  /*23a0*/  BAR.SYNC.DEFER_BLOCKING 0x0 ;  /* 0x0000000000007b1d */ /* 0x000fe20000010000 */
[----:B------:R-:W-:Y:S01]  /*23b0*/  IADD3 R178, P3, PT, R173, UR16, RZ ;  /* 0x00000010adb27c10 */ /* 0x000fe2000ff7e0ff */
[----:B------:R-:W-:-:S03]  /*23c0*/  IMAD R83, R2, 0x2, R61 ;  /* 0x0000000202537824 */ /* 0x000fc600078e023d */
[----:B------:R-:W-:Y:S01]  /*23d0*/  LEA.HI.X.SX32 R173, R173, UR17, 0x1, P3 ;  /* 0x00000011adad7c11 */ /* 0x000fe200098f0eff */
[----:B------:R-:W-:Y:S01]  /*23e0*/  IMAD R9, R6, 0x2, R83 ;  /* 0x0000000206097824 */ /* 0x000fe200078e0253 */
[CC--:B0-----:R-:W-:Y:S01]  /*23f0*/  IADD3 R0, P3, PT, R3.reuse, R178.reuse, RZ ;  /* 0x000000b203007210 */ /* 0x0c1fe20007f7e0ff */
[----:B------:R-:W-:Y:S01]  /*2400*/  STL [R1+0x2a4], R230 ;  /* 0x0002a4e601007387 */ /* 0x000fe20000100800 */
[----:B------:R-:W-:Y:S01]  /*2410*/  IADD3 R2, P4, PT, R4, R178, RZ ;  /* 0x000000b204027210 */ /* 0x000fe20007f9e0ff */
[----:B------:R-:W-:Y:S01]  /*2420*/  IMAD R36, R36, 0x2, R9 ;  /* 0x0000000224247824 */ /* 0x000fe200078e0209 */
[-C--:B------:R-:W-:Y:S01]  /*2430*/  LEA.HI.X.SX32 R3, R3, R173.reuse, 0x1, P3 ;  /* 0x000000ad03037211 */ /* 0x080fe200018f0eff */
[----:B------:R-:W-:Y:S01]  /*2440*/  @P0 IMAD.MOV.U32 R6, RZ, RZ, R0 ;  /* 0x000000ffff060224 */ /* 0x000fe200078e0000 */
[----:B------:R-:W-:Y:S01]  /*2450*/  LEA.HI.X.SX32 R4, R4, R173, 0x1, P4 ;  /* 0x000000ad04047211 */ /* 0x000fe200020f0eff */
[----:B------:R-:W-:Y:S01]  /*2460*/  IMAD R60, R5, 0x2, R36 ;  /* 0x00000002053c7824 */ /* 0x000fe200078e0224 */
[----:B------:R-:W-:Y:S01]  /*2470*/  STL [R1+0x2a0], R228 ;  /* 0x0002a0e401007387 */ /* 0x000fe20000100800 */
[----:B------:R-:W-:-:S03]  /*2480*/  @P0 IMAD.MOV.U32 R7, RZ, RZ, R3 ;  /* 0x000000ffff070224 */ /* 0x000fc600078e0003 */
[----:B------:R-:W-:Y:S04]  /*2490*/  STL [R1+0x29c], R226 ;  /* 0x00029ce201007387 */ /* 0x000fe80000100800 */
[----:B------:R-:W0:Y:S02]  /*24a0*/  FENCE.VIEW.ASYNC.S ;  /* 0x00000000000073c6 */ /* 0x000e240000000000 */
[----:B0-----:R0:W1:Y:S02]  /*24b0*/  @!UP3 SYNCS.EXCH.64 URZ, [UR6], UR4 ;  /* 0x0000000406ffb5b2 */ /* 0x0010640008000100 */
[----:B-1----:R-:W-:Y:S01]  /*24c0*/  BAR.SYNC.DEFER_BLOCKING 0x0 ;  /* 0x0000000000007b1d */ /* 0x002fe20000010000 */
[----:B------:R-:W-:Y:S02]  /*24d0*/  IMAD.U32 R12, RZ, RZ, UR12 ;  /* 0x0000000cff0c7e24 */ /* 0x000fe4000f8e00ff */
[----:B------:R-:W-:-:S03]  /*24e0*/  IMAD R85, R85, 0x2, R60 ;  /* 0x0000000255557824 */ /* 0x000fc600078e023c */
[----:B------:R-:W-:Y:S04]  /*24f0*/  STL [R1+0x298], R224 ;  /* 0x000298e001007387 */ /* 0x000fe80000100800 */
[----:B------:R-:W-:Y:S04]  /*2500*/  STL [R1+0x294], R222 ;  /* 0x000294de01007387 */ /* 0x000fe80000100800 */
[----:B------:R1:W2:Y:S01]  /*2510*/  @P0 LDG.E.U8 R11, desc[UR20][R6.64] ;  /* 0x00000014060b0981 */ /* 0x0002a2000c1e1100 */
[----:B------:R-:W-:-:S03]  /*2520*/  IMAD.U32 R5, RZ, RZ, UR12 ;  /* 0x0000000cff057e24 */ /* 0x000fc6000f8e00ff */
[----:B------:R-:W-:Y:S01]  /*2530*/  STL [R1+0x290], R220 ;  /* 0x000290dc01007387 */ /* 0x000fe20000100800 */
[----:B------:R-:W-:-:S03]  /*2540*/  IMAD R12, R12, 0x2, R85 ;  /* 0x000000020c0c7824 */ /* 0x000fc600078e0255 */
[----:B------:R-:W-:Y:S01]  /*2550*/  STL [R1+0x28c], R103 ;  /* 0x00028c6701007387 */ /* 0x000fe20000100800 */
[----:B-1----:R-:W-:Y:S02]  /*2560*/  @P2 IMAD.MOV.U32 R6, RZ, RZ, R2 ;  /* 0x000000ffff062224 */ /* 0x002fe400078e0002 */
[----:B------:R-:W-:Y:S01]  /*2570*/  @P2 IMAD.MOV.U32 R7, RZ, RZ, R4 ;  /* 0x000000ffff072224 */ /* 0x000fe200078e0004 */
[----:B------:R-:W-:Y:S04]  /*2580*/  STL [R1+0x240], R0 ;  /* 0x0002400001007387 */ /* 0x000fe80000100800 */
[----:B------:R1:W3:Y:S04]  /*2590*/  @P2 LDG.E.U8 R10, desc[UR20][R6.64] ;  /* 0x00000014060a2981 */ /* 0x0002e8000c1e1100 */
[----:B------:R-:W-:Y:S01]  /*25a0*/  STL [R1+0x23c], R3 ;  /* 0x00023c0301007387 */ /* 0x000fe20000100800 */
[----:B------:R-:W-:-:S03]  /*25b0*/  IMAD R38, R5, 0x2, R12 ;  /* 0x0000000205267824 */ /* 0x000fc600078e020c */
[----:B------:R-:W-:Y:S01]  /*25c0*/  STL [R1+0x248], R2 ;  /* 0x0002480201007387 */ /* 0x000fe20000100800 */
[----:B------:R-:W-:-:S03]  /*25d0*/  LOP3.LUT R14, R165, 0x10, RZ, 0xfc, !PT ;  /* 0x00000010a50e7812 */ /* 0x000fc600078efcff */
[----:B------:R-:W-:Y:S01]  /*25e0*/  STL [R1+0x244], R4 ;  /* 0x0002440401007387 */ /* 0x000fe20000100800 */
[----:B------:R-:W-:Y:S01]  /*25f0*/  IMAD.U32 R13, RZ, RZ, UR12 ;  /* 0x0000000cff0d7e24 */ /* 0x000fe2000f8e00ff */
[-C--:B------:R-:W-:Y:S01]  /*2600*/  IADD3 R5, P3, PT, R8, R178.reuse, RZ ;  /* 0x000000b208057210 */ /* 0x080fe20007f7e0ff */
[----:B-1----:R-:W-:Y:S01]  /*2610*/  IMAD.U32 R7, RZ, RZ, UR12 ;  /* 0x0000000cff077e24 */ /* 0x002fe2000f8e00ff */
[----:B------:R-:W-:Y:S02]  /*2620*/  PRMT R16, RZ, 0x7610, R16 ;  /* 0x00007610ff107816 */ /* 0x000fe40000000010 */
[----:B------:R-:W-:Y:S02]  /*2630*/  IADD3 R6, P4, PT, R9, R178, RZ ;  /* 0x000000b209067210 */ /* 0x000fe40007f9e0ff */
[----:B------:R-:W-:Y:S01]  /*2640*/  PRMT R15, RZ, 0x7610, R15 ;  /* 0x00007610ff0f7816 */ /* 0x000fe2000000000f */
[----:B--2---:R1:W-:Y:S01]  /*2650*/  @P0 STL [R1+0x44], R11 ;  /* 0x0000440b01000387 */ /* 0x0043e20000100800 */
[----:B------:R-:W-:-:S04]  /*2660*/  PLOP3.LUT P0, PT, PT, PT, UP1, 0x80, 0x8 ;  /* 0x000000000008781c */ /* 0x000fc80003f0f018 */
[----:B------:R-:W-:Y:S01]  /*2670*/  ISETP.LT.AND P0, PT, R14, UR22, P0 ;  /* 0x000000160e007c0c */ /* 0x000fe20008701270 */
[----:B-1----:R-:W-:-:S04]  /*2680*/  IMAD.U32 R11, RZ, RZ, UR12 ;  /* 0x0000000cff0b7e24 */ /* 0x002fc8000f8e00ff */
[----:B------:R-:W-:Y:S01]  /*2690*/  IMAD R64, R11, 0x2, R38 ;  /* 0x000000020b407824 */ /* 0x000fe200078e0226 */
[----:B---3--:R1:W-:Y:S01]  /*26a0*/  @P2 STL [R1+0x40], R10 ;  /* 0x0000400a01002387 */ /* 0x0083e20000100800 */
[----:B------:R-:W-:Y:S02]  /*26b0*/  PLOP3.LUT P2, PT, PT, PT, UP1, 0x80, 0x8 ;  /* 0x000000000008781c */ /* 0x000fe40003f4f018 */
[----:B------:R-:W-:-:S04]  /*26c0*/  IMAD R88, R13, 0x2, R64 ;  /* 0x000000020d587824 */ /* 0x000fc800078e0240 */
[----:B------:R-:W-:Y:S01]  /*26d0*/  IMAD R13, R7, 0x2, R88 ;  /* 0x00000002070d7824 */ /* 0x000fe200078e0258 */
[----:B-1----:R-:W-:Y:S02]  /*26e0*/  LOP3.LUT R10, R165, 0x18, RZ, 0xfc, !PT ;  /* 0x00000018a50a7812 */ /* 0x002fe400078efcff */
[----:B------:R-:W-:Y:S02]  /*26f0*/  LEA.HI.X.SX32 R7, R8, R173, 0x1, P3 ;  /* 0x000000ad08077211 */ /* 0x000fe400018f0eff */
[----:B------:R-:W-:Y:S01]  /*2700*/  ISETP.LT.AND P2, PT, R10, UR22, P2 ;  /* 0x000000160a007c0c */ /* 0x000fe20009741270 */
[----:B------:R-:W-:Y:S02]  /*2710*/  IMAD.U32 R10, RZ, RZ, UR12 ;  /* 0x0000000cff0a7e24 */ /* 0x000fe4000f8e00ff */
[----:B------:R-:W-:Y:S02]  /*2720*/  @P0 IMAD.MOV.U32 R11, RZ, RZ, R7 ;  /* 0x000000ffff0b0224 */ /* 0x000fe400078e0007 */
[----:B------:R-:W-:-:S02]  /*2730*/  IMAD R39, R10, 0x2, R13 ;  /* 0x000000020a277824 */ /* 0x000fc400078e020d */
[----:B------:R-:W-:Y:S01]  /*2740*/  @P0 IMAD.MOV.U32 R10, RZ, RZ, R5 ;  /* 0x000000ffff0a0224 */ /* 0x000fe200078e0005 */
[----:B------:R-:W-:-:S04]  /*2750*/  LEA.HI.X.SX32 R8, R9, R173, 0x1, P4 ;  /* 0x000000ad09087211 */ /* 0x000fc800020f0eff */
[----:B------:R1:W2:Y:S02]  /*2760*/  @P0 LDG.E.U8 R16, desc[UR20][R10.64] ;  /* 0x000000140a100981 */ /* 0x0002a4000c1e1100 */
[----:B-1----:R-:W-:Y:S02]  /*2770*/  @P2 IMAD.MOV.U32 R10, RZ, RZ, R6 ;  /* 0x000000ffff0a2224 */ /* 0x002fe400078e0006 */
[----:B------:R-:W-:-:S05]  /*2780*/  @P2 IMAD.MOV.U32 R11, RZ, RZ, R8 ;  /* 0x000000ffff0b2224 */ /* 0x000fca00078e0008 */
[----:B------:R1:W3:Y:S01]  /*2790*/  @P2 LDG.E.U8 R15, desc[UR20][R10.64] ;  /* 0x000000140a0f2981 */ /* 0x0002e2000c1e1100 */
[----:B------:R-:W-:-:S03]  /*27a0*/  IMAD.U32 R14, RZ, RZ, UR12 ;  /* 0x0000000cff0e7e24 */ /* 0x000fc6000f8e00ff */
[----:B------:R-:W-:Y:S01]  /*27b0*/  STL [R1+0x250], R5 ;  /* 0x0002500501007387 */ /* 0x000fe20000100800 */
[----:B------:R-:W-:-:S03]  /*27c0*/  IMAD R65, R14, 0x2, R39 ;  /* 0x000000020e417824 */ /* 0x000fc600078e0227 */
[----:B------:R-:W-:Y:S01]  /*27d0*/  STL [R1+0x24c], R7 ;  /* 0x00024c0701007387 */ /* 0x000fe20000100800 */
[----:B------:R-:W-:Y:S01]  /*27e0*/  IMAD.U32 R9, RZ, RZ, UR12 ;  /* 0x0000000cff097e24 */ /* 0x000fe2000f8e00ff */
[C---:B------:R-:W-:Y:S02]  /*27f0*/  LOP3.LUT R18, R165.reuse, 0x20, RZ, 0xfc, !PT ;  /* 0x00000020a5127812 */ /* 0x040fe400078efcff */
[----:B------:R-:W-:Y:S02]  /*2800*/  PLOP3.LUT P0, PT, PT, PT, UP1, 0x80, 0x8 ;  /* 0x000000000008781c */ /* 0x000fe40003f0f018 */
[----:B------:R-:W-:Y:S02]  /*2810*/  LOP3.LUT R17, R165, 0x28, RZ, 0xfc, !PT ;  /* 0x00000028a5117812 */ /* 0x000fe400078efcff */
[----:B------:R-:W-:Y:S02]  /*2820*/  ISETP.LT.AND P0, PT, R18, UR22, P0 ;  /* 0x0000001612007c0c */ /* 0x000fe40008701270 */
[----:B------:R-:W-:Y:S01]  /*2830*/  PLOP3.LUT P2, PT, PT, PT, UP1, 0x80, 0x8 ;  /* 0x000000000008781c */ /* 0x000fe20003f4f018 */
[----:B------:R-:W-:-:S03]  /*2840*/  IMAD.U32 R91, RZ, RZ, UR12 ;  /* 0x0000000cff5b7e24 */ /* 0x000fc6000f8e00ff */
[----:B------:R-:W-:Y:S02]  /*2850*/  ISETP.LT.AND P2, PT, R17, UR22, P2 ;  /* 0x0000001611007c0c */ /* 0x000fe40009741270 */
[----:B-1----:R-:W-:Y:S02]  /*2860*/  IADD3 R10, P4, PT, R13, R178, RZ ;  /* 0x000000b20d0a7210 */ /* 0x002fe40007f9e0ff */
[----:B------:R-:W-:Y:S02]  /*2870*/  PRMT R20, RZ, 0x7610, R20 ;  /* 0x00007610ff147816 */ /* 0x000fe40000000014 */
[----:B------:R-:W-:Y:S01]  /*2880*/  PRMT R19, RZ, 0x7610, R19 ;  /* 0x00007610ff137816 */ /* 0x000fe20000000013 */
[----:B--2---:R1:W-:Y:S02]  /*2890*/  STL [R1+0x3c], R16 ;  /* 0x00003c1001007387 */ /* 0x0043e40000100800 */
[----:B-1----:R-:W-:-:S04]  /*28a0*/  IMAD.U32 R16, RZ, RZ, UR12 ;  /* 0x0000000cff107e24 */ /* 0x002fc8000f8e00ff */
[----:B------:R-:W-:Y:S01]  /*28b0*/  IMAD R89, R16, 0x2, R65 ;  /* 0x0000000210597824 */ /* 0x000fe200078e0241 */
[----:B------:R-:W-:Y:S03]  /*28c0*/  STL [R1+0x258], R6 ;  /* 0x0002580601007387 */ /* 0x000fe60000100800 */
[----:B------:R-:W-:Y:S01]  /*28d0*/  IMAD R16, R14, 0x2, R89 ;  /* 0x000000020e107824 */ /* 0x000fe200078e0259 */
[----:B------:R-:W-:Y:S03]  /*28e0*/  STL [R1+0x254], R8 ;  /* 0x0002540801007387 */ /* 0x000fe60000100800 */
[----:B------:R-:W-:Y:S01]  /*28f0*/  IMAD R42, R9, 0x2, R16 ;  /* 0x00000002092a7824 */ /* 0x000fe200078e0210 */
[----:B---3--:R1:W-:Y:S01]  /*2900*/  STL [R1+0x38], R15 ;  /* 0x0000380f01007387 */ /* 0x0083e20000100800 */
[----:B------:R-:W-:Y:S01]  /*2910*/  IADD3 R9, P3, PT, R12, R178, RZ ;  /* 0x000000b20c097210 */ /* 0x000fe20007f7e0ff */
[----:B-1----:R-:W-:-:S04]  /*2920*/  IMAD.U32 R15, RZ, RZ, UR12 ;  /* 0x0000000cff0f7e24 */ /* 0x002fc8000f8e00ff */
[----:B------:R-:W-:Y:S01]  /*2930*/  IMAD R66, R15, 0x2, R42 ;  /* 0x000000020f427824 */ /* 0x000fe200078e022a */
[----:B------:R-:W-:-:S03]  /*2940*/  LEA.HI.X.SX32 R11, R12, R173, 0x1, P3 ;  /* 0x000000ad0c0b7211 */ /* 0x000fc600018f0eff */
[----:B------:R-:W-:Y:S01]  /*2950*/  IMAD R91, R91, 0x2, R66 ;  /* 0x000000025b5b7824 */ /* 0x000fe200078e0242 */
[----:B------:R-:W-:Y:S01]  /*2960*/  LEA.HI.X.SX32 R12, R13, R173, 0x1, P4 ;  /* 0x000000ad0d0c7211 */ /* 0x000fe200020f0eff */
[----:B------:R-:W-:Y:S02]  /*2970*/  @P0 IMAD.MOV.U32 R15, RZ, RZ, R11 ;  /* 0x000000ffff0f0224 */ /* 0x000fe400078e000b */
[----:B------:R-:W-:Y:S02]  /*2980*/  IMAD R17, R14, 0x2, R91 ;  /* 0x000000020e117824 */ /* 0x000fe400078e025b */
[----:B------:R-:W-:-:S05]  /*2990*/  @P0 IMAD.MOV.U32 R14, RZ, RZ, R9 ;  /* 0x000000ffff0e0224 */ /* 0x000fca00078e0009 */
[----:B------:R1:W2:Y:S02]  /*29a0*/  @P0 LDG.E.U8 R20, desc[UR20][R14.64] ;  /* 0x000000140e140981 */ /* 0x0002a4000c1e1100 */
[----:B-1----:R-:W-:Y:S02]  /*29b0*/  @P2 IMAD.MOV.U32 R14, RZ, RZ, R10 ;  /* 0x000000ffff0e2224 */ /* 0x002fe400078e000a */
[----:B------:R-:W-:-:S05]  /*29c0*/  @P2 IMAD.MOV.U32 R15, RZ, RZ, R12 ;  /* 0x000000ffff0f2224 */ /* 0x000fca00078e000c */
[----:B------:R1:W3:Y:S01]  /*29d0*/  @P2 LDG.E.U8 R19, desc[UR20][R14.64] ;  /* 0x000000140e132981 */ /* 0x0002e2000c1e1100 */
[----:B------:R-:W-:Y:S02]  /*29e0*/  IMAD.U32 R18, RZ, RZ, UR12 ;  /* 0x0000000cff127e24 */ /* 0x000fe4000f8e00ff */
[----:B------:R-:W-:Y:S02]  /*29f0*/  IMAD.U32 R68, RZ, RZ, UR12 ;  /* 0x0000000cff447e24 */ /* 0x000fe4000f8e00ff */
[----:B------:R-:W-:Y:S01]  /*2a00*/  IMAD R45, R18, 0x2, R17 ;  /* 0x00000002122d7824 */ /* 0x000fe200078e0211 */
[----:B------:R-:W-:Y:S01]  /*2a10*/  STL [R1+0x260], R9 ;  /* 0x0002600901007387 */ /* 0x000fe20000100800 */
[----:B------:R-:W-:Y:S01]  /*2a20*/  IMAD.U32 R13, RZ, RZ, UR12 ;  /* 0x0000000cff0d7e24 */ /* 0x000fe2000f8e00ff */
[----:B------:R-:W-:Y:S01]  /*2a30*/  PRMT R0, RZ, 0x7610, R0 ;  /* 0x00007610ff007816 */ /* 0x000fe20000000000 */
[----:B------:R-:W-:Y:S01]  /*2a40*/  IMAD R68, R68, 0x2, R45 ;  /* 0x0000000244447824 */ /* 0x000fe200078e022d */
[----:B------:R-:W-:Y:S01]  /*2a50*/  STL [R1+0x25c], R11 ;  /* 0x00025c0b01007387 */ /* 0x000fe20000100800 */
[----:B-1----:R-:W-:-:S03]  /*2a60*/  LOP3.LUT R14, R165, 0x30, RZ, 0xfc, !PT ;  /* 0x00000030a50e7812 */ /* 0x002fc600078efcff */
[----:B------:R-:W-:Y:S01]  /*2a70*/  STL [R1+0x268], R10 ;  /* 0x0002680a01007387 */ /* 0x000fe20000100800 */
[----:B------:R-:W-:Y:S01]  /*2a80*/  IMAD R94, R13, 0x2, R68 ;  /* 0x000000020d5e7824 */ /* 0x000fe200078e0244 */
[----:B------:R-:W-:Y:S02]  /*2a90*/  PLOP3.LUT P0, PT, PT, PT, UP1, 0x80, 0x8 ;  /* 0x000000000008781c */ /* 0x000fe40003f0f018 */
[----:B------:R-:W-:Y:S01]  /*2aa0*/  STL [R1+0x264], R12 ;  /* 0x0002640c01007387 */ /* 0x000fe20000100800 */
[----:B------:R-:W-:Y:S01]  /*2ab0*/  IMAD.U32 R21, RZ, RZ, UR12 ;  /* 0x0000000cff157e24 */ /* 0x000fe2000f8e00ff */
[----:B------:R-:W-:Y:S01]  /*2ac0*/  ISETP.LT.AND P0, PT, R14, UR22, P0 ;  /* 0x000000160e007c0c */ /* 0x000fe20008701270 */
[----:B------:R-:W-:Y:S01]  /*2ad0*/  IMAD.U32 R71, RZ, RZ, UR12 ;  /* 0x0000000cff477e24 */ /* 0x000fe2000f8e00ff */
[----:B------:R-:W-:Y:S01]  /*2ae0*/  IADD3 R13, P3, PT, R16, R178, RZ ;  /* 0x000000b2100d7210 */ /* 0x000fe20007f7e0ff */
[----:B---3--:R1:W-:Y:S04]  /*2af0*/  STL [R1+0x30], R19 ;  /* 0x0000301301007387 */ /* 0x0083e80000100800 */
[----:B------:R-:W-:Y:S01]  /*2b00*/  STL.S16 [R1+0x2c], R0 ;  /* 0x00002c0001007387 */ /* 0x000fe20000100600 */
[----:B-1----:R-:W-:-:S03]  /*2b10*/  IMAD.U32 R19, RZ, RZ, UR12 ;  /* 0x0000000cff137e24 */ /* 0x002fc6000f8e00ff */
[----:B--2---:R1:W-:Y:S02]  /*2b20*/  STL [R1+0x34], R20 ;  /* 0x0000341401007387 */ /* 0x0043e40000100800 */
[----:B-1----:R-:W-:-:S04]  /*2b30*/  IMAD R20, R19, 0x2, R94 ;  /* 0x0000000213147824 */ /* 0x002fc800078e025e */
[----:B------:R-:W-:-:S04]  /*2b40*/  IMAD R44, R21, 0x2, R20 ;  /* 0x00000002152c7824 */ /* 0x000fc800078e0214 */
[----:B------:R-:W-:Y:S01]  /*2b50*/  IMAD R71, R71, 0x2, R44 ;  /* 0x0000000247477824 */ /* 0x000fe200078e022c */
[----:B------:R1:W-:Y:S03]  /*2b60*/  STL [R1+0x270], R13 ;  /* 0x0002700d01007387 */ /* 0x0003e60000100800 */
[----:B------:R-:W-:Y:S02]  /*2b70*/  IMAD R95, R18, 0x2, R71 ;  /* 0x00000002125f7824 */ /* 0x000fe400078e0247 */
[----:B------:R-:W-:Y:S02]  /*2b80*/  @P0 IMAD.MOV.U32 R18, RZ, RZ, R13 ;  /* 0x000000ffff120224 */ /* 0x000fe400078e000d */
[----:B-1----:R-:W2:Y:S01]  /*2b90*/  LDL.LU R13, [R1+0x2c] ;  /* 0x00002c00010d7983 */ /* 0x002ea20000300800 */
[----:B------:R-:W-:Y:S02]  /*2ba0*/  LOP3.LUT R0, R165, 0x38, RZ, 0xfc, !PT ;  /* 0x00000038a5007812 */ /* 0x000fe400078efcff */
[----:B------:R-:W-:Y:S01]  /*2bb0*/  PLOP3.LUT P2, PT, PT, PT, UP1, 0x80, 0x8 ;  /* 0x000000000008781c */ /* 0x000fe20003f4f018 */
[----:B------:R-:W-:Y:S01]  /*2bc0*/  IMAD.U32 R22, RZ, RZ, UR12 ;  /* 0x0000000cff167e24 */ /* 0x000fe2000f8e00ff */
[----:B------:R-:W-:-:S02]  /*2bd0*/  LEA.HI.X.SX32 R15, R16, R173, 0x1, P3 ;  /* 0x000000ad100f7211 */ /* 0x000fc400018f0eff */
[----:B------:R-:W-:Y:S01]  /*2be0*/  ISETP.LT.AND P2, PT, R0, UR22, P2 ;  /* 0x0000001600007c0c */ /* 0x000fe20009741270 */
[----:B------:R-:W-:Y:S01]  /*2bf0*/  IMAD.U32 R24, RZ, RZ, UR12 ;  /* 0x0000000cff187e24 */ /* 0x000fe2000f8e00ff */
[C---:B------:R-:W-:Y:S01]  /*2c00*/  IADD3 R14, P4, PT, R17.reuse, R178, RZ ;  /* 0x000000b2110e7210 */ /* 0x040fe20007f9e0ff */
[----:B------:R-:W-:Y:S02]  /*2c10*/  IMAD R21, R22, 0x2, R95 ;  /* 0x0000000216157824 */ /* 0x000fe400078e025f */
[----:B------:R-:W-:Y:S01]  /*2c20*/  @P0 IMAD.MOV.U32 R19, RZ, RZ, R15 ;  /* 0x000000ffff130224 */ /* 0x000fe200078e000f */
[----:B------:R-:W-:Y:S01]  /*2c30*/  LEA.HI.X.SX32 R16, R17, R173, 0x1, P4 ;  /* 0x000000ad11107211 */ /* 0x000fe200020f0eff */
[----:B------:R-:W-:Y:S02]  /*2c40*/  IMAD.U32 R72, RZ, RZ, UR12 ;  /* 0x0000000cff487e24 */ /* 0x000fe4000f8e00ff */
[----:B------:R-:W-:Y:S01]  /*2c50*/  IMAD R49, R24, 0x2, R21 ;  /* 0x0000000218317824 */ /* 0x000fe200078e0215 */
[----:B------:R-:W-:Y:S01]  /*2c60*/  PRMT R12, RZ, 0x7610, R12 ;  /* 0x00007610ff0c7816 */ /* 0x000fe2000000000c */
[----:B------:R-:W-:-:S02]  /*2c70*/  IMAD.U32 R97, RZ, RZ, UR12 ;  /* 0x0000000cff617e24 */ /* 0x000fc4000f8e00ff */
[----:B------:R-:W-:Y:S01]  /*2c80*/  IMAD R72, R72, 0x2, R49 ;  /* 0x0000000248487824 */ /* 0x000fe200078e0231 */
[----:B------:R-:W-:-:S03]  /*2c90*/  LOP3.LUT R23, R165, 0x40, RZ, 0xfc, !PT ;  /* 0x00000040a5177812 */ /* 0x000fc600078efcff */
[----:B------:R-:W-:-:S04]  /*2ca0*/  IMAD R97, R97, 0x2, R72 ;  /* 0x0000000261617824 */ /* 0x000fc800078e0248 */
[----:B------:R-:W-:Y:S01]  /*2cb0*/  IMAD R24, R24, 0x2, R97 ;  /* 0x0000000218187824 */ /* 0x000fe200078e0261 */
[----:B------:R-:W-:Y:S01]  /*2cc0*/  LOP3.LUT R0, R165, 0x48, RZ, 0xfc, !PT ;  /* 0x00000048a5007812 */ /* 0x000fe200078efcff */
[----:B------:R-:W-:Y:S01]  /*2cd0*/  IMAD.U32 R99, RZ, RZ, UR12 ;  /* 0x0000000cff637e24 */ /* 0x000fe2000f8e00ff */
[----:B------:R-:W-:Y:S01]  /*2ce0*/  IADD3 R17, P3, PT, R20, R178, RZ ;  /* 0x000000b214117210 */ /* 0x000fe20007f7e0ff */
[----:B------:R-:W-:Y:S02]  /*2cf0*/  IMAD.U32 R26, RZ, RZ, UR12 ;  /* 0x0000000cff1a7e24 */ /* 0x000fe4000f8e00ff */
[----:B------:R-:W-:Y:S01]  /*2d00*/  IMAD.U32 R52, RZ, RZ, UR12 ;  /* 0x0000000cff347e24 */ /* 0x000fe2000f8e00ff */
[----:B------:R-:W-:Y:S01]  /*2d10*/  PRMT R11, RZ, 0x7610, R11 ;  /* 0x00007610ff0b7816 */ /* 0x000fe2000000000b */
[----:B------:R1:W-:Y:S01]  /*2d20*/  STL [R1+0x26c], R15 ;  /* 0x00026c0f01007387 */ /* 0x0003e20000100800 */
[----:B------:R-:W-:Y:S01]  /*2d30*/  PRMT R10, RZ, 0x7610, R10 ;  /* 0x00007610ff0a7816 */ /* 0x000fe2000000000a */
[----:B------:R-:W-:-:S02]  /*2d40*/  IMAD.U32 R101, RZ, RZ, UR12 ;  /* 0x0000000cff657e24 */ /* 0x000fc4000f8e00ff */
[----:B------:R3:W-:Y:S01]  /*2d50*/  STL [R1+0x278], R14 ;  /* 0x0002780e01007387 */ /* 0x0007e20000100800 */
[----:B------:R-:W-:Y:S02]  /*2d60*/  IMAD.U32 R28, RZ, RZ, UR12 ;  /* 0x0000000cff1c7e24 */ /* 0x000fe4000f8e00ff */
[----:B------:R-:W-:Y:S02]  /*2d70*/  IMAD.U32 R27, RZ, RZ, UR12 ;  /* 0x0000000cff1b7e24 */ /* 0x000fe4000f8e00ff */
[----:B------:R-:W-:Y:S01]  /*2d80*/  IMAD.U32 R77, RZ, RZ, UR12 ;  /* 0x0000000cff4d7e24 */ /* 0x000fe2000f8e00ff */
[----:B------:R-:W-:Y:S01]  /*2d90*/  PRMT R9, RZ, 0x7610, R9 ;  /* 0x00007610ff097816 */ /* 0x000fe20000000009 */
[----:B------:R-:W-:Y:S01]  /*2da0*/  IMAD.U32 R170, RZ, RZ, UR12 ;  /* 0x0000000cffaa7e24 */ /* 0x000fe2000f8e00ff */
[----:B------:R-:W-:Y:S01]  /*2db0*/  PRMT R8, RZ, 0x7610, R8 ;  /* 0x00007610ff087816 */ /* 0x000fe20000000008 */
[----:B------:R-:W-:Y:S01]  /*2dc0*/  IMAD.U32 R175, RZ, RZ, UR12 ;  /* 0x0000000cffaf7e24 */ /* 0x000fe2000f8e00ff */
[----:B-1----:R-:W-:Y:S01]  /*2dd0*/  LOP3.LUT R15, R165, 0x60, RZ, 0xfc, !PT ;  /* 0x00000060a50f7812 */ /* 0x002fe200078efcff */
[----:B------:R-:W-:-:S02]  /*2de0*/  IMAD.U32 R34, RZ, RZ, UR12 ;  /* 0x0000000cff227e24 */ /* 0x000fc4000f8e00ff */
[----:B------:R-:W-:Y:S02]  /*2df0*/  IMAD.U32 R180, RZ, RZ, UR12 ;  /* 0x0000000cffb47e24 */ /* 0x000fe4000f8e00ff */
[----:B------:R-:W-:Y:S01]  /*2e00*/  IMAD.U32 R183, RZ, RZ, UR12 ;  /* 0x0000000cffb77e24 */ /* 0x000fe2000f8e00ff */
[----:B------:R-:W-:Y:S01]  /*2e10*/  PRMT R7, RZ, 0x7610, R7 ;  /* 0x00007610ff077816 */ /* 0x000fe20000000007 */
[----:B------:R-:W-:Y:S01]  /*2e20*/  IMAD.U32 R186, RZ, RZ, UR12 ;  /* 0x0000000cffba7e24 */ /* 0x000fe2000f8e00ff */
[----:B------:R-:W-:Y:S01]  /*2e30*/  PRMT R6, RZ, 0x7610, R6 ;  /* 0x00007610ff067816 */ /* 0x000fe20000000006 */
[----:B------:R-:W-:Y:S01]  /*2e40*/  IMAD.U32 R31, RZ, RZ, UR12 ;  /* 0x0000000cff1f7e24 */ /* 0x000fe2000f8e00ff */
[----:B------:R-:W-:Y:S02]  /*2e50*/  PRMT R5, RZ, 0x7610, R5 ;  /* 0x00007610ff057816 */ /* 0x000fe40000000005 */
[----:B------:R-:W-:Y:S02]  /*2e60*/  PRMT R3, RZ, 0x7610, R3 ;  /* 0x00007610ff037816 */ /* 0x000fe40000000003 */
[----:B------:R-:W-:-:S02]  /*2e70*/  PRMT R4, RZ, 0x7610, R4 ;  /* 0x00007610ff047816 */ /* 0x000fc40000000004 */
[----:B------:R-:W-:Y:S02]  /*2e80*/  PRMT R2, RZ, 0x7610, R2 ;  /* 0x00007610ff027816 */ /* 0x000fe40000000002 */
[----:B------:R-:W-:Y:S02]  /*2e90*/  PRMT R252, RZ, 0x7610, R252 ;  /* 0x00007610fffc7816 */ /* 0x000fe400000000fc */
[----:B------:R-:W-:Y:S02]  /*2ea0*/  PRMT R251, RZ, 0x7610, R251 ;  /* 0x00007610fffb7816 */ /* 0x000fe400000000fb */
[----:B------:R-:W-:Y:S02]  /*2eb0*/  PRMT R249, RZ, 0x7610, R249 ;  /* 0x00007610fff97816 */ /* 0x000fe400000000f9 */
[----:B------:R-:W-:Y:S02]  /*2ec0*/  PRMT R250, RZ, 0x7610, R250 ;  /* 0x00007610fffa7816 */ /* 0x000fe400000000fa */
[----:B------:R-:W-:-:S02]  /*2ed0*/  PRMT R248, RZ, 0x7610, R248 ;  /* 0x00007610fff87816 */ /* 0x000fc400000000f8 */
[----:B------:R-:W-:Y:S02]  /*2ee0*/  PRMT R247, RZ, 0x7610, R247 ;  /* 0x00007610fff77816 */ /* 0x000fe400000000f7 */
[----:B------:R-:W-:Y:S02]  /*2ef0*/  PRMT R246, RZ, 0x7610, R246 ;  /* 0x00007610fff67816 */ /* 0x000fe400000000f6 */
[----:B------:R-:W-:Y:S02]  /*2f00*/  PRMT R245, RZ, 0x7610, R245 ;  /* 0x00007610fff57816 */ /* 0x000fe400000000f5 */
[----:B------:R-:W-:Y:S01]  /*2f10*/  PRMT R244, RZ, 0x7610, R244 ;  /* 0x00007610fff47816 */ /* 0x000fe200000000f4 */
[----:B--2---:R1:W2:Y:S01]  /*2f20*/  @P0 LDG.E.U8 R13, desc[UR20][R18.64] ;  /* 0x00000014120d0981 */ /* 0x0042a2000c1e1100 */
[----:B------:R-:W-:Y:S01]  /*2f30*/  PLOP3.LUT P0, PT, PT, PT, UP1, 0x80, 0x8 ;  /* 0x000000000008781c */ /* 0x000fe20003f0f018 */
[----:B-1----:R-:W-:Y:S02]  /*2f40*/  @P2 IMAD.MOV.U32 R18, RZ, RZ, R14 ;  /* 0x000000ffff122224 */ /* 0x002fe400078e000e */
[----:B------:R-:W-:Y:S01]  /*2f50*/  @P2 IMAD.MOV.U32 R19, RZ, RZ, R16 ;  /* 0x000000ffff132224 */ /* 0x000fe200078e0010 */
[----:B------:R-:W-:-:S04]  /*2f60*/  ISETP.LT.AND P0, PT, R23, UR22, P0 ;  /* 0x0000001617007c0c */ /* 0x000fc80008701270 */
[----:B------:R1:W4:Y:S01]  /*2f70*/  @P2 LDG.E.U8 R12, desc[UR20][R18.64] ;  /* 0x00000014120c2981 */ /* 0x000322000c1e1100 */
[----:B------:R-:W-:Y:S01]  /*2f80*/  IMAD.U32 R23, RZ, RZ, UR12 ;  /* 0x0000000cff177e24 */ /* 0x000fe2000f8e00ff */
[----:B------:R-:W-:Y:S01]  /*2f90*/  PLOP3.LUT P2, PT, PT, PT, UP1, 0x80, 0x8 ;  /* 0x000000000008781c */ /* 0x000fe20003f4f018 */
[----:B-1----:R-:W-:-:S04]  /*2fa0*/  IMAD.U32 R19, RZ, RZ, UR12 ;  /* 0x0000000cff137e24 */ /* 0x002fc8000f8e00ff */
[----:B------:R-:W-:-:S04]  /*2fb0*/  IMAD R48, R19, 0x2, R24 ;  /* 0x0000000213307824 */ /* 0x000fc800078e0218 */
[----:B------:R-:W-:Y:S01]  /*2fc0*/  IMAD R74, R23, 0x2, R48 ;  /* 0x00000002174a7824 */ /* 0x000fe200078e0230 */
[----:B------:R-:W-:-:S03]  /*2fd0*/  ISETP.LT.AND P2, PT, R0, UR22, P2 ;  /* 0x0000001600007c0c */ /* 0x000fc60009741270 */
[----:B------:R-:W-:Y:S01]  /*2fe0*/  IMAD R99, R99, 0x2, R74 ;  /* 0x0000000263637824 */ /* 0x000fe200078e024a */
[-C--:B------:R-:W-:Y:S02]  /*2ff0*/  LEA.HI.X.SX32 R19, R20, R173.reuse, 0x1, P3 ;  /* 0x000000ad14137211 */ /* 0x080fe400018f0eff */
[C---:B------:R-:W-:Y:S01]  /*3000*/  IADD3 R18, P4, PT, R21.reuse, R178, RZ ;  /* 0x000000b215127210 */ /* 0x040fe20007f9e0ff */
[----:B------:R-:W-:Y:S02]  /*3010*/  IMAD R25, R26, 0x2, R99 ;  /* 0x000000021a197824 */ /* 0x000fe400078e0263 */
[----:B------:R-:W-:Y:S01]  /*3020*/  @P0 IMAD.MOV.U32 R22, RZ, RZ, R17 ;  /* 0x000000ffff160224 */ /* 0x000fe200078e0011 */
[----:B------:R-:W-:Y:S01]  /*3030*/  LEA.HI.X.SX32 R20, R21, R173, 0x1, P4 ;  /* 0x000000ad15147211 */ /* 0x000fe200020f0eff */
[----:B------:R-:W-:Y:S02]  /*3040*/  @P0 IMAD.MOV.U32 R23, RZ, RZ, R19 ;  /* 0x000000ffff170224 */ /* 0x000fe400078e0013 */
[----:B------:R-:W-:-:S02]  /*3050*/  IMAD.U32 R21, RZ, RZ, UR12 ;  /* 0x0000000cff157e24 */ /* 0x000fc4000f8e00ff */
[----:B------:R-:W-:Y:S01]  /*3060*/  IMAD R52, R52, 0x2, R25 ;  /* 0x0000000234347824 */ /* 0x000fe200078e0219 */
[----:B------:R1:W2:Y:S01]  /*3070*/  @P0 LDG.E.U8 R11, desc[UR20][R22.64] ;  /* 0x00000014160b0981 */ /* 0x0002a2000c1e1100 */
[----:B---3--:R-:W-:Y:S02]  /*3080*/  LOP3.LUT R14, R165, 0x50, RZ, 0xfc, !PT ;  /* 0x00000050a50e7812 */ /* 0x008fe400078efcff */
[----:B------:R-:W-:Y:S01]  /*3090*/  IMAD R76, R21, 0x2, R52 ;  /* 0x00000002154c7824 */ /* 0x000fe200078e0234 */
[----:B------:R-:W-:-:S03]  /*30a0*/  PLOP3.LUT P0, PT, PT, PT, UP1, 0x80, 0x8 ;  /* 0x000000000008781c */ /* 0x000fc60003f0f018 */
[----:B------:R-:W-:Y:S02]  /*30b0*/  IMAD R101, R101, 0x2, R76 ;  /* 0x0000000265657824 */ /* 0x000fe400078e024c */
[----:B-1----:R-:W-:Y:S02]  /*30c0*/  @P2 IMAD.MOV.U32 R22, RZ, RZ, R18 ;  /* 0x000000ffff162224 */ /* 0x002fe400078e0012 */
[----:B------:R-:W-:Y:S01]  /*30d0*/  @P2 IMAD.MOV.U32 R23, RZ, RZ, R20 ;  /* 0x000000ffff172224 */ /* 0x000fe200078e0014 */
[----:B------:R-:W-:Y:S01]  /*30e0*/  ISETP.LT.AND P0, PT, R14, UR22, P0 ;  /* 0x000000160e007c0c */ /* 0x000fe20008701270 */
[----:B------:R-:W-:Y:S01]  /*30f0*/  IMAD R28, R28, 0x2, R101 ;  /* 0x000000021c1c7824 */ /* 0x000fe200078e0265 */
[----:B------:R-:W-:Y:S02]  /*3100*/  LOP3.LUT R0, R165, 0x58, RZ, 0xfc, !PT ;  /* 0x00000058a5007812 */ /* 0x000fe400078efcff */
[----:B------:R1:W3:Y:S01]  /*3110*/  @P2 LDG.E.U8 R10, desc[UR20][R22.64] ;  /* 0x00000014160a2981 */ /* 0x0002e2000c1e1100 */
[----:B------:R-:W-:-:S02]  /*3120*/  PLOP3.LUT P2, PT, PT, PT, UP1, 0x80, 0x8 ;  /* 0x000000000008781c */ /* 0x000fc40003f4f018 */
[-C--:B------:R-:W-:Y:S01]  /*3130*/  IADD3 R21, P3, PT, R24, R178.reuse, RZ ;  /* 0x000000b218157210 */ /* 0x080fe20007f7e0ff */
[----:B------:R-:W-:Y:S01]  /*3140*/  IMAD R54, R27, 0x2, R28 ;  /* 0x000000021b367824 */ /* 0x000fe200078e021c */
[----:B------:R-:W-:Y:S02]  /*3150*/  ISETP.LT.AND P2, PT, R0, UR22, P2 ;  /* 0x0000001600007c0c */ /* 0x000fe40009741270 */
[-C--:B-1----:R-:W-:Y:S01]  /*3160*/  LEA.HI.X.SX32 R23, R24, R173.reuse, 0x1, P3 ;  /* 0x000000ad18177211 */ /* 0x082fe200018f0eff */
[----:B------:R-:W-:Y:S01]  /*3170*/  IMAD R77, R77, 0x2, R54 ;  /* 0x000000024d4d7824 */ /* 0x000fe200078e0236 */
[C---:B------:R-:W-:Y:S01]  /*3180*/  IADD3 R22, P4, PT, R25.reuse, R178, RZ ;  /* 0x000000b219167210 */ /* 0x040fe20007f9e0ff */
[----:B------:R-:W-:Y:S02]  /*3190*/  @P0 IMAD.MOV.U32 R26, RZ, RZ, R21 ;  /* 0x000000ffff1a0224 */ /* 0x000fe400078e0015 */
[----:B------:R-:W-:Y:S01]  /*31a0*/  @P0 IMAD.MOV.U32 R27, RZ, RZ, R23 ;  /* 0x000000ffff1b0224 */ /* 0x000fe200078e0017 */
[----:B------:R-:W-:Y:S01]  /*31b0*/  LEA.HI.X.SX32 R24, R25, R173, 0x1, P4 ;  /* 0x000000ad19187211 */ /* 0x000fe200020f0eff */
[----:B------:R-:W-:-:S02]  /*31c0*/  IMAD.U32 R25, RZ, RZ, UR12 ;  /* 0x0000000cff197e24 */ /* 0x000fc4000f8e00ff */
[----:B------:R-:W-:Y:S01]  /*31d0*/  IMAD R170, R170, 0x2, R77 ;  /* 0x00000002aaaa7824 */ /* 0x000fe200078e024d */
[----:B------:R1:W2:Y:S01]  /*31e0*/  @P0 LDG.E.U8 R9, desc[UR20][R26.64] ;  /* 0x000000141a090981 */ /* 0x0002a2000c1e1100 */
[----:B------:R-:W-:Y:S02]  /*31f0*/  PLOP3.LUT P0, PT, PT, PT, UP1, 0x80, 0x8 ;  /* 0x000000000008781c */ /* 0x000fe40003f0f018 */
[----:B------:R-:W-:Y:S02]  /*3200*/  IMAD R172, R25, 0x2, R170 ;  /* 0x0000000219ac7824 */ /* 0x000fe400078e02aa */
[----:B------:R-:W-:Y:S01]  /*3210*/  ISETP.LT.AND P0, PT, R15, UR22, P0 ;  /* 0x000000160f007c0c */ /* 0x000fe20008701270 */
[----:B-1----:R-:W-:Y:S02]  /*3220*/  @P2 IMAD.MOV.U32 R26, RZ, RZ, R22 ;  /* 0x000000ffff1a2224 */ /* 0x002fe400078e0016 */
[----:B------:R-:W-:Y:S02]  /*3230*/  @P2 IMAD.MOV.U32 R27, RZ, RZ, R24 ;  /* 0x000000ffff1b2224 */ /* 0x000fe400078e0018 */
[----:B------:R-:W-:Y:S01]  /*3240*/  IMAD R175, R175, 0x2, R172 ;  /* 0x00000002afaf7824 */ /* 0x000fe200078e02ac */
[----:B------:R-:W-:-:S02]  /*3250*/  LOP3.LUT R14, R165, 0x68, RZ, 0xfc, !PT ;  /* 0x00000068a50e7812 */ /* 0x000fc400078efcff */
[----:B------:R1:W2:Y:S01]  /*3260*/  @P2 LDG.E.U8 R8, desc[UR20][R26.64] ;  /* 0x000000141a082981 */ /* 0x0002a2000c1e1100 */
[----:B------:R-:W-:Y:S01]  /*3270*/  PLOP3.LUT P2, PT, PT, PT, UP1, 0x80, 0x8 ;  /* 0x000000000008781c */ /* 0x000fe20003f4f018 */
[----:B------:R-:W-:Y:S01]  /*3280*/  IMAD R177, R34, 0x2, R175 ;  /* 0x0000000222b17824 */ /* 0x000fe200078e02af */
[-C--:B------:R-:W-:Y:S02]  /*3290*/  IADD3 R25, P4, PT, R28, R178.reuse, RZ ;  /* 0x000000b21c197210 */ /* 0x080fe40007f9e0ff */
[----:B------:R-:W-:Y:S01]  /*32a0*/  ISETP.LT.AND P2, PT, R14, UR22, P2 ;  /* 0x000000160e007c0c */ /* 0x000fe20009741270 */
[----:B------:R-:W-:Y:S01]  /*32b0*/  IMAD R180, R180, 0x2, R177 ;  /* 0x00000002b4b47824 */ /* 0x000fe200078e02b1 */
[----:B------:R-:W-:Y:S02]  /*32c0*/  IADD3 R174, P5, PT, R172, R178, RZ ;  /* 0x000000b2acae7210 */ /* 0x000fe40007fbe0ff */
[-C--:B-1----:R-:W-:Y:S01]  /*32d0*/  LEA.HI.X.SX32 R26, R28, R173.reuse, 0x1, P4 ;  /* 0x000000ad1c1a7211 */ /* 0x082fe200020f0eff */
[----:B------:R-:W-:Y:S01]  /*32e0*/  IMAD R183, R183, 0x2, R180 ;  /* 0x00000002b7b77824 */ /* 0x000fe200078e02b4 */
[----:B------:R-:W-:Y:S01]  /*32f0*/  LEA.HI.X.SX32 R172, R172, R173, 0x1, P5 ;  /* 0x000000adacac7211 */ /* 0x000fe200028f0eff */
[----:B------:R-:W-:-:S02]  /*3300*/  @P0 IMAD.MOV.U32 R28, RZ, RZ, R25 ;  /* 0x000000ffff1c0224 */ /* 0x000fc400078e0019 */
[----:B------:R-:W-:Y:S02]  /*3310*/  @P0 IMAD.MOV.U32 R29, RZ, RZ, R26 ;  /* 0x000000ffff1d0224 */ /* 0x000fe400078e001a */
[----:B------:R-:W-:Y:S02]  /*3320*/  IMAD R186, R186, 0x2, R183 ;  /* 0x00000002baba7824 */ /* 0x000fe400078e02b7 */
[----:B------:R-:W-:Y:S01]  /*3330*/  IMAD.U32 R27, RZ, RZ, UR12 ;  /* 0x0000000cff1b7e24 */ /* 0x000fe2000f8e00ff */
[----:B------:R-:W-:Y:S01]  /*3340*/  LOP3.LUT R0, R165, 0x70, RZ, 0xfc, !PT ;  /* 0x00000070a5007812 */ /* 0x000fe200078efcff */
[----:B------:R1:W2:Y:S01]  /*3350*/  @P0 LDG.E.U8 R7, desc[UR20][R28.64] ;  /* 0x000000141c070981 */ /* 0x0002a2000c1e1100 */
[----:B------:R-:W-:Y:S01]  /*3360*/  PLOP3.LUT P3, PT, PT, PT, UP1, 0x80, 0x8 ;  /* 0x000000000008781c */ /* 0x000fe20003f6f018 */
[----:B------:R-:W-:-:S03]  /*3370*/  IMAD R188, R27, 0x2, R186 ;  /* 0x000000021bbc7824 */ /* 0x000fc600078e02ba */
[----:B------:R-:W-:Y:S01]  /*3380*/  ISETP.LT.AND P3, PT, R0, UR22, P3 ;  /* 0x0000001600007c0c */ /* 0x000fe20009f61270 */
[----:B-1----:R-:W-:Y:S02]  /*3390*/  @P2 IMAD.MOV.U32 R28, RZ, RZ, R174 ;  /* 0x000000ffff1c2224 */ /* 0x002fe400078e00ae */
[----:B------:R-:W-:Y:S01]  /*33a0*/  @P2 IMAD.MOV.U32 R29, RZ, RZ, R172 ;  /* 0x000000ffff1d2224 */ /* 0x000fe200078e00ac */
[----:B------:R-:W-:Y:S01]  /*33b0*/  LOP3.LUT R14, R165, 0x78, RZ, 0xfc, !PT ;  /* 0x00000078a50e7812 */ /* 0x000fe200078efcff */
[----:B------:R-:W-:Y:S01]  /*33c0*/  IMAD R192, R31, 0x2, R188 ;  /* 0x000000021fc07824 */ /* 0x000fe200078e02bc */
[----:B------:R-:W-:Y:S02]  /*33d0*/  IADD3 R184, P6, PT, R183, R178, RZ ;  /* 0x000000b2b7b87210 */ /* 0x000fe40007fde0ff */
[----:B------:R1:W2:Y:S01]  /*33e0*/  @P2 LDG.E.U8 R6, desc[UR20][R28.64] ;  /* 0x000000141c062981 */ /* 0x0002a2000c1e1100 */
[----:B------:R-:W-:Y:S01]  /*33f0*/  PLOP3.LUT P2, PT, PT, PT, UP1, 0x80, 0x8 ;  /* 0x000000000008781c */ /* 0x000fe20003f4f018 */
[----:B------:R-:W-:Y:S01]  /*3400*/  IMAD R194, R27, 0x2, R192 ;  /* 0x000000021bc27824 */ /* 0x000fe200078e02c0 */
[----:B------:R-:W-:-:S02]  /*3410*/  LEA.HI.X.SX32 R183, R183, R173, 0x1, P6 ;  /* 0x000000adb7b77211 */ /* 0x000fc400030f0eff */
[----:B------:R-:W-:Y:S02]  /*3420*/  ISETP.LT.AND P2, PT, R14, UR22, P2 ;  /* 0x000000160e007c0c */ /* 0x000fe40009741270 */
[----:B------:R-:W-:Y:S02]  /*3430*/  LOP3.LUT R0, R165, 0x2, RZ, 0xfc, !PT ;  /* 0x00000002a5007812 */ /* 0x000fe400078efcff */
[----:B------:R-:W-:Y:S02]  /*3440*/  PLOP3.LUT P0, PT, PT, PT, UP1, 0x80, 0x8 ;  /* 0x000000000008781c */ /* 0x000fe40003f0f018 */
[-C--:B------:R-:W-:Y:S01]  /*3450*/  IADD3 R195, P4, PT, R194, R178.reuse, RZ ;  /* 0x000000b2c2c37210 */ /* 0x080fe20007f9e0ff */
[----:B-1----:R-:W-:Y:S01]  /*3460*/  @P3 IMAD.MOV.U32 R28, RZ, RZ, R184 ;  /* 0x000000ffff1c3224 */ /* 0x002fe200078e00b8 */
[----:B------:R-:W-:Y:S01]  /*3470*/  ISETP.LT.AND P0, PT, R0, UR22, P0 ;  /* 0x0000001600007c0c */ /* 0x000fe20008701270 */
[----:B------:R-:W-:Y:S02]  /*3480*/  @P3 IMAD.MOV.U32 R29, RZ, RZ, R183 ;  /* 0x000000ffff1d3224 */ /* 0x000fe400078e00b7 */
[----:B------:R-:W-:Y:S01]  /*3490*/  IMAD R196, R27, 0x2, R194 ;  /* 0x000000021bc47824 */ /* 0x000fe200078e02c2 */
[----:B------:R-:W-:-:S02]  /*34a0*/  IADD3 R27, P5, PT, R30, R178, RZ ;  /* 0x000000b21e1b7210 */ /* 0x000fc40007fbe0ff */
[-C--:B------:R-:W-:Y:S01]  /*34b0*/  LEA.HI.X.SX32 R194, R194, R173.reuse, 0x1, P4 ;  /* 0x000000adc2c27211 */ /* 0x080fe200020f0eff */
[----:B------:R1:W2:Y:S01]  /*34c0*/  @P3 LDG.E.U8 R5, desc[UR20][R28.64] ;  /* 0x000000141c053981 */ /* 0x0002a2000c1e1100 */
[C---:B------:R-:W-:Y:S02]  /*34d0*/  LOP3.LUT R14, R165.reuse, 0xa, RZ, 0xfc, !PT ;  /* 0x0000000aa50e7812 */ /* 0x040fe400078efcff */
[----:B------:R-:W-:Y:S01]  /*34e0*/  PLOP3.LUT P3, PT, PT, PT, UP1, 0x80, 0x8 ;  /* 0x000000000008781c */ /* 0x000fe20003f6f018 */
[----:B------:R-:W-:Y:S01]  /*34f0*/  @P2 IMAD.MOV.U32 R31, RZ, RZ, R194 ;  /* 0x000000ffff1f2224 */ /* 0x000fe200078e00c2 */
[----:B------:R-:W-:Y:S02]  /*3500*/  LOP3.LUT R0, R165, 0x12, RZ, 0xfc, !PT ;  /* 0x00000012a5007812 */ /* 0x000fe400078efcff */
[----:B-1----:R-:W-:Y:S01]  /*3510*/  LEA.HI.X.SX32 R28, R30, R173, 0x1, P5 ;  /* 0x000000ad1e1c7211 */ /* 0x002fe200028f0eff */
[----:B------:R-:W-:Y:S01]  /*3520*/  @P2 IMAD.MOV.U32 R30, RZ, RZ, R195 ;  /* 0x000000ffff1e2224 */ /* 0x000fe200078e00c3 */
[----:B------:R-:W-:-:S02]  /*3530*/  PLOP3.LUT P4, PT, PT, PT, UP1, 0x80, 0x8 ;  /* 0x000000000008781c */ /* 0x000fc40003f8f018 */
[----:B------:R-:W-:Y:S02]  /*3540*/  ISETP.LT.AND P3, PT, R14, UR22, P3 ;  /* 0x000000160e007c0c */ /* 0x000fe40009f61270 */
[----:B------:R1:W2:Y:S01]  /*3550*/  @P2 LDG.E.U8 R3, desc[UR20][R30.64] ;  /* 0x000000141e032981 */ /* 0x0002a2000c1e1100 */
[----:B------:R-:W-:Y:S02]  /*3560*/  ISETP.LT.AND P2, PT, R0, UR22, P4 ;  /* 0x0000001600007c0c */ /* 0x000fe4000a741270 */
[----:B------:R-:W-:Y:S01]  /*3570*/  IADD3 R29, P4, PT, R33, R178, RZ ;  /* 0x000000b2211d7210 */ /* 0x000fe20007f9e0ff */
[----:B-1----:R-:W-:Y:S02]  /*3580*/  @P0 IMAD.MOV.U32 R30, RZ, RZ, R27 ;  /* 0x000000ffff1e0224 */ /* 0x002fe400078e001b */
[----:B------:R-:W-:-:S05]  /*3590*/  @P0 IMAD.MOV.U32 R31, RZ, RZ, R28 ;  /* 0x000000ffff1f0224 */ /* 0x000fca00078e001c */
[----:B------:R1:W2:Y:S01]  /*35a0*/  @P0 LDG.E.U8 R4, desc[UR20][R30.64] ;  /* 0x000000141e040981 */ /* 0x0002a2000c1e1100 */
[----:B------:R-:W-:Y:S01]  /*35b0*/  @P3 IMAD.MOV.U32 R34, RZ, RZ, R29 ;  /* 0x000000ffff223224 */ /* 0x000fe200078e001d */
[----:B-1----:R-:W-:Y:S02]  /*35c0*/  LEA.HI.X.SX32 R31, R33, R173, 0x1, P4 ;  /* 0x000000ad211f7211 */ /* 0x002fe400020f0eff */
[----:B------:R-:W-:-:S03]  /*35d0*/  IADD3 R30, P0, PT, R32, R178, RZ ;  /* 0x000000b2201e7210 */ /* 0x000fc60007f1e0ff */
[----:B------:R-:W-:Y:S01]  /*35e0*/  @P3 IMAD.MOV.U32 R35, RZ, RZ, R31 ;  /* 0x000000ffff233224 */ /* 0x000fe200078e001f */
[----:B------:R-:W-:-:S04]  /*35f0*/  LEA.HI.X.SX32 R32, R32, R173, 0x1, P0 ;  /* 0x000000ad20207211 */ /* 0x000fc800000f0eff */
[----:B------:R1:W2:Y:S01]  /*3600*/  @P3 LDG.E.U8 R2, desc[UR20][R34.64] ;  /* 0x0000001422023981 */ /* 0x0002a2000c1e1100 */
[----:B------:R-:W-:Y:S02]  /*3610*/  LOP3.LUT R0, R165, 0x1a, RZ, 0xfc, !PT ;  /* 0x0000001aa5007812 */ /* 0x000fe400078efcff */
[----:B------:R-:W-:Y:S01]  /*3620*/  PLOP3.LUT P0, PT, PT, PT, UP1, 0x80, 0x8 ;  /* 0x000000000008781c */ /* 0x000fe20003f0f018 */
[----:B-1----:R-:W-:Y:S02]  /*3630*/  @P2 IMAD.MOV.U32 R34, RZ, RZ, R30 ;  /* 0x000000ffff222224 */ /* 0x002fe400078e001e */
[----:B------:R-:W-:-:S05]  /*3640*/  @P2 IMAD.MOV.U32 R35, RZ, RZ, R32 ;  /* 0x000000ffff232224 */ /* 0x000fca00078e0020 */
[----:B------:R1:W2:Y:S01]  /*3650*/  @P2 LDG.E.U8 R252, desc[UR20][R34.64] ;  /* 0x0000001422fc2981 */ /* 0x0002a2000c1e1100 */
[----:B------:R-:W-:Y:S02]  /*3660*/  ISETP.LT.AND P2, PT, R0, UR22, P0 ;  /* 0x0000001600007c0c */ /* 0x000fe40008741270 */
[C---:B------:R-:W-:Y:S02]  /*3670*/  IADD3 R33, P4, PT, R36.reuse, R178, RZ ;  /* 0x000000b224217210 */ /* 0x040fe40007f9e0ff */
[----:B------:R-:W-:Y:S02]  /*3680*/  LOP3.LUT R15, R165, 0x22, RZ, 0xfc, !PT ;  /* 0x00000022a50f7812 */ /* 0x000fe400078efcff */
[----:B------:R-:W-:Y:S02]  /*3690*/  PLOP3.LUT P0, PT, PT, PT, UP1, 0x80, 0x8 ;  /* 0x000000000008781c */ /* 0x000fe40003f0f018 */
[----:B-1----:R-:W-:Y:S02]  /*36a0*/  LEA.HI.X.SX32 R34, R36, R173, 0x1, P4 ;  /* 0x000000ad24227211 */ /* 0x002fe400020f0eff */
[----:B------:R-:W-:-:S03]  /*36b0*/  ISETP.LT.AND P0, PT, R15, UR22, P0 ;  /* 0x000000160f007c0c */ /* 0x000fc60008701270 */
[----:B------:R-:W-:Y:S01]  /*36c0*/  @P2 IMAD.MOV.U32 R36, RZ, RZ, R33 ;  /* 0x000000ffff242224 */ /* 0x000fe200078e0021 */
[C---:B------:R-:W-:Y:S01]  /*36d0*/  LOP3.LUT R14, R165.reuse, 0x2a, RZ, 0xfc, !PT ;  /* 0x0000002aa50e7812 */ /* 0x040fe200078efcff */
[----:B------:R-:W-:Y:S01]  /*36e0*/  @P2 IMAD.MOV.U32 R37, RZ, RZ, R34 ;  /* 0x000000ffff252224 */ /* 0x000fe200078e0022 */
[----:B------:R-:W-:Y:S02]  /*36f0*/  PLOP3.LUT P3, PT, PT, PT, UP1, 0x80, 0x8 ;  /* 0x000000000008781c */ /* 0x000fe40003f6f018 */
[----:B------:R-:W-:Y:S02]  /*3700*/  IADD3 R35, P5, PT, R38, R178, RZ ;  /* 0x000000b226237210 */ /* 0x000fe40007fbe0ff */
[----:B------:R-:W-:Y:S01]  /*3710*/  LOP3.LUT R0, R165, 0x32, RZ, 0xfc, !PT ;  /* 0x00000032a5007812 */ /* 0x000fe200078efcff */
[----:B------:R1:W2:Y:S01]  /*3720*/  @P2 LDG.E.U8 R251, desc[UR20][R36.64] ;  /* 0x0000001424fb2981 */ /* 0x0002a2000c1e1100 */
[----:B------:R-:W-:Y:S02]  /*3730*/  PLOP3.LUT P4, PT, PT, PT, UP1, 0x80, 0x8 ;  /* 0x000000000008781c */ /* 0x000fe40003f8f018 */
[----:B------:R-:W-:-:S02]  /*3740*/  ISETP.LT.AND P3, PT, R14, UR22, P3 ;  /* 0x000000160e007c0c */ /* 0x000fc40009f61270 */
[----:B------:R-:W-:Y:S02]  /*3750*/  ISETP.LT.AND P2, PT, R0, UR22, P4 ;  /* 0x0000001600007c0c */ /* 0x000fe4000a741270 */
[-C--:B-1----:R-:W-:Y:S02]  /*3760*/  LEA.HI.X.SX32 R37, R38, R173.reuse, 0x1, P5 ;  /* 0x000000ad26257211 */ /* 0x082fe400028f0eff */
[CC--:B------:R-:W-:Y:S01]  /*3770*/  IADD3 R36, P4, PT, R39.reuse, R178.reuse, RZ ;  /* 0x000000b227247210 */ /* 0x0c0fe20007f9e0ff */
[----:B------:R-:W-:Y:S02]  /*3780*/  @P0 IMAD.MOV.U32 R40, RZ, RZ, R35 ;  /* 0x000000ffff280224 */ /* 0x000fe400078e0023 */
[----:B------:R-:W-:Y:S01]  /*3790*/  @P0 IMAD.MOV.U32 R41, RZ, RZ, R37 ;  /* 0x000000ffff290224 */ /* 0x000fe200078e0025 */
[----:B------:R-:W-:Y:S02]  /*37a0*/  IADD3 R38, P5, PT, R42, R178, RZ ;  /* 0x000000b22a267210 */ /* 0x000fe40007fbe0ff */
[----:B------:R-:W-:-:S02]  /*37b0*/  LEA.HI.X.SX32 R39, R39, R173, 0x1, P4 ;  /* 0x000000ad27277211 */ /* 0x000fc400020f0eff */
[----:B------:R1:W2:Y:S03]  /*37c0*/  @P0 LDG.E.U8 R249, desc[UR20][R40.64] ;  /* 0x0000001428f90981 */ /* 0x0002a6000c1e1100 */
[----:B------:R-:W-:Y:S01]  /*37d0*/  @P3 IMAD.MOV.U32 R43, RZ, RZ, R39 ;  /* 0x000000ffff2b3224 */ /* 0x000fe200078e0027 */
[----:B-1----:R-:W-:Y:S01]  /*37e0*/  LEA.HI.X.SX32 R40, R42, R173, 0x1, P5 ;  /* 0x000000ad2a287211 */ /* 0x002fe200028f0eff */
[----:B------:R-:W-:Y:S01]  /*37f0*/  @P3 IMAD.MOV.U32 R42, RZ, RZ, R36 ;  /* 0x000000ffff2a3224 */ /* 0x000fe200078e0024 */
[----:B------:R-:W-:-:S04]  /*3800*/  LOP3.LUT R14, R165, 0x3a, RZ, 0xfc, !PT ;  /* 0x0000003aa50e7812 */ /* 0x000fc800078efcff */
[----:B------:R1:W2:Y:S01]  /*3810*/  @P3 LDG.E.U8 R250, desc[UR20][R42.64] ;  /* 0x000000142afa3981 */ /* 0x0002a2000c1e1100 */
[----:B------:R-:W-:Y:S01]  /*3820*/  PLOP3.LUT P0, PT, PT, PT, UP1, 0x80, 0x8 ;  /* 0x000000000008781c */ /* 0x000fe20003f0f018 */
[----:B-1----:R-:W-:Y:S02]  /*3830*/  @P2 IMAD.MOV.U32 R42, RZ, RZ, R38 ;  /* 0x000000ffff2a2224 */ /* 0x002fe400078e0026 */
[----:B------:R-:W-:Y:S01]  /*3840*/  @P2 IMAD.MOV.U32 R43, RZ, RZ, R40 ;  /* 0x000000ffff2b2224 */ /* 0x000fe200078e0028 */
[----:B------:R-:W-:-:S04]  /*3850*/  LOP3.LUT R0, R165, 0x42, RZ, 0xfc, !PT ;  /* 0x00000042a5007812 */ /* 0x000fc800078efcff */
[----:B------:R1:W2:Y:S01]  /*3860*/  @P2 LDG.E.U8 R248, desc[UR20][R42.64] ;  /* 0x000000142af82981 */ /* 0x0002a2000c1e1100 */
[----:B------:R-:W-:Y:S02]  /*3870*/  ISETP.LT.AND P2, PT, R14, UR22, P0 ;  /* 0x000000160e007c0c */ /* 0x000fe40008741270 */
[----:B------:R-:W-:Y:S02]  /*3880*/  PLOP3.LUT P3, PT, PT, PT, UP1, 0x80, 0x8 ;  /* 0x000000000008781c */ /* 0x000fe40003f6f018 */
[CC--:B------:R-:W-:Y:S02]  /*3890*/  IADD3 R41, P4, PT, R45.reuse, R178.reuse, RZ ;  /* 0x000000b22d297210 */ /* 0x0c0fe40007f9e0ff */
[----:B------:R-:W-:Y:S02]  /*38a0*/  ISETP.LT.AND P0, PT, R0, UR22, P3 ;  /* 0x0000001600007c0c */ /* 0x000fe40009f01270 */
[----:B-1----:R-:W-:Y:S02]  /*38b0*/  LEA.HI.X.SX32 R43, R45, R173, 0x1, P4 ;  /* 0x000000ad2d2b7211 */ /* 0x002fe400020f0eff */
[----:B------:R-:W-:-:S02]  /*38c0*/  IADD3 R42, P5, PT, R44, R178, RZ ;  /* 0x000000b22c2a7210 */ /* 0x000fc40007fbe0ff */
[C---:B------:R-:W-:Y:S01]  /*38d0*/  LOP3.LUT R14, R165.reuse, 0x4a, RZ, 0xfc, !PT ;  /* 0x0000004aa50e7812 */ /* 0x040fe200078efcff */
[----:B------:R-:W-:Y:S01]  /*38e0*/  @P2 IMAD.MOV.U32 R46, RZ, RZ, R41 ;  /* 0x000000ffff2e2224 */ /* 0x000fe200078e0029 */
[----:B------:R-:W-:Y:S01]  /*38f0*/  PLOP3.LUT P3, PT, PT, PT, UP1, 0x80, 0x8 ;  /* 0x000000000008781c */ /* 0x000fe20003f6f018 */
[----:B------:R-:W-:Y:S01]  /*3900*/  @P2 IMAD.MOV.U32 R47, RZ, RZ, R43 ;  /* 0x000000ffff2f2224 */ /* 0x000fe200078e002b */
[----:B------:R-:W-:Y:S02]  /*3910*/  LEA.HI.X.SX32 R44, R44, R173, 0x1, P5 ;  /* 0x000000ad2c2c7211 */ /* 0x000fe400028f0eff */
[----:B------:R-:W-:Y:S02]  /*3920*/  LOP3.LUT R0, R165, 0x52, RZ, 0xfc, !PT ;  /* 0x00000052a5007812 */ /* 0x000fe400078efcff */
[----:B------:R-:W-:Y:S01]  /*3930*/  PLOP3.LUT P4, PT, PT, PT, UP1, 0x80, 0x8 ;  /* 0x000000000008781c */ /* 0x000fe20003f8f018 */
[----:B------:R1:W2:Y:S01]  /*3940*/  @P2 LDG.E.U8 R247, desc[UR20][R46.64] ;  /* 0x000000142ef72981 */ /* 0x0002a2000c1e1100 */
[----:B------:R-:W-:-:S02]  /*3950*/  ISETP.LT.AND P3, PT, R14, UR22, P3 ;  /* 0x000000160e007c0c */ /* 0x000fc40009f61270 */
        /* <DEDUP_REMOVED lines=21> */
[----:B------:R-:W-:-:S02]  /*3ab0*/  ISETP.LT.AND P0, PT, R15, UR22, P0 ;  /* 0x000000160f007c0c */ /* 0x000fc40008701270 */
[----:B------:R-:W-:Y:S01]  /*3ac0*/  PRMT R243, RZ, 0x7610, R243 ;  /* 0x00007610fff37816 */ /* 0x000fe200000000f3 */
[----:B------:R-:W-:Y:S01]  /*3ad0*/  @P2 IMAD.MOV.U32 R52, RZ, RZ, R49 ;  /* 0x000000ffff342224 */ /* 0x000fe200078e0031 */
[C---:B------:R-:W-:Y:S01]  /*3ae0*/  LOP3.LUT R14, R165.reuse, 0x6a, RZ, 0xfc, !PT ;  /* 0x0000006aa50e7812 */ /* 0x040fe200078efcff */
[----:B------:R-:W-:Y:S01]  /*3af0*/  @P2 IMAD.MOV.U32 R53, RZ, RZ, R50 ;  /* 0x000000ffff352224 */ /* 0x000fe200078e0032 */
[----:B------:R-:W-:Y:S02]  /*3b00*/  PLOP3.LUT P3, PT, PT, PT, UP1, 0x80, 0x8 ;  /* 0x000000000008781c */ /* 0x000fe40003f6f018 */
[----:B------:R-:W-:Y:S02]  /*3b10*/  IADD3 R51, P5, PT, R54, R178, RZ ;  /* 0x000000b236337210 */ /* 0x000fe40007fbe0ff */
[----:B------:R-:W-:Y:S01]  /*3b20*/  LOP3.LUT R0, R165, 0x72, RZ, 0xfc, !PT ;  /* 0x00000072a5007812 */ /* 0x000fe200078efcff */
[----:B------:R1:W2:Y:S01]  /*3b30*/  @P2 LDG.E.U8 R243, desc[UR20][R52.64] ;  /* 0x0000001434f32981 */ /* 0x0002a2000c1e1100 */
[----:B------:R-:W-:-:S02]  /*3b40*/  PLOP3.LUT P4, PT, PT, PT, UP1, 0x80, 0x8 ;  /* 0x000000000008781c */ /* 0x000fc40003f8f018 */
[----:B------:R-:W-:Y:S02]  /*3b50*/  ISETP.LT.AND P3, PT, R14, UR22, P3 ;  /* 0x000000160e007c0c */ /* 0x000fe40009f61270 */
[----:B------:R-:W-:Y:S02]  /*3b60*/  ISETP.LT.AND P2, PT, R0, UR22, P4 ;  /* 0x0000001600007c0c */ /* 0x000fe4000a741270 */
[CC--:B------:R-:W-:Y:S02]  /*3b70*/  IADD3 R176, P4, PT, R175.reuse, R178.reuse, RZ ;  /* 0x000000b2afb07210 */ /* 0x0c0fe40007f9e0ff */
[-C--:B-1----:R-:W-:Y:S01]  /*3b80*/  LEA.HI.X.SX32 R52, R54, R173.reuse, 0x1, P5 ;  /* 0x000000ad36347211 */ /* 0x082fe200028f0eff */
[----:B------:R-:W-:Y:S01]  /*3b90*/  @P0 IMAD.MOV.U32 R54, RZ, RZ, R51 ;  /* 0x000000ffff360224 */ /* 0x000fe200078e0033 */
[----:B------:R-:W-:Y:S02]  /*3ba0*/  PRMT R242, RZ, 0x7610, R242 ;  /* 0x00007610fff27816 */ /* 0x000fe400000000f2 */
[----:B------:R-:W-:Y:S01]  /*3bb0*/  LEA.HI.X.SX32 R175, R175, R173, 0x1, P4 ;  /* 0x000000adafaf7211 */ /* 0x000fe200020f0eff */
[----:B------:R-:W-:Y:S01]  /*3bc0*/  @P0 IMAD.MOV.U32 R55, RZ, RZ, R52 ;  /* 0x000000ffff370224 */ /* 0x000fe200078e0034 */
[----:B------:R-:W-:-:S02]  /*3bd0*/  IADD3 R187, P5, PT, R186, R178, RZ ;  /* 0x000000b2babb7210 */ /* 0x000fc40007fbe0ff */
[----:B------:R-:W-:Y:S02]  /*3be0*/  PRMT R240, RZ, 0x7610, R240 ;  /* 0x00007610fff07816 */ /* 0x000fe400000000f0 */
[----:B------:R1:W2:Y:S01]  /*3bf0*/  @P0 LDG.E.U8 R242, desc[UR20][R54.64] ;  /* 0x0000001436f20981 */ /* 0x0002a2000c1e1100 */
[----:B------:R-:W-:Y:S02]  /*3c00*/  LEA.HI.X.SX32 R186, R186, R173, 0x1, P5 ;  /* 0x000000adbaba7211 */ /* 0x000fe400028f0eff */
[----:B------:R-:W-:Y:S01]  /*3c10*/  PRMT R238, RZ, 0x7610, R238 ;  /* 0x00007610ffee7816 */ /* 0x000fe200000000ee */
[----:B-1----:R-:W-:Y:S02]  /*3c20*/  @P3 IMAD.MOV.U32 R54, RZ, RZ, R176 ;  /* 0x000000ffff363224 */ /* 0x002fe400078e00b0 */
        /* <DEDUP_REMOVED lines=8> */
[----:B------:R-:W-:Y:S01]  /*3cb0*/  ISETP.LT.AND P2, PT, R0, UR22, P0 ;  /* 0x0000001600007c0c */ /* 0x000fe20008741270 */
[----:B------:R-:W-:Y:S01]  /*3cc0*/  IMAD.U32 R181, RZ, RZ, UR12 ;  /* 0x0000000cffb57e24 */ /* 0x000fe2000f8e00ff */
[----:B------:R-:W-:Y:S02]  /*3cd0*/  PLOP3.LUT P3, PT, PT, PT, UP1, 0x80, 0x8 ;  /* 0x000000000008781c */ /* 0x000fe40003f6f018 */
[-C--:B------:R-:W-:Y:S01]  /*3ce0*/  IADD3 R197, P5, PT, R196, R178.reuse, RZ ;  /* 0x000000b2c4c57210 */ /* 0x080fe20007fbe0ff */
[----:B------:R-:W-:Y:S01]  /*3cf0*/  IMAD R181, R181, 0x2, R196 ;  /* 0x00000002b5b57824 */ /* 0x000fe200078e02c4 */
[----:B------:R-:W-:Y:S02]  /*3d00*/  ISETP.LT.AND P3, PT, R14, UR22, P3 ;  /* 0x000000160e007c0c */ /* 0x000fe40009f61270 */
[----:B------:R-:W-:Y:S02]  /*3d10*/  IADD3 R53, P4, PT, R56, R178, RZ ;  /* 0x000000b238357210 */ /* 0x000fe40007f9e0ff */
[----:B------:R-:W-:-:S02]  /*3d20*/  LEA.HI.X.SX32 R196, R196, R173, 0x1, P5 ;  /* 0x000000adc4c47211 */ /* 0x000fc400028f0eff */
[----:B------:R-:W-:Y:S02]  /*3d30*/  PRMT R235, RZ, 0x7610, R235 ;  /* 0x00007610ffeb7816 */ /* 0x000fe400000000eb */
[----:B-1----:R-:W-:Y:S01]  /*3d40*/  LEA.HI.X.SX32 R54, R56, R173, 0x1, P4 ;  /* 0x000000ad38367211 */ /* 0x002fe200020f0eff */
[----:B------:R-:W-:Y:S01]  /*3d50*/  @P2 IMAD.MOV.U32 R56, RZ, RZ, R197 ;  /* 0x000000ffff382224 */ /* 0x000fe200078e00c5 */
[----:B------:R-:W-:Y:S01]  /*3d60*/  LOP3.LUT R0, R165, 0xc, RZ, 0xfc, !PT ;  /* 0x0000000ca5007812 */ /* 0x000fe200078efcff */
[----:B------:R-:W-:Y:S01]  /*3d70*/  @P2 IMAD.MOV.U32 R57, RZ, RZ, R196 ;  /* 0x000000ffff392224 */ /* 0x000fe200078e00c4 */
[----:B------:R-:W-:Y:S02]  /*3d80*/  PLOP3.LUT P0, PT, PT, PT, UP1, 0x80, 0x8 ;  /* 0x000000000008781c */ /* 0x000fe40003f0f018 */
[----:B------:R-:W-:Y:S02]  /*3d90*/  PRMT R237, RZ, 0x7610, R237 ;  /* 0x00007610ffed7816 */ /* 0x000fe400000000ed */
[----:B------:R-:W-:Y:S01]  /*3da0*/  ISETP.LT.AND P0, PT, R0, UR22, P0 ;  /* 0x0000001600007c0c */ /* 0x000fe20008701270 */
[----:B------:R1:W2:Y:S01]  /*3db0*/  @P2 LDG.E.U8 R235, desc[UR20][R56.64] ;  /* 0x0000001438eb2981 */ /* 0x0002a2000c1e1100 */
[----:B------:R-:W-:-:S02]  /*3dc0*/  IADD3 R55, P4, PT, R58, R178, RZ ;  /* 0x000000b23a377210 */ /* 0x000fc40007f9e0ff */
[----:B------:R-:W-:Y:S02]  /*3dd0*/  LOP3.LUT R14, R165, 0x14, RZ, 0xfc, !PT ;  /* 0x00000014a50e7812 */ /* 0x000fe400078efcff */
[----:B------:R-:W-:Y:S01]  /*3de0*/  PLOP3.LUT P2, PT, PT, PT, UP1, 0x80, 0x8 ;  /* 0x000000000008781c */ /* 0x000fe20003f4f018 */
[----:B-1----:R-:W-:Y:S02]  /*3df0*/  @P3 IMAD.MOV.U32 R56, RZ, RZ, R53 ;  /* 0x000000ffff383224 */ /* 0x002fe400078e0035 */
[----:B------:R-:W-:Y:S01]  /*3e00*/  @P3 IMAD.MOV.U32 R57, RZ, RZ, R54 ;  /* 0x000000ffff393224 */ /* 0x000fe200078e0036 */
[----:B------:R-:W-:-:S04]  /*3e10*/  ISETP.LT.AND P2, PT, R14, UR22, P2 ;  /* 0x000000160e007c0c */ /* 0x000fc80009741270 */
[----:B------:R1:W2:Y:S01]  /*3e20*/  @P3 LDG.E.U8 R237, desc[UR20][R56.64] ;  /* 0x0000001438ed3981 */ /* 0x0002a2000c1e1100 */
[----:B------:R-:W-:Y:S02]  /*3e30*/  PRMT R233, RZ, 0x7610, R233 ;  /* 0x00007610ffe97816 */ /* 0x000fe400000000e9 */
[----:B------:R-:W-:Y:S02]  /*3e40*/  LOP3.LUT R0, R165, 0x1c, RZ, 0xfc, !PT ;  /* 0x0000001ca5007812 */ /* 0x000fe400078efcff */
[----:B------:R-:W-:Y:S02]  /*3e50*/  PLOP3.LUT P3, PT, PT, PT, UP1, 0x80, 0x8 ;  /* 0x000000000008781c */ /* 0x000fe40003f6f018 */
[----:B-1----:R-:W-:Y:S01]  /*3e60*/  LEA.HI.X.SX32 R56, R58, R173, 0x1, P4 ;  /* 0x000000ad3a387211 */ /* 0x002fe200020f0eff */
[----:B------:R-:W-:Y:S01]  /*3e70*/  @P0 IMAD.MOV.U32 R58, RZ, RZ, R55 ;  /* 0x000000ffff3a0224 */ /* 0x000fe200078e0037 */
[----:B------:R-:W-:-:S03]  /*3e80*/  IADD3 R57, P4, PT, R61, R178, RZ ;  /* 0x000000b23d397210 */ /* 0x000fc60007f9e0ff */
[----:B------:R-:W-:Y:S01]  /*3e90*/  @P0 IMAD.MOV.U32 R59, RZ, RZ, R56 ;  /* 0x000000ffff3b0224 */ /* 0x000fe200078e0038 */
[----:B------:R-:W-:-:S04]  /*3ea0*/  ISETP.LT.AND P3, PT, R0, UR22, P3 ;  /* 0x0000001600007c0c */ /* 0x000fc80009f61270 */
[----:B------:R1:W2:Y:S01]  /*3eb0*/  @P0 LDG.E.U8 R233, desc[UR20][R58.64] ;  /* 0x000000143ae90981 */ /* 0x0002a2000c1e1100 */
[----:B------:R-:W-:Y:S01]  /*3ec0*/  PRMT R231, RZ, 0x7610, R231 ;  /* 0x00007610ffe77816 */ /* 0x000fe200000000e7 */
[----:B------:R-:W-:Y:S01]  /*3ed0*/  @P2 IMAD.MOV.U32 R62, RZ, RZ, R57 ;  /* 0x000000ffff3e2224 */ /* 0x000fe200078e0039 */
[----:B------:R-:W-:Y:S02]  /*3ee0*/  LOP3.LUT R0, R165, 0x24, RZ, 0xfc, !PT ;  /* 0x00000024a5007812 */ /* 0x000fe400078efcff */
[----:B------:R-:W-:Y:S02]  /*3ef0*/  PLOP3.LUT P0, PT, PT, PT, UP1, 0x80, 0x8 ;  /* 0x000000000008781c */ /* 0x000fe40003f0f018 */
[----:B-1----:R-:W-:Y:S02]  /*3f00*/  LEA.HI.X.SX32 R59, R61, R173, 0x1, P4 ;  /* 0x000000ad3d3b7211 */ /* 0x002fe400020f0eff */
[----:B------:R-:W-:-:S03]  /*3f10*/  IADD3 R58, P5, PT, R60, R178, RZ ;  /* 0x000000b23c3a7210 */ /* 0x000fc60007fbe0ff */
[----:B------:R-:W-:Y:S01]  /*3f20*/  @P2 IMAD.MOV.U32 R63, RZ, RZ, R59 ;  /* 0x000000ffff3f2224 */ /* 0x000fe200078e003b */
[----:B------:R-:W-:Y:S02]  /*3f30*/  LEA.HI.X.SX32 R60, R60, R173, 0x1, P5 ;  /* 0x000000ad3c3c7211 */ /* 0x000fe400028f0eff */
[----:B------:R-:W-:Y:S02]  /*3f40*/  ISETP.LT.AND P0, PT, R0, UR22, P0 ;  /* 0x0000001600007c0c */ /* 0x000fe40008701270 */
[----:B------:R-:W-:Y:S01]  /*3f50*/  PRMT R229, RZ, 0x7610, R229 ;  /* 0x00007610ffe57816 */ /* 0x000fe200000000e5 */
[----:B------:R1:W2:Y:S01]  /*3f60*/  @P2 LDG.E.U8 R231, desc[UR20][R62.64] ;  /* 0x000000143ee72981 */ /* 0x0002a2000c1e1100 */
[----:B------:R-:W-:Y:S02]  /*3f70*/  LOP3.LUT R14, R165, 0x2c, RZ, 0xfc, !PT ;  /* 0x0000002ca50e7812 */ /* 0x000fe400078efcff */
[----:B------:R-:W-:Y:S02]  /*3f80*/  PLOP3.LUT P2, PT, PT, PT, UP1, 0x80, 0x8 ;  /* 0x000000000008781c */ /* 0x000fe40003f4f018 */
[----:B------:R-:W-:Y:S01]  /*3f90*/  IADD3 R61, P4, PT, R64, R178, RZ ;  /* 0x000000b2403d7210 */ /* 0x000fe20007f9e0ff */
[----:B-1----:R-:W-:-:S02]  /*3fa0*/  @P3 IMAD.MOV.U32 R62, RZ, RZ, R58 ;  /* 0x000000ffff3e3224 */ /* 0x002fc400078e003a */
[----:B------:R-:W-:Y:S01]  /*3fb0*/  @P3 IMAD.MOV.U32 R63, RZ, RZ, R60 ;  /* 0x000000ffff3f3224 */ /* 0x000fe200078e003c */
[----:B------:R-:W-:Y:S02]  /*3fc0*/  ISETP.LT.AND P2, PT, R14, UR22, P2 ;  /* 0x000000160e007c0c */ /* 0x000fe40009741270 */
[----:B------:R-:W-:Y:S02]  /*3fd0*/  LOP3.LUT R0, R165, 0x34, RZ, 0xfc, !PT ;  /* 0x00000034a5007812 */ /* 0x000fe400078efcff */
[----:B------:R1:W2:Y:S01]  /*3fe0*/  @P3 LDG.E.U8 R229, desc[UR20][R62.64] ;  /* 0x000000143ee53981 */ /* 0x0002a2000c1e1100 */
[----:B------:R-:W-:Y:S01]  /*3ff0*/  PLOP3.LUT P3, PT, PT, PT, UP1, 0x80, 0x8 ;  /* 0x000000000008781c */ /* 0x000fe20003f6f018 */
[----:B------:R-:W-:Y:S01]  /*4000*/  @P0 IMAD.MOV.U32 R80, RZ, RZ, R61 ;  /* 0x000000ffff500224 */ /* 0x000fe200078e003d */
[----:B------:R-:W-:Y:S02]  /*4010*/  PRMT R227, RZ, 0x7610, R227 ;  /* 0x00007610ffe37816 */ /* 0x000fe400000000e3 */
[----:B------:R-:W-:-:S02]  /*4020*/  ISETP.LT.AND P3, PT, R0, UR22, P3 ;  /* 0x0000001600007c0c */ /* 0x000fc40009f61270 */
[----:B-1----:R-:W-:Y:S02]  /*4030*/  LEA.HI.X.SX32 R62, R64, R173, 0x1, P4 ;  /* 0x000000ad403e7211 */ /* 0x002fe400020f0eff */
[----:B------:R-:W-:-:S03]  /*4040*/  IADD3 R63, P4, PT, R65, R178, RZ ;  /* 0x000000b2413f7210 */ /* 0x000fc60007f9e0ff */
[----:B------:R-:W-:Y:S01]  /*4050*/  @P0 IMAD.MOV.U32 R81, RZ, RZ, R62 ;  /* 0x000000ffff510224 */ /* 0x000fe200078e003e */
[----:B------:R-:W-:Y:S02]  /*4060*/  LEA.HI.X.SX32 R65, R65, R173, 0x1, P4 ;  /* 0x000000ad41417211 */ /* 0x000fe400020f0eff */
[----:B------:R-:W-:Y:S02]  /*4070*/  IADD3 R64, P5, PT, R66, R178, RZ ;  /* 0x000000b242407210 */ /* 0x000fe40007fbe0ff */
[----:B------:R1:W2:Y:S01]  /*4080*/  @P0 LDG.E.U8 R227, desc[UR20][R80.64] ;  /* 0x0000001450e30981 */ /* 0x0002a2000c1e1100 */
[----:B------:R-:W-:Y:S02]  /*4090*/  PRMT R225, RZ, 0x7610, R225 ;  /* 0x00007610ffe17816 */ /* 0x000fe400000000e1 */
[----:B------:R-:W-:Y:S02]  /*40a0*/  LOP3.LUT R0, R165, 0x3c, RZ, 0xfc, !PT ;  /* 0x0000003ca5007812 */ /* 0x000fe400078efcff */
[----:B------:R-:W-:-:S02]  /*40b0*/  PLOP3.LUT P0, PT, PT, PT, UP1, 0x80, 0x8 ;  /* 0x000000000008781c */ /* 0x000fc40003f0f018 */
[----:B------:R-:W-:Y:S01]  /*40c0*/  LEA.HI.X.SX32 R66, R66, R173, 0x1, P5 ;  /* 0x000000ad42427211 */ /* 0x000fe200028f0eff */
[----:B-1----:R-:W-:Y:S02]  /*40d0*/  @P2 IMAD.MOV.U32 R80, RZ, RZ, R63 ;  /* 0x000000ffff502224 */ /* 0x002fe400078e003f */
[----:B------:R-:W-:Y:S01]  /*40e0*/  @P2 IMAD.MOV.U32 R81, RZ, RZ, R65 ;  /* 0x000000ffff512224 */ /* 0x000fe200078e0041 */
[----:B------:R-:W-:Y:S02]  /*40f0*/  ISETP.LT.AND P0, PT, R0, UR22, P0 ;  /* 0x0000001600007c0c */ /* 0x000fe40008701270 */
[----:B------:R-:W-:Y:S02]  /*4100*/  PRMT R223, RZ, 0x7610, R223 ;  /* 0x00007610ffdf7816 */ /* 0x000fe400000000df */
[----:B------:R1:W2:Y:S01]  /*4110*/  @P2 LDG.E.U8 R225, desc[UR20][R80.64] ;  /* 0x0000001450e12981 */ /* 0x0002a2000c1e1100 */
[----:B------:R-:W-:Y:S02]  /*4120*/  LOP3.LUT R14, R165, 0x44, RZ, 0xfc, !PT ;  /* 0x00000044a50e7812 */ /* 0x000fe400078efcff */
[----:B------:R-:W-:-:S02]  /*4130*/  PLOP3.LUT P2, PT, PT, PT, UP1, 0x80, 0x8 ;  /* 0x000000000008781c */ /* 0x000fc40003f4f018 */
[----:B------:R-:W-:Y:S01]  /*4140*/  IADD3 R67, P4, PT, R68, R178, RZ ;  /* 0x000000b244437210 */ /* 0x000fe20007f9e0ff */
[----:B-1----:R-:W-:Y:S02]  /*4150*/  @P3 IMAD.MOV.U32 R80, RZ, RZ, R64 ;  /* 0x000000ffff503224 */ /* 0x002fe400078e0040 */
[----:B------:R-:W-:Y:S01]  /*4160*/  @P3 IMAD.MOV.U32 R81, RZ, RZ, R66 ;  /* 0x000000ffff513224 */ /* 0x000fe200078e0042 */
[----:B------:R-:W-:Y:S02]  /*4170*/  ISETP.LT.AND P2, PT, R14, UR22, P2 ;  /* 0x000000160e007c0c */ /* 0x000fe40009741270 */
[----:B------:R-:W-:Y:S02]  /*4180*/  LEA.HI.X.SX32 R68, R68, R173, 0x1, P4 ;  /* 0x000000ad44447211 */ /* 0x000fe400020f0eff */
[----:B------:R1:W2:Y:S01]  /*4190*/  @P3 LDG.E.U8 R223, desc[UR20][R80.64] ;  /* 0x0000001450df3981 */ /* 0x0002a2000c1e1100 */
[----:B------:R-:W-:Y:S02]  /*41a0*/  LOP3.LUT R0, R165, 0x4c, RZ, 0xfc, !PT ;  /* 0x0000004ca5007812 */ /* 0x000fe400078efcff */
[----:B------:R-:W-:-:S02]  /*41b0*/  PLOP3.LUT P3, PT, PT, PT, UP1, 0x80, 0x8 ;  /* 0x000000000008781c */ /* 0x000fc40003f6f018 */
[CC--:B------:R-:W-:Y:S02]  /*41c0*/  IADD3 R69, P4, PT, R71.reuse, R178.reuse, RZ ;  /* 0x000000b247457210 */ /* 0x0c0fe40007f9e0ff */
[----:B------:R-:W-:Y:S02]  /*41d0*/  PRMT R221, RZ, 0x7610, R221 ;  /* 0x00007610ffdd7816 */ /* 0x000fe400000000dd */
[----:B------:R-:W-:Y:S01]  /*41e0*/  ISETP.LT.AND P3, PT, R0, UR22, P3 ;  /* 0x0000001600007c0c */ /* 0x000fe20009f61270 */
[----:B-1----:R-:W-:Y:S01]  /*41f0*/  @P0 IMAD.MOV.U32 R80, RZ, RZ, R67 ;  /* 0x000000ffff500224 */ /* 0x002fe200078e0043 */
[----:B------:R-:W-:Y:S01]  /*4200*/  LEA.HI.X.SX32 R71, R71, R173, 0x1, P4 ;  /* 0x000000ad47477211 */ /* 0x000fe200020f0eff */
[----:B------:R-:W-:Y:S01]  /*4210*/  @P0 IMAD.MOV.U32 R81, RZ, RZ, R68 ;  /* 0x000000ffff510224 */ /* 0x000fe200078e0044 */
[----:B------:R-:W-:Y:S02]  /*4220*/  IADD3 R70, P5, PT, R72, R178, RZ ;  /* 0x000000b248467210 */ /* 0x000fe40007fbe0ff */
[----:B------:R-:W-:-:S02]  /*4230*/  PRMT R219, RZ, 0x7610, R219 ;  /* 0x00007610ffdb7816 */ /* 0x000fc400000000db */
[----:B------:R1:W2:Y:S01]  /*4240*/  @P0 LDG.E.U8 R221, desc[UR20][R80.64] ;  /* 0x0000001450dd0981 */ /* 0x0002a2000c1e1100 */
[----:B------:R-:W-:Y:S02]  /*4250*/  LOP3.LUT R0, R165, 0x54, RZ, 0xfc, !PT ;  /* 0x00000054a5007812 */ /* 0x000fe400078efcff */
[----:B------:R-:W-:Y:S02]  /*4260*/  PLOP3.LUT P0, PT, PT, PT, UP1, 0x80, 0x8 ;  /* 0x000000000008781c */ /* 0x000fe40003f0f018 */
[----:B------:R-:W-:Y:S01]  /*4270*/  LEA.HI.X.SX32 R72, R72, R173, 0x1, P5 ;  /* 0x000000ad48487211 */ /* 0x000fe200028f0eff */
[----:B-1----:R-:W-:Y:S02]  /*4280*/  @P2 IMAD.MOV.U32 R80, RZ, RZ, R69 ;  /* 0x000000ffff502224 */ /* 0x002fe400078e0045 */
[----:B------:R-:W-:Y:S01]  /*4290*/  @P2 IMAD.MOV.U32 R81, RZ, RZ, R71 ;  /* 0x000000ffff512224 */ /* 0x000fe200078e0047 */
[----:B------:R-:W-:Y:S02]  /*42a0*/  ISETP.LT.AND P0, PT, R0, UR22, P0 ;  /* 0x0000001600007c0c */ /* 0x000fe40008701270 */
[----:B------:R-:W-:-:S02]  /*42b0*/  PRMT R217, RZ, 0x7610, R217 ;  /* 0x00007610ffd97816 */ /* 0x000fc400000000d9 */
[----:B------:R1:W2:Y:S01]  /*42c0*/  @P2 LDG.E.U8 R219, desc[UR20][R80.64] ;  /* 0x0000001450db2981 */ /* 0x0002a2000c1e1100 */
[----:B------:R-:W-:Y:S02]  /*42d0*/  LOP3.LUT R14, R165, 0x5c, RZ, 0xfc, !PT ;  /* 0x0000005ca50e7812 */ /* 0x000fe400078efcff */
[----:B------:R-:W-:Y:S02]  /*42e0*/  PLOP3.LUT P2, PT, PT, PT, UP1, 0x80, 0x8 ;  /* 0x000000000008781c */ /* 0x000fe40003f4f018 */
[----:B------:R-:W-:Y:S01]  /*42f0*/  IADD3 R73, P4, PT, R74, R178, RZ ;  /* 0x000000b24a497210 */ /* 0x000fe20007f9e0ff */
[----:B-1----:R-:W-:Y:S02]  /*4300*/  @P3 IMAD.MOV.U32 R80, RZ, RZ, R70 ;  /* 0x000000ffff503224 */ /* 0x002fe400078e0046 */
[----:B------:R-:W-:Y:S01]  /*4310*/  @P3 IMAD.MOV.U32 R81, RZ, RZ, R72 ;  /* 0x000000ffff513224 */ /* 0x000fe200078e0048 */
[----:B------:R-:W-:Y:S02]  /*4320*/  ISETP.LT.AND P2, PT, R14, UR22, P2 ;  /* 0x000000160e007c0c */ /* 0x000fe40009741270 */
[----:B------:R-:W-:-:S02]  /*4330*/  LEA.HI.X.SX32 R74, R74, R173, 0x1, P4 ;  /* 0x000000ad4a4a7211 */ /* 0x000fc400020f0eff */
[----:B------:R1:W2:Y:S01]  /*4340*/  @P3 LDG.E.U8 R217, desc[UR20][R80.64] ;  /* 0x0000001450d93981 */ /* 0x0002a2000c1e1100 */
[----:B------:R-:W-:Y:S02]  /*4350*/  LOP3.LUT R0, R165, 0x64, RZ, 0xfc, !PT ;  /* 0x00000064a5007812 */ /* 0x000fe400078efcff */
[----:B------:R-:W-:Y:S02]  /*4360*/  PLOP3.LUT P3, PT, PT, PT, UP1, 0x80, 0x8 ;  /* 0x000000000008781c */ /* 0x000fe40003f6f018 */
[-C--:B------:R-:W-:Y:S02]  /*4370*/  IADD3 R75, P4, PT, R76, R178.reuse, RZ ;  /* 0x000000b24c4b7210 */ /* 0x080fe40007f9e0ff */
[----:B------:R-:W-:Y:S02]  /*4380*/  PRMT R216, RZ, 0x7610, R216 ;  /* 0x00007610ffd87816 */ /* 0x000fe400000000d8 */
[----:B------:R-:W-:Y:S01]  /*4390*/  ISETP.LT.AND P3, PT, R0, UR22, P3 ;  /* 0x0000001600007c0c */ /* 0x000fe20009f61270 */
[----:B-1----:R-:W-:Y:S01]  /*43a0*/  @P0 IMAD.MOV.U32 R80, RZ, RZ, R73 ;  /* 0x000000ffff500224 */ /* 0x002fe200078e0049 */
[----:B------:R-:W-:Y:S01]  /*43b0*/  LEA.HI.X.SX32 R76, R76, R173, 0x1, P4 ;  /* 0x000000ad4c4c7211 */ /* 0x000fe200020f0eff */
[----:B------:R-:W-:Y:S01]  /*43c0*/  @P0 IMAD.MOV.U32 R81, RZ, RZ, R74 ;  /* 0x000000ffff510224 */ /* 0x000fe200078e004a */
[----:B------:R-:W-:-:S02]  /*43d0*/  IADD3 R168, P5, PT, R77, R178, RZ ;  /* 0x000000b24da87210 */ /* 0x000fc40007fbe0ff */
[----:B------:R-:W-:Y:S02]  /*43e0*/  PRMT R215, RZ, 0x7610, R215 ;  /* 0x00007610ffd77816 */ /* 0x000fe400000000d7 */
[----:B------:R1:W2:Y:S01]  /*43f0*/  @P0 LDG.E.U8 R216, desc[UR20][R80.64] ;  /* 0x0000001450d80981 */ /* 0x0002a2000c1e1100 */
[----:B------:R-:W-:Y:S02]  /*4400*/  LOP3.LUT R0, R165, 0x6c, RZ, 0xfc, !PT ;  /* 0x0000006ca5007812 */ /* 0x000fe400078efcff */
[----:B------:R-:W-:Y:S02]  /*4410*/  PLOP3.LUT P0, PT, PT, PT, UP1, 0x80, 0x8 ;  /* 0x000000000008781c */ /* 0x000fe40003f0f018 */
[----:B------:R-:W-:Y:S01]  /*4420*/  LEA.HI.X.SX32 R77, R77, R173, 0x1, P5 ;  /* 0x000000ad4d4d7211 */ /* 0x000fe200028f0eff */
[----:B-1----:R-:W-:Y:S02]  /*4430*/  @P2 IMAD.MOV.U32 R80, RZ, RZ, R75 ;  /* 0x000000ffff502224 */ /* 0x002fe400078e004b */
[----:B------:R-:W-:Y:S01]  /*4440*/  @P2 IMAD.MOV.U32 R81, RZ, RZ, R76 ;  /* 0x000000ffff512224 */ /* 0x000fe200078e004c */
[----:B------:R-:W-:-:S02]  /*4450*/  ISETP.LT.AND P0, PT, R0, UR22, P0 ;  /* 0x0000001600007c0c */ /* 0x000fc40008701270 */
[----:B------:R-:W-:Y:S02]  /*4460*/  PRMT R214, RZ, 0x7610, R214 ;  /* 0x00007610ffd67816 */ /* 0x000fe400000000d6 */
[----:B------:R1:W2:Y:S01]  /*4470*/  @P2 LDG.E.U8 R215, desc[UR20][R80.64] ;  /* 0x0000001450d72981 */ /* 0x0002a2000c1e1100 */
[----:B------:R-:W-:Y:S02]  /*4480*/  LOP3.LUT R14, R165, 0x74, RZ, 0xfc, !PT ;  /* 0x00000074a50e7812 */ /* 0x000fe400078efcff */
[----:B------:R-:W-:Y:S02]  /*4490*/  PLOP3.LUT P2, PT, PT, PT, UP1, 0x80, 0x8 ;  /* 0x000000000008781c */ /* 0x000fe40003f4f018 */
[----:B------:R-:W-:Y:S01]  /*44a0*/  IADD3 R179, P4, PT, R177, R178, RZ ;  /* 0x000000b2b1b37210 */ /* 0x000fe20007f9e0ff */
[----:B-1----:R-:W-:Y:S02]  /*44b0*/  @P3 IMAD.MOV.U32 R80, RZ, RZ, R168 ;  /* 0x000000ffff503224 */ /* 0x002fe400078e00a8 */
[----:B------:R-:W-:Y:S01]  /*44c0*/  @P3 IMAD.MOV.U32 R81, RZ, RZ, R77 ;  /* 0x000000ffff513224 */ /* 0x000fe200078e004d */
[----:B------:R-:W-:-:S02]  /*44d0*/  ISETP.LT.AND P2, PT, R14, UR22, P2 ;  /* 0x000000160e007c0c */ /* 0x000fc40009741270 */
[-C--:B------:R-:W-:Y:S02]  /*44e0*/  LEA.HI.X.SX32 R177, R177, R173.reuse, 0x1, P4 ;  /* 0x000000adb1b17211 */ /* 0x080fe400020f0eff */
        /* <DEDUP_REMOVED lines=9> */
[----:B------:R-:W-:Y:S01]  /*4580*/  IADD3 R0, P5, PT, R181, R178, RZ ;  /* 0x000000b2b5007210 */ /* 0x000fe20007fbe0ff */
[----:B------:R-:W-:Y:S01]  /*4590*/  STL [R1+0x274], R16 ;  /* 0x0002741001007387 */ /* 0x000fe20000100800 */
[----:B------:R-:W-:-:S03]  /*45a0*/  PRMT R212, RZ, 0x7610, R212 ;  /* 0x00007610ffd47816 */ /* 0x000fc600000000d4 */
[----:B------:R1:W2:Y:S01]  /*45b0*/  @P0 LDG.E.U8 R213, desc[UR20][R80.64] ;  /* 0x0000001450d50981 */ /* 0x0002a2000c1e1100 */
[----:B------:R-:W-:-:S03]  /*45c0*/  LEA.HI.X.SX32 R14, R181, R173, 0x1, P5 ;  /* 0x000000adb50e7211 */ /* 0x000fc600028f0eff */
[----:B------:R-:W-:Y:S04]  /*45d0*/  STL [R1+0x280], R17 ;  /* 0x0002801101007387 */ /* 0x000fe80000100800 */
[----:B------:R-:W-:Y:S01]  /*45e0*/  STL [R1+0x27c], R19 ;  /* 0x00027c1301007387 */ /* 0x000fe20000100800 */
[----:B-1----:R-:W-:Y:S02]  /*45f0*/  @P2 IMAD.MOV.U32 R80, RZ, RZ, R189 ;  /* 0x000000ffff502224 */ /* 0x002fe400078e00bd */
[----:B------:R-:W-:Y:S01]  /*4600*/  @P2 IMAD.MOV.U32 R81, RZ, RZ, R188 ;  /* 0x000000ffff512224 */ /* 0x000fe200078e00bc */
[----:B------:R-:W-:Y:S01]  /*4610*/  STL [R1+0x288], R18 ;  /* 0x0002881201007387 */ /* 0x000fe20000100800 */
[----:B------:R-:W-:-:S03]  /*4620*/  PRMT R211, RZ, 0x7610, R211 ;  /* 0x00007610ffd37816 */ /* 0x000fc600000000d3 */
[----:B------:R-:W-:Y:S04]  /*4630*/  STL [R1+0x284], R20 ;  /* 0x0002841401007387 */ /* 0x000fe80000100800 */
[----:B------:R-:W-:Y:S04]  /*4640*/  STL [R1+0x12c], R0 ;  /* 0x00012c0001007387 */ /* 0x000fe80000100800 */
[----:B------:R1:W2:Y:S01]  /*4650*/  @P2 LDG.E.U8 R212, desc[UR20][R80.64] ;  /* 0x0000001450d42981 */ /* 0x0002a2000c1e1100 */
[----:B------:R-:W-:-:S03]  /*4660*/  PLOP3.LUT P2, PT, PT, PT, UP1, 0x80, 0x8 ;  /* 0x000000000008781c */ /* 0x000fc60003f4f018 */
[----:B------:R0:W-:Y:S01]  /*4670*/  STL [R1+0x128], R14 ;  /* 0x0001280e01007387 */ /* 0x0001e20000100800 */
[C---:B------:R-:W-:Y:S02]  /*4680*/  LOP3.LUT R15, R165.reuse, 0x6, RZ, 0xfc, !PT ;  /* 0x00000006a50f7812 */ /* 0x040fe400078efcff */
[----:B------:R-:W-:Y:S01]  /*4690*/  PLOP3.LUT P0, PT, PT, PT, UP1, 0x80, 0x8 ;  /* 0x000000000008781c */ /* 0x000fe20003f0f018 */
[----:B-1----:R-:W-:Y:S02]  /*46a0*/  @P3 IMAD.MOV.U32 R81, RZ, RZ, R14 ;  /* 0x000000ffff513224 */ /* 0x002fe400078e000e */
[----:B------:R-:W-:Y:S01]  /*46b0*/  @P3 IMAD.MOV.U32 R80, RZ, RZ, R0 ;  /* 0x000000ffff503224 */ /* 0x000fe200078e0000 */
[----:B0-----:R-:W-:Y:S02]  /*46c0*/  LOP3.LUT R14, R165, 0xe, RZ, 0xfc, !PT ;  /* 0x0000000ea50e7812 */ /* 0x001fe400078efcff */
[----:B------:R-:W-:Y:S02]  /*46d0*/  IADD3 R78, P4, PT, R79, R178, RZ ;  /* 0x000000b24f4e7210 */ /* 0x000fe40007f9e0ff */
[----:B------:R0:W2:Y:S01]  /*46e0*/  @P3 LDG.E.U8 R211, desc[UR20][R80.64] ;  /* 0x0000001450d33981 */ /* 0x0000a2000c1e1100 */
[----:B------:R-:W-:-:S02]  /*46f0*/  ISETP.LT.AND P2, PT, R14, UR22, P2 ;  /* 0x000000160e007c0c */ /* 0x000fc40009741270 */
[----:B------:R-:W-:Y:S02]  /*4700*/  ISETP.LT.AND P0, PT, R15, UR22, P0 ;  /* 0x000000160f007c0c */ /* 0x000fe40008701270 */
[----:B------:R-:W-:Y:S02]  /*4710*/  LOP3.LUT R0, R165, 0x16, RZ, 0xfc, !PT ;  /* 0x00000016a5007812 */ /* 0x000fe400078efcff */
[----:B------:R-:W-:Y:S02]  /*4720*/  PLOP3.LUT P3, PT, PT, PT, UP1, 0x80, 0x8 ;  /* 0x000000000008781c */ /* 0x000fe40003f6f018 */
[----:B------:R-:W-:Y:S02]  /*4730*/  LEA.HI.X.SX32 R79, R79, R173, 0x1, P4 ;  /* 0x000000ad4f4f7211 */ /* 0x000fe400020f0eff */
[----:B0-----:R-:W-:Y:S02]  /*4740*/  IADD3 R80, P4, PT, R82, R178, RZ ;  /* 0x000000b252507210 */ /* 0x001fe40007f9e0ff */
[----:B------:R-:W-:-:S02]  /*4750*/  ISETP.LT.AND P3, PT, R0, UR22, P3 ;  /* 0x0000001600007c0c */ /* 0x000fc40009f61270 */
[-C--:B------:R-:W-:Y:S02]  /*4760*/  LEA.HI.X.SX32 R82, R82, R173.reuse, 0x1, P4 ;  /* 0x000000ad52527211 */ /* 0x080fe400020f0eff */
[----:B------:R-:W-:Y:S02]  /*4770*/  PRMT R210, RZ, 0x7610, R210 ;  /* 0x00007610ffd27816 */ /* 0x000fe400000000d2 */
[C---:B------:R-:W-:Y:S01]  /*4780*/  IADD3 R81, P5, PT, R83.reuse, R178, RZ ;  /* 0x000000b253517210 */ /* 0x040fe20007fbe0ff */
[----:B------:R-:W-:Y:S01]  /*4790*/  @P2 IMAD.MOV.U32 R86, RZ, RZ, R80 ;  /* 0x000000ffff562224 */ /* 0x000fe200078e0050 */
[----:B------:R-:W-:Y:S01]  /*47a0*/  PRMT R209, RZ, 0x7610, R209 ;  /* 0x00007610ffd17816 */ /* 0x000fe200000000d1 */
[----:B------:R-:W-:Y:S01]  /*47b0*/  @P2 IMAD.MOV.U32 R87, RZ, RZ, R82 ;  /* 0x000000ffff572224 */ /* 0x000fe200078e0052 */
[----:B------:R-:W-:Y:S01]  /*47c0*/  LEA.HI.X.SX32 R83, R83, R173, 0x1, P5 ;  /* 0x000000ad53537211 */ /* 0x000fe200028f0eff */
[----:B------:R-:W2:Y:S01]  /*47d0*/  @P0 LDG.E.U8 R210, desc[UR20][R78.64] ;  /* 0x000000144ed20981 */ /* 0x000ea2000c1e1100 */
[----:B------:R-:W-:-:S02]  /*47e0*/  LOP3.LUT R0, R165, 0x1e, RZ, 0xfc, !PT ;  /* 0x0000001ea5007812 */ /* 0x000fc400078efcff */
[----:B------:R-:W-:Y:S01]  /*47f0*/  PLOP3.LUT P0, PT, PT, PT, UP1, 0x80, 0x8 ;  /* 0x000000000008781c */ /* 0x000fe20003f0f018 */
[----:B------:R0:W2:Y:S01]  /*4800*/  @P2 LDG.E.U8 R209, desc[UR20][R86.64] ;  /* 0x0000001456d12981 */ /* 0x0000a2000c1e1100 */
[----:B------:R-:W-:Y:S02]  /*4810*/  PRMT R208, RZ, 0x7610, R208 ;  /* 0x00007610ffd07816 */ /* 0x000fe400000000d0 */
[----:B------:R-:W-:Y:S02]  /*4820*/  LOP3.LUT R14, R165, 0x26, RZ, 0xfc, !PT ;  /* 0x00000026a50e7812 */ /* 0x000fe400078efcff */
[----:B------:R-:W-:Y:S02]  /*4830*/  PLOP3.LUT P2, PT, PT, PT, UP1, 0x80, 0x8 ;  /* 0x000000000008781c */ /* 0x000fe40003f4f018 */
[----:B------:R-:W-:Y:S01]  /*4840*/  ISETP.LT.AND P0, PT, R0, UR22, P0 ;  /* 0x0000001600007c0c */ /* 0x000fe20008701270 */
[----:B0-----:R-:W-:Y:S02]  /*4850*/  @P3 IMAD.MOV.U32 R86, RZ, RZ, R81 ;  /* 0x000000ffff563224 */ /* 0x001fe400078e0051 */
[----:B------:R-:W-:Y:S01]  /*4860*/  @P3 IMAD.MOV.U32 R87, RZ, RZ, R83 ;  /* 0x000000ffff573224 */ /* 0x000fe200078e0053 */
[----:B------:R-:W-:-:S02]  /*4870*/  IADD3 R84, P4, PT, R85, R178, RZ ;  /* 0x000000b255547210 */ /* 0x000fc40007f9e0ff */
[----:B------:R-:W-:Y:S02]  /*4880*/  ISETP.LT.AND P2, PT, R14, UR22, P2 ;  /* 0x000000160e007c0c */ /* 0x000fe40009741270 */
[----:B------:R0:W2:Y:S01]  /*4890*/  @P3 LDG.E.U8 R208, desc[UR20][R86.64] ;  /* 0x0000001456d03981 */ /* 0x0000a2000c1e1100 */
[----:B------:R-:W-:Y:S02]  /*48a0*/  LOP3.LUT R0, R165, 0x2e, RZ, 0xfc, !PT ;  /* 0x0000002ea5007812 */ /* 0x000fe400078efcff */
[----:B------:R-:W-:Y:S02]  /*48b0*/  PLOP3.LUT P3, PT, PT, PT, UP1, 0x80, 0x8 ;  /* 0x000000000008781c */ /* 0x000fe40003f6f018 */
[----:B------:R-:W-:Y:S02]  /*48c0*/  LEA.HI.X.SX32 R85, R85, R173, 0x1, P4 ;  /* 0x000000ad55557211 */ /* 0x000fe400020f0eff */
[----:B------:R-:W-:Y:S02]  /*48d0*/  PRMT R207, RZ, 0x7610, R207 ;  /* 0x00007610ffcf7816 */ /* 0x000fe400000000cf */
[----:B0-----:R-:W-:-:S02]  /*48e0*/  IADD3 R86, P4, PT, R88, R178, RZ ;  /* 0x000000b258567210 */ /* 0x001fc40007f9e0ff */
[----:B------:R-:W-:Y:S02]  /*48f0*/  ISETP.LT.AND P3, PT, R0, UR22, P3 ;  /* 0x0000001600007c0c */ /* 0x000fe40009f61270 */
[----:B------:R-:W2:Y:S01]  /*4900*/  @P0 LDG.E.U8 R207, desc[UR20][R84.64] ;  /* 0x0000001454cf0981 */ /* 0x000ea2000c1e1100 */
[-C--:B------:R-:W-:Y:S02]  /*4910*/  LEA.HI.X.SX32 R88, R88, R173.reuse, 0x1, P4 ;  /* 0x000000ad58587211 */ /* 0x080fe400020f0eff */
[----:B------:R-:W-:Y:S02]  /*4920*/  IADD3 R87, P5, PT, R89, R178, RZ ;  /* 0x000000b259577210 */ /* 0x000fe40007fbe0ff */
[----:B------:R-:W-:Y:S02]  /*4930*/  LOP3.LUT R0, R165, 0x36, RZ, 0xfc, !PT ;  /* 0x00000036a5007812 */ /* 0x000fe400078efcff */
[----:B------:R-:W-:Y:S01]  /*4940*/  PLOP3.LUT P0, PT, PT, PT, UP1, 0x80, 0x8 ;  /* 0x000000000008781c */ /* 0x000fe20003f0f018 */
[----:B------:R-:W-:Y:S01]  /*4950*/  @P2 IMAD.MOV.U32 R92, RZ, RZ, R86 ;  /* 0x000000ffff5c2224 */ /* 0x000fe200078e0056 */
[----:B------:R-:W-:Y:S01]  /*4960*/  PRMT R206, RZ, 0x7610, R206 ;  /* 0x00007610ffce7816 */ /* 0x000fe200000000ce */
[----:B------:R-:W-:Y:S01]  /*4970*/  @P2 IMAD.MOV.U32 R93, RZ, RZ, R88 ;  /* 0x000000ffff5d2224 */ /* 0x000fe200078e0058 */
[----:B------:R-:W-:-:S02]  /*4980*/  LEA.HI.X.SX32 R89, R89, R173, 0x1, P5 ;  /* 0x000000ad59597211 */ /* 0x000fc400028f0eff */
[----:B------:R-:W-:Y:S02]  /*4990*/  ISETP.LT.AND P0, PT, R0, UR22, P0 ;  /* 0x0000001600007c0c */ /* 0x000fe40008701270 */
[----:B------:R-:W-:Y:S01]  /*49a0*/  PRMT R203, RZ, 0x7610, R203 ;  /* 0x00007610ffcb7816 */ /* 0x000fe200000000cb */
[----:B------:R0:W2:Y:S01]  /*49b0*/  @P2 LDG.E.U8 R206, desc[UR20][R92.64] ;  /* 0x000000145cce2981 */ /* 0x0000a2000c1e1100 */
[----:B------:R-:W-:Y:S02]  /*49c0*/  IADD3 R90, P4, PT, R91, R178, RZ ;  /* 0x000000b25b5a7210 */ /* 0x000fe40007f9e0ff */
[----:B------:R-:W-:Y:S02]  /*49d0*/  LOP3.LUT R14, R165, 0x3e, RZ, 0xfc, !PT ;  /* 0x0000003ea50e7812 */ /* 0x000fe400078efcff */
[----:B------:R-:W-:Y:S02]  /*49e0*/  PLOP3.LUT P2, PT, PT, PT, UP1, 0x80, 0x8 ;  /* 0x000000000008781c */ /* 0x000fe40003f4f018 */
[----:B------:R-:W-:Y:S01]  /*49f0*/  PRMT R202, RZ, 0x7610, R202 ;  /* 0x00007610ffca7816 */ /* 0x000fe200000000ca */
[----:B0-----:R-:W-:-:S02]  /*4a00*/  @P3 IMAD.MOV.U32 R92, RZ, RZ, R87 ;  /* 0x000000ffff5c3224 */ /* 0x001fc400078e0057 */
[----:B------:R-:W-:Y:S01]  /*4a10*/  @P3 IMAD.MOV.U32 R93, RZ, RZ, R89 ;  /* 0x000000ffff5d3224 */ /* 0x000fe200078e0059 */
[----:B------:R-:W-:Y:S02]  /*4a20*/  LEA.HI.X.SX32 R91, R91, R173, 0x1, P4 ;  /* 0x000000ad5b5b7211 */ /* 0x000fe400020f0eff */
[----:B------:R-:W-:Y:S02]  /*4a30*/  ISETP.LT.AND P2, PT, R14, UR22, P2 ;  /* 0x000000160e007c0c */ /* 0x000fe40009741270 */
[----:B------:R0:W2:Y:S01]  /*4a40*/  @P3 LDG.E.U8 R203, desc[UR20][R92.64] ;  /* 0x000000145ccb3981 */ /* 0x0000a2000c1e1100 */
[----:B------:R-:W-:Y:S02]  /*4a50*/  LOP3.LUT R0, R165, 0x46, RZ, 0xfc, !PT ;  /* 0x00000046a5007812 */ /* 0x000fe400078efcff */
[----:B------:R-:W-:Y:S01]  /*4a60*/  PLOP3.LUT P3, PT, PT, PT, UP1, 0x80, 0x8 ;  /* 0x000000000008781c */ /* 0x000fe20003f6f018 */
[----:B------:R-:W2:Y:S03]  /*4a70*/  @P0 LDG.E.U8 R202, desc[UR20][R90.64] ;  /* 0x000000145aca0981 */ /* 0x000ea6000c1e1100 */
[----:B------:R-:W-:-:S02]  /*4a80*/  ISETP.LT.AND P0, PT, R0, UR22, P3 ;  /* 0x0000001600007c0c */ /* 0x000fc40009f01270 */
[CC--:B0-----:R-:W-:Y:S02]  /*4a90*/  IADD3 R92, P4, PT, R94.reuse, R178.reuse, RZ ;  /* 0x000000b25e5c7210 */ /* 0x0c1fe40007f9e0ff */
[C---:B------:R-:W-:Y:S02]  /*4aa0*/  IADD3 R93, P5, PT, R95.reuse, R178, RZ ;  /* 0x000000b25f5d7210 */ /* 0x040fe40007fbe0ff */
[-C--:B------:R-:W-:Y:S01]  /*4ab0*/  LEA.HI.X.SX32 R94, R94, R173.reuse, 0x1, P4 ;  /* 0x000000ad5e5e7211 */ /* 0x080fe200020f0eff */
[----:B------:R-:W-:Y:S01]  /*4ac0*/  @P2 IMAD.MOV.U32 R162, RZ, RZ, R92 ;  /* 0x000000ffffa22224 */ /* 0x000fe200078e005c */
[----:B------:R-:W-:Y:S02]  /*4ad0*/  PRMT R201, RZ, 0x7610, R201 ;  /* 0x00007610ffc97816 */ /* 0x000fe400000000c9 */
[----:B------:R-:W-:Y:S01]  /*4ae0*/  LEA.HI.X.SX32 R95, R95, R173, 0x1, P5 ;  /* 0x000000ad5f5f7211 */ /* 0x000fe200028f0eff */
[----:B------:R-:W-:Y:S01]  /*4af0*/  @P2 IMAD.MOV.U32 R163, RZ, RZ, R94 ;  /* 0x000000ffffa32224 */ /* 0x000fe200078e005e */
[----:B------:R-:W-:-:S02]  /*4b00*/  LOP3.LUT R20, R98, 0x72, R165, 0xfe, !PT ;  /* 0x0000007262147812 */ /* 0x000fc400078efea5 */
[----:B------:R-:W-:Y:S02]  /*4b10*/  PRMT R200, RZ, 0x7610, R200 ;  /* 0x00007610ffc87816 */ /* 0x000fe400000000c8 */
[----:B------:R0:W2:Y:S01]  /*4b20*/  @P2 LDG.E.U8 R201, desc[UR20][R162.64] ;  /* 0x00000014a2c92981 */ /* 0x0000a2000c1e1100 */
[----:B------:R-:W-:Y:S01]  /*4b30*/  IABS R166, R20 ;  /* 0x0000001400a67213 */ /* 0x000fe20000000000 */
[----:B0-----:R-:W-:Y:S02]  /*4b40*/  @P0 IMAD.MOV.U32 R162, RZ, RZ, R93 ;  /* 0x000000ffffa20224 */ /* 0x001fe400078e005d */
[----:B------:R-:W-:-:S05]  /*4b50*/  @P0 IMAD.MOV.U32 R163, RZ, RZ, R95 ;  /* 0x000000ffffa30224 */ /* 0x000fca00078e005f */
[----:B------:R0:W2:Y:S01]  /*4b60*/  @P0 LDG.E.U8 R200, desc[UR20][R162.64] ;  /* 0x00000014a2c80981 */ /* 0x0000a2000c1e1100 */
[----:B------:R-:W-:Y:S01]  /*4b70*/  LOP3.LUT R15, R98, 0x7e, R165, 0xfe, !PT ;  /* 0x0000007e620f7812 */ /* 0x000fe200078efea5 */
[----:B0-----:R-:W-:-:S04]  /*4b80*/  IMAD.HI.U32 R162, R100, R166, RZ ;  /* 0x000000a664a27227 */ /* 0x001fc800078e00ff */
[----:B------:R-:W-:-:S04]  /*4b90*/  IMAD.MOV R162, RZ, RZ, -R162 ;  /* 0x000000ffffa27224 */ /* 0x000fc800078e0aa2 */
[----:B------:R-:W-:Y:S01]  /*4ba0*/  IMAD R166, R160, R162, R166 ;  /* 0x000000a2a0a67224 */ /* 0x000fe200078e02a6 */
[----:B------:R-:W-:-:S05]  /*4bb0*/  IABS R162, R15 ;  /* 0x0000000f00a27213 */ /* 0x000fca0000000000 */
[----:B------:R-:W-:-:S04]  /*4bc0*/  IMAD.HI.U32 R164, R100, R162, RZ ;  /* 0x000000a264a47227 */ /* 0x000fc800078e00ff */
[----:B------:R-:W-:Y:S01]  /*4bd0*/  IMAD.MOV R164, RZ, RZ, -R164 ;  /* 0x000000ffffa47224 */ /* 0x000fe200078e0aa4 */
[----:B------:R-:W-:-:S03]  /*4be0*/  IADD3 R96, P2, PT, R97, R178, RZ ;  /* 0x000000b261607210 */ /* 0x000fc60007f5e0ff */
[----:B------:R-:W-:Y:S01]  /*4bf0*/  IMAD R162, R160, R164, R162 ;  /* 0x000000a4a0a27224 */ /* 0x000fe200078e02a2 */
[----:B------:R-:W-:-:S04]  /*4c00*/  LEA.HI.X.SX32 R97, R97, R173, 0x1, P2 ;  /* 0x000000ad61617211 */ /* 0x000fc800010f0eff */
[----:B------:R-:W-:-:S13]  /*4c10*/  ISETP.GT.U32.AND P2, PT, R160, R162, PT ;  /* 0x000000a2a000720c */ /* 0x000fda0003f44070 */
[----:B------:R-:W-:Y:S01]  /*4c20*/  @!P2 IMAD.IADD R162, R162, 0x1, -R160 ;  /* 0x00000001a2a2a824 */ /* 0x000fe200078e0aa0 */
[C---:B------:R-:W-:Y:S02]  /*4c30*/  ISETP.GT.U32.AND P2, PT, R160.reuse, R155, PT ;  /* 0x0000009ba000720c */ /* 0x040fe40003f44070 */
[----:B------:R-:W-:-:S11]  /*4c40*/  ISETP.GT.U32.AND P0, PT, R160, R157, PT ;  /* 0x0000009da000720c */ /* 0x000fd60003f04070 */
[--C-:B------:R-:W-:Y:S01]  /*4c50*/  @!P2 IMAD.IADD R155, R155, 0x1, -R160.reuse ;  /* 0x000000019b9ba824 */ /* 0x100fe200078e0aa0 */
[C---:B------:R-:W-:Y:S01]  /*4c60*/  ISETP.GT.U32.AND P2, PT, R160.reuse, R150, PT ;  /* 0x00000096a000720c */ /* 0x040fe20003f44070 */
[----:B------:R-:W-:Y:S01]  /*4c70*/  @!P0 IMAD.IADD R157, R157, 0x1, -R160 ;  /* 0x000000019d9d8824 */ /* 0x000fe200078e0aa0 */
[----:B------:R-:W-:-:S11]  /*4c80*/  ISETP.GT.U32.AND P0, PT, R160, R152, PT ;  /* 0x00000098a000720c */ /* 0x000fd60003f04070 */
[--C-:B------:R-:W-:Y:S01]  /*4c90*/  @!P2 IMAD.IADD R150, R150, 0x1, -R160.reuse ;  /* 0x000000019696a824 */ /* 0x100fe200078e0aa0 */
[----:B------:R-:W-:Y:S01]  /*4ca0*/  ISETP.GT.U32.AND P2, PT, R160, R145, PT ;  /* 0x00000091a000720c */ /* 0x000fe20003f44070 */
[----:B------:R-:W-:Y:S01]  /*4cb0*/  @!P0 IMAD.IADD R152, R152, 0x1, -R160 ;  /* 0x0000000198988824 */ /* 0x000fe200078e0aa0 */
        /* <DEDUP_REMOVED lines=24> */
[----:B------:R-:W-:Y:S02]  /*4e40*/  ISETP.GT.U32.AND P0, PT, R160, R117, PT ;  /* 0x00000075a000720c */ /* 0x000fe40003f04070 */
[----:B------:R-:W-:Y:S02]  /*4e50*/  LOP3.LUT R0, R165, 0x4e, RZ, 0xfc, !PT ;  /* 0x0000004ea5007812 */ /* 0x000fe400078efcff */
[----:B------:R-:W-:-:S07]  /*4e60*/  PLOP3.LUT P3, PT, PT, PT, UP1, 0x80, 0x8 ;  /* 0x000000000008781c */ /* 0x000fce0003f6f018 */
[--C-:B------:R-:W-:Y:S01]  /*4e70*/  @!P2 IMAD.IADD R115, R115, 0x1, -R160.reuse ;  /* 0x000000017373a824 */ /* 0x100fe200078e0aa0 */
[----:B------:R-:W-:Y:S02]  /*4e80*/  ISETP.GT.U32.AND P2, PT, R160, R110, PT ;  /* 0x0000006ea000720c */ /* 0x000fe40003f44070 */
[----:B------:R-:W-:Y:S02]  /*4e90*/  LOP3.LUT R18, R98, 0x76, R165, 0xfe, !PT ;  /* 0x0000007662127812 */ /* 0x000fe400078efea5 */
[----:B------:R-:W-:Y:S02]  /*4ea0*/  ISETP.LT.AND P3, PT, R0, UR22, P3 ;  /* 0x0000001600007c0c */ /* 0x000fe40009f61270 */
[----:B------:R-:W-:Y:S01]  /*4eb0*/  IABS R169, R18 ;  /* 0x0000001200a97213 */ /* 0x000fe20000000000 */
[----:B------:R-:W-:Y:S01]  /*4ec0*/  @!P0 IMAD.IADD R117, R117, 0x1, -R160 ;  /* 0x0000000175758824 */ /* 0x000fe200078e0aa0 */
[----:B------:R-:W-:-:S03]  /*4ed0*/  PRMT R199, RZ, 0x7610, R199 ;  /* 0x00007610ffc77816 */ /* 0x000fc600000000c7 */
[----:B------:R-:W-:-:S04]  /*4ee0*/  IMAD.HI.U32 R163, R100, R169, RZ ;  /* 0x000000a964a37227 */ /* 0x000fc800078e00ff */
[----:B------:R-:W-:Y:S01]  /*4ef0*/  @!P2 IMAD.IADD R110, R110, 0x1, -R160 ;  /* 0x000000016e6ea824 */ /* 0x000fe200078e0aa0 */
[C---:B------:R-:W-:Y:S02]  /*4f00*/  ISETP.GT.U32.AND P2, PT, R160.reuse, R105, PT ;  /* 0x00000069a000720c */ /* 0x040fe40003f44070 */
[C---:B------:R-:W-:Y:S01]  /*4f10*/  ISETP.GT.U32.AND P0, PT, R160.reuse, R112, PT ;  /* 0x00000070a000720c */ /* 0x040fe20003f04070 */
[----:B------:R-:W-:Y:S01]  /*4f20*/  IMAD.MOV R163, RZ, RZ, -R163 ;  /* 0x000000ffffa37224 */ /* 0x000fe200078e0aa3 */
[----:B------:R-:W2:Y:S01]  /*4f30*/  @P3 LDG.E.U8 R199, desc[UR20][R96.64] ;  /* 0x0000001460c73981 */ /* 0x000ea2000c1e1100 */
[C---:B------:R-:W-:Y:S02]  /*4f40*/  ISETP.GT.U32.AND P3, PT, R160.reuse, R159, PT ;  /* 0x0000009fa000720c */ /* 0x040fe40003f64070 */
[----:B------:R-:W-:-:S06]  /*4f50*/  IMAD R169, R160, R163, R169 ;  /* 0x000000a3a0a97224 */ /* 0x000fcc00078e02a9 */
[--C-:B------:R-:W-:Y:S01]  /*4f60*/  @!P2 IMAD.IADD R105, R105, 0x1, -R160.reuse ;  /* 0x000000016969a824 */ /* 0x100fe200078e0aa0 */
[----:B------:R-:W-:Y:S01]  /*4f70*/  ISETP.GT.U32.AND P2, PT, R160, R169, PT ;  /* 0x000000a9a000720c */ /* 0x000fe20003f44070 */
[--C-:B------:R-:W-:Y:S01]  /*4f80*/  @!P0 IMAD.IADD R112, R112, 0x1, -R160.reuse ;  /* 0x0000000170708824 */ /* 0x100fe200078e0aa0 */
[C---:B------:R-:W-:Y:S02]  /*4f90*/  ISETP.GT.U32.AND P0, PT, R160.reuse, R107, PT ;  /* 0x0000006ba000720c */ /* 0x040fe40003f04070 */
[----:B------:R-:W-:Y:S01]  /*4fa0*/  @!P3 IMAD.IADD R159, R159, 0x1, -R160 ;  /* 0x000000019f9fb824 */ /* 0x000fe200078e0aa0 */
[C---:B------:R-:W-:Y:S02]  /*4fb0*/  ISETP.GT.U32.AND P5, PT, R160.reuse, R156, PT ;  /* 0x0000009ca000720c */ /* 0x040fe40003fa4070 */
[----:B------:R-:W-:Y:S02]  /*4fc0*/  ISETP.GT.U32.AND P3, PT, R160, R154, PT ;  /* 0x0000009aa000720c */ /* 0x000fe40003f64070 */
[----:B------:R-:W-:-:S02]  /*4fd0*/  LOP3.LUT R218, R98, 0x70, R165, 0xfe, !PT ;  /* 0x0000007062da7812 */ /* 0x000fc400078efea5 */
[C---:B------:R-:W-:Y:S02]  /*4fe0*/  ISETP.GT.U32.AND P4, PT, R160.reuse, R158, PT ;  /* 0x0000009ea000720c */ /* 0x040fe40003f84070 */
[--C-:B------:R-:W-:Y:S01]  /*4ff0*/  @!P2 IMAD.IADD R169, R169, 0x1, -R160.reuse ;  /* 0x00000001a9a9a824 */ /* 0x100fe200078e0aa0 */
[C---:B------:R-:W-:Y:S01]  /*5000*/  ISETP.GT.U32.AND P2, PT, R160.reuse, R159, PT ;  /* 0x0000009fa000720c */ /* 0x040fe20003f44070 */
[--C-:B------:R-:W-:Y:S01]  /*5010*/  @!P0 IMAD.IADD R107, R107, 0x1, -R160.reuse ;  /* 0x000000016b6b8824 */ /* 0x100fe200078e0aa0 */
[----:B------:R-:W-:Y:S02]  /*5020*/  ISETP.GT.U32.AND P0, PT, R160, R166, PT ;  /* 0x000000a6a000720c */ /* 0x000fe40003f04070 */
[----:B------:R-:W-:Y:S01]  /*5030*/  IABS R102, R218 ;  /* 0x000000da00667213 */ /* 0x000fe20000000000 */
[--C-:B------:R-:W-:Y:S01]  /*5040*/  @!P5 IMAD.IADD R156, R156, 0x1, -R160.reuse ;  /* 0x000000019c9cd824 */ /* 0x100fe200078e0aa0 */
[--C-:B------:R-:W-:Y:S01]  /*5050*/  LOP3.LUT R19, R98, 0x74, R165.reuse, 0xfe, !PT ;  /* 0x0000007462137812 */ /* 0x100fe200078efea5 */
[----:B------:R-:W-:Y:S01]  /*5060*/  @!P3 IMAD.IADD R154, R154, 0x1, -R160 ;  /* 0x000000019a9ab824 */ /* 0x000fe200078e0aa0 */
[----:B------:R-:W-:Y:S01]  /*5070*/  LOP3.LUT R16, R98, 0x7a, R165, 0xfe, !PT ;  /* 0x0000007a62107812 */ /* 0x000fe200078efea5 */
[----:B------:R-:W-:Y:S01]  /*5080*/  IMAD.HI.U32 R161, R100, R102, RZ ;  /* 0x0000006664a17227 */ /* 0x000fe200078e00ff */
[----:B------:R-:W-:-:S02]  /*5090*/  ISETP.GT.U32.AND P5, PT, R160, R151, PT ;  /* 0x00000097a000720c */ /* 0x000fc40003fa4070 */
[----:B------:R-:W-:Y:S01]  /*50a0*/  IABS R167, R19 ;  /* 0x0000001300a77213 */ /* 0x000fe20000000000 */
[----:B------:R-:W-:Y:S01]  /*50b0*/  IMAD.MOV R161, RZ, RZ, -R161 ;  /* 0x000000ffffa17224 */ /* 0x000fe200078e0aa1 */
[----:B------:R-:W-:Y:S01]  /*50c0*/  IABS R163, R16 ;  /* 0x0000001000a37213 */ /* 0x000fe20000000000 */
[--C-:B------:R-:W-:Y:S01]  /*50d0*/  @!P2 IMAD.IADD R159, R159, 0x1, -R160.reuse ;  /* 0x000000019f9fa824 */ /* 0x100fe200078e0aa0 */
[----:B------:R-:W-:Y:S01]  /*50e0*/  ISETP.GT.U32.AND P2, PT, R160, R154, PT ;  /* 0x0000009aa000720c */ /* 0x000fe20003f44070 */
[--C-:B------:R-:W-:Y:S01]  /*50f0*/  @!P4 IMAD.IADD R158, R158, 0x1, -R160.reuse ;  /* 0x000000019e9ec824 */ /* 0x100fe200078e0aa0 */
[----:B------:R-:W-:Y:S01]  /*5100*/  ISETP.GT.U32.AND P4, PT, R160, R153, PT ;  /* 0x00000099a000720c */ /* 0x000fe20003f84070 */
[----:B------:R-:W-:Y:S01]  /*5110*/  @!P0 IMAD.IADD R166, R166, 0x1, -R160 ;  /* 0x00000001a6a68824 */ /* 0x000fe200078e0aa0 */
[----:B------:R-:W-:Y:S01]  /*5120*/  PLOP3.LUT P0, PT, PT, PT, UP1, 0x80, 0x8 ;  /* 0x000000000008781c */ /* 0x000fe20003f0f018 */
[----:B------:R-:W-:Y:S01]  /*5130*/  IMAD R102, R160, R161, R102 ;  /* 0x000000a1a0667224 */ /* 0x000fe200078e0266 */
[----:B------:R-:W-:Y:S01]  /*5140*/  LOP3.LUT R0, R165, 0x56, RZ, 0xfc, !PT ;  /* 0x00000056a5007812 */ /* 0x000fe200078efcff */
[----:B------:R-:W-:Y:S01]  /*5150*/  IMAD.HI.U32 R161, R100, R167, RZ ;  /* 0x000000a764a17227 */ /* 0x000fe200078e00ff */
[----:B------:R-:W-:-:S03]  /*5160*/  LOP3.LUT R17, R98, 0x78, R165, 0xfe, !PT ;  /* 0x0000007862117812 */ /* 0x000fc600078efea5 */
[----:B------:R-:W-:Y:S01]  /*5170*/  IMAD.HI.U32 R164, R100, R163, RZ ;  /* 0x000000a364a47227 */ /* 0x000fe200078e00ff */
[----:B------:R-:W-:Y:S02]  /*5180*/  ISETP.LT.AND P0, PT, R0, UR22, P0 ;  /* 0x0000001600007c0c */ /* 0x000fe40008701270 */
[----:B------:R-:W-:Y:S01]  /*5190*/  LOP3.LUT R14, R98, 0x7c, R165, 0xfe, !PT ;  /* 0x0000007c620e7812 */ /* 0x000fe200078efea5 */
[----:B------:R-:W-:Y:S01]  /*51a0*/  IMAD.MOV R161, RZ, RZ, -R161 ;  /* 0x000000ffffa17224 */ /* 0x000fe200078e0aa1 */
[----:B------:R-:W-:Y:S01]  /*51b0*/  IADD3 R98, P6, PT, R99, R178, RZ ;  /* 0x000000b263627210 */ /* 0x000fe20007fde0ff */
[----:B------:R-:W-:Y:S02]  /*51c0*/  IMAD.MOV R164, RZ, RZ, -R164 ;  /* 0x000000ffffa47224 */ /* 0x000fe400078e0aa4 */
[--C-:B------:R-:W-:Y:S01]  /*51d0*/  @!P5 IMAD.IADD R151, R151, 0x1, -R160.reuse ;  /* 0x000000019797d824 */ /* 0x100fe200078e0aa0 */
[C---:B------:R-:W-:Y:S01]  /*51e0*/  ISETP.GT.U32.AND P5, PT, R160.reuse, R146, PT ;  /* 0x00000092a000720c */ /* 0x040fe20003fa4070 */
[C---:B------:R-:W-:Y:S01]  /*51f0*/  IMAD R167, R160.reuse, R161, R167 ;  /* 0x000000a1a0a77224 */ /* 0x040fe200078e02a7 */
[----:B------:R-:W-:Y:S01]  /*5200*/  IABS R161, R17 ;  /* 0x0000001100a17213 */ /* 0x000fe20000000000 */
[----:B------:R-:W-:Y:S01]  /*5210*/  IMAD R163, R160, R164, R163 ;  /* 0x000000a4a0a37224 */ /* 0x000fe200078e02a3 */
[----:B------:R-:W-:Y:S01]  /*5220*/  LEA.HI.X.SX32 R99, R99, R173, 0x1, P6 ;  /* 0x000000ad63637211 */ /* 0x000fe200030f0eff */
[--C-:B------:R-:W-:Y:S01]  /*5230*/  @!P2 IMAD.IADD R154, R154, 0x1, -R160.reuse ;  /* 0x000000019a9aa824 */ /* 0x100fe200078e0aa0 */
[----:B------:R-:W-:Y:S01]  /*5240*/  IABS R164, R14 ;  /* 0x0000000e00a47213 */ /* 0x000fe20000000000 */
[----:B------:R-:W-:Y:S01]  /*5250*/  @!P4 IMAD.IADD R153, R153, 0x1, -R160 ;  /* 0x000000019999c824 */ /* 0x000fe200078e0aa0 */
[----:B------:R-:W-:-:S02]  /*5260*/  ISETP.GT.U32.AND P6, PT, R160, R157, PT ;  /* 0x0000009da000720c */ /* 0x000fc40003fc4070 */
[----:B------:R-:W-:Y:S02]  /*5270*/  PRMT R198, RZ, 0x7610, R198 ;  /* 0x00007610ffc67816 */ /* 0x000fe400000000c6 */
[C---:B------:R-:W-:Y:S02]  /*5280*/  ISETP.GT.U32.AND P2, PT, R160.reuse, R150, PT ;  /* 0x00000096a000720c */ /* 0x040fe40003f44070 */
[C---:B------:R-:W-:Y:S02]  /*5290*/  ISETP.GT.U32.AND P3, PT, R160.reuse, R149, PT ;  /* 0x00000095a000720c */ /* 0x040fe40003f64070 */
[----:B------:R-:W-:Y:S01]  /*52a0*/  ISETP.GT.U32.AND P4, PT, R160, R148, PT ;  /* 0x00000094a000720c */ /* 0x000fe20003f84070 */
[C---:B------:R-:W-:Y:S01]  /*52b0*/  IMAD.HI.U32 R171, R100.reuse, R161, RZ ;  /* 0x000000a164ab7227 */ /* 0x040fe200078e00ff */
[----:B------:R-:W2:Y:S01]  /*52c0*/  @P0 LDG.E.U8 R198, desc[UR20][R98.64] ;  /* 0x0000001462c60981 */ /* 0x000ea2000c1e1100 */
[----:B------:R-:W-:Y:S02]  /*52d0*/  PLOP3.LUT P0, PT, PT, PT, UP1, 0x80, 0x8 ;  /* 0x000000000008781c */ /* 0x000fe40003f0f018 */
[----:B------:R-:W-:Y:S01]  /*52e0*/  IMAD.HI.U32 R100, R100, R164, RZ ;  /* 0x000000a464647227 */ /* 0x000fe200078e00ff */
[----:B------:R-:W-:-:S03]  /*52f0*/  LOP3.LUT R0, R165, 0x5e, RZ, 0xfc, !PT ;  /* 0x0000005ea5007812 */ /* 0x000fc600078efcff */
[----:B------:R-:W-:Y:S01]  /*5300*/  @!P5 IMAD.IADD R146, R146, 0x1, -R160 ;  /* 0x000000019292d824 */ /* 0x000fe200078e0aa0 */
[----:B------:R-:W-:Y:S01]  /*5310*/  ISETP.GT.U32.AND P5, PT, R160, R141, PT ;  /* 0x0000008da000720c */ /* 0x000fe20003fa4070 */
[----:B------:R-:W-:Y:S01]  /*5320*/  IMAD.MOV R100, RZ, RZ, -R100 ;  /* 0x000000ffff647224 */ /* 0x000fe200078e0a64 */
[----:B------:R-:W-:Y:S01]  /*5330*/  ISETP.LT.AND P0, PT, R0, UR22, P0 ;  /* 0x0000001600007c0c */ /* 0x000fe20008701270 */
[----:B------:R-:W-:Y:S02]  /*5340*/  @!P6 IMAD.IADD R157, R157, 0x1, -R160 ;  /* 0x000000019d9de824 */ /* 0x000fe400078e0aa0 */
[----:B------:R-:W-:Y:S01]  /*5350*/  IMAD R164, R160, R100, R164 ;  /* 0x00000064a0a47224 */ /* 0x000fe200078e02a4 */
[----:B------:R-:W-:Y:S01]  /*5360*/  IADD3 R100, P6, PT, R101, R178, RZ ;  /* 0x000000b265647210 */ /* 0x000fe20007fde0ff */
[--C-:B------:R-:W-:Y:S01]  /*5370*/  @!P2 IMAD.IADD R150, R150, 0x1, -R160.reuse ;  /* 0x000000019696a824 */ /* 0x100fe200078e0aa0 */
[C---:B------:R-:W-:Y:S01]  /*5380*/  ISETP.GT.U32.AND P2, PT, R160.reuse, R145, PT ;  /* 0x00000091a000720c */ /* 0x040fe20003f44070 */
[--C-:B------:R-:W-:Y:S01]  /*5390*/  @!P3 IMAD.IADD R149, R149, 0x1, -R160.reuse ;  /* 0x000000019595b824 */ /* 0x100fe200078e0aa0 */
[----:B------:R-:W-:Y:S01]  /*53a0*/  ISETP.GT.U32.AND P3, PT, R160, R144, PT ;  /* 0x00000090a000720c */ /* 0x000fe20003f64070 */
[----:B------:R-:W-:Y:S01]  /*53b0*/  @!P4 IMAD.IADD R148, R148, 0x1, -R160 ;  /* 0x000000019494c824 */ /* 0x000fe200078e0aa0 */
[----:B------:R-:W-:-:S02]  /*53c0*/  LEA.HI.X.SX32 R101, R101, R173, 0x1, P6 ;  /* 0x000000ad65657211 */ /* 0x000fc400030f0eff */
[----:B------:R-:W-:Y:S02]  /*53d0*/  PRMT R191, RZ, 0x7610, R191 ;  /* 0x00007610ffbf7816 */ /* 0x000fe400000000bf */
[C---:B------:R-:W-:Y:S01]  /*53e0*/  ISETP.GT.U32.AND P6, PT, R160.reuse, R148, PT ;  /* 0x00000094a000720c */ /* 0x040fe20003fc4070 */
[--C-:B------:R-:W-:Y:S01]  /*53f0*/  @!P5 IMAD.IADD R141, R141, 0x1, -R160.reuse ;  /* 0x000000018d8dd824 */ /* 0x100fe200078e0aa0 */
[C---:B------:R-:W-:Y:S02]  /*5400*/  ISETP.GT.U32.AND P5, PT, R160.reuse, R136, PT ;  /* 0x00000088a000720c */ /* 0x040fe40003fa4070 */
[----:B------:R-:W2:Y:S01]  /*5410*/  @P0 LDG.E.U8 R191, desc[UR20][R100.64] ;  /* 0x0000001464bf0981 */ /* 0x000ea2000c1e1100 */
[----:B------:R-:W-:Y:S02]  /*5420*/  PLOP3.LUT P0, PT, PT, PT, UP1, 0x80, 0x8 ;  /* 0x000000000008781c */ /* 0x000fe40003f0f018 */
[----:B------:R-:W-:Y:S01]  /*5430*/  LOP3.LUT R0, R165, 0x66, RZ, 0xfc, !PT ;  /* 0x00000066a5007812 */ /* 0x000fe200078efcff */
[--C-:B------:R-:W-:Y:S01]  /*5440*/  @!P2 IMAD.IADD R145, R145, 0x1, -R160.reuse ;  /* 0x000000019191a824 */ /* 0x100fe200078e0aa0 */
[----:B------:R-:W-:Y:S01]  /*5450*/  ISETP.GT.U32.AND P2, PT, R160, R141, PT ;  /* 0x0000008da000720c */ /* 0x000fe20003f44070 */
[----:B------:R-:W-:Y:S01]  /*5460*/  IMAD.MOV R171, RZ, RZ, -R171 ;  /* 0x000000ffffab7224 */ /* 0x000fe200078e0aab */
[----:B------:R-:W-:Y:S01]  /*5470*/  ISETP.LT.AND P0, PT, R0, UR22, P0 ;  /* 0x0000001600007c0c */ /* 0x000fe20008701270 */
[----:B------:R-:W-:Y:S01]  /*5480*/  @!P3 IMAD.IADD R144, R144, 0x1, -R160 ;  /* 0x000000019090b824 */ /* 0x000fe200078e0aa0 */
[C---:B------:R-:W-:Y:S01]  /*5490*/  ISETP.GT.U32.AND P3, PT, R160.reuse, R139, PT ;  /* 0x0000008ba000720c */ /* 0x040fe20003f64070 */
[----:B------:R-:W-:-:S02]  /*54a0*/  IMAD R161, R160, R171, R161 ;  /* 0x000000aba0a17224 */ /* 0x000fc400078e02a1 */
[--C-:B------:R-:W-:Y:S01]  /*54b0*/  @!P6 IMAD.IADD R148, R148, 0x1, -R160.reuse ;  /* 0x000000019494e824 */ /* 0x100fe200078e0aa0 */
[----:B------:R-:W-:Y:S01]  /*54c0*/  IADD3 R171, P6, PT, R170, R178, RZ ;  /* 0x000000b2aaab7210 */ /* 0x000fe20007fde0ff */
[--C-:B------:R-:W-:Y:S01]  /*54d0*/  @!P5 IMAD.IADD R136, R136, 0x1, -R160.reuse ;  /* 0x000000018888d824 */ /* 0x100fe200078e0aa0 */
[----:B------:R-:W-:Y:S02]  /*54e0*/  ISETP.GT.U32.AND P5, PT, R160, R131, PT ;  /* 0x00000083a000720c */ /* 0x000fe40003fa4070 */
[----:B------:R-:W-:Y:S01]  /*54f0*/  LEA.HI.X.SX32 R170, R170, R173, 0x1, P6 ;  /* 0x000000adaaaa7211 */ /* 0x000fe200030f0eff */
[----:B------:R-:W-:Y:S01]  /*5500*/  @!P2 IMAD.IADD R141, R141, 0x1, -R160 ;  /* 0x000000018d8da824 */ /* 0x000fe200078e0aa0 */
[----:B------:R-:W-:Y:S01]  /*5510*/  PRMT R190, RZ, 0x7610, R190 ;  /* 0x00007610ffbe7816 */ /* 0x000fe200000000be */
[----:B------:R-:W-:Y:S01]  /*5520*/  @P0 IMAD.MOV.U32 R204, RZ, RZ, R171 ;  /* 0x000000ffffcc0224 */ /* 0x000fe200078e00ab */
[----:B------:R-:W-:Y:S01]  /*5530*/  ISETP.GT.U32.AND P2, PT, R160, R136, PT ;  /* 0x00000088a000720c */ /* 0x000fe20003f44070 */
[----:B------:R-:W-:-:S02]  /*5540*/  @!P3 IMAD.IADD R139, R139, 0x1, -R160 ;  /* 0x000000018b8bb824 */ /* 0x000fc400078e0aa0 */
[----:B------:R-:W-:Y:S01]  /*5550*/  @P0 IMAD.MOV.U32 R205, RZ, RZ, R170 ;  /* 0x000000ffffcd0224 */ /* 0x000fe200078e00aa */
[----:B------:R-:W-:Y:S02]  /*5560*/  LOP3.LUT R0, R165, 0x6e, RZ, 0xfc, !PT ;  /* 0x0000006ea5007812 */ /* 0x000fe400078efcff */
[C---:B------:R-:W-:Y:S02]  /*5570*/  ISETP.GT.U32.AND P6, PT, R160.reuse, R139, PT ;  /* 0x0000008ba000720c */ /* 0x040fe40003fc4070 */
[----:B------:R0:W2:Y:S01]  /*5580*/  @P0 LDG.E.U8 R190, desc[UR20][R204.64] ;  /* 0x00000014ccbe0981 */ /* 0x0000a2000c1e1100 */
[----:B------:R-:W-:Y:S01]  /*5590*/  PLOP3.LUT P0, PT, PT, PT, UP1, 0x80, 0x8 ;  /* 0x000000000008781c */ /* 0x000fe20003f0f018 */
[----:B------:R-:W-:Y:S01]  /*55a0*/  @!P5 IMAD.IADD R131, R131, 0x1, -R160 ;  /* 0x000000018383d824 */ /* 0x000fe200078e0aa0 */
[----:B------:R-:W-:Y:S02]  /*55b0*/  ISETP.GT.U32.AND P5, PT, R160, R126, PT ;  /* 0x0000007ea000720c */ /* 0x000fe40003fa4070 */
[----:B------:R-:W-:Y:S01]  /*55c0*/  ISETP.LT.AND P0, PT, R0, UR22, P0 ;  /* 0x0000001600007c0c */ /* 0x000fe20008701270 */
[----:B------:R-:W-:-:S02]  /*55d0*/  IMAD.MOV.U32 R228, RZ, RZ, R182 ;  /* 0x000000ffffe47224 */ /* 0x000fc400078e00b6 */
[--C-:B------:R-:W-:Y:S01]  /*55e0*/  @!P2 IMAD.IADD R136, R136, 0x1, -R160.reuse ;  /* 0x000000018888a824 */ /* 0x100fe200078e0aa0 */
[----:B------:R-:W-:Y:S02]  /*55f0*/  IADD3 R182, P2, PT, R180, R178, RZ ;  /* 0x000000b2b4b67210 */ /* 0x000fe40007f5e0ff */
[----:B------:R-:W-:Y:S01]  /*5600*/  @!P6 IMAD.IADD R139, R139, 0x1, -R160 ;  /* 0x000000018b8be824 */ /* 0x000fe200078e0aa0 */
[----:B------:R-:W-:Y:S02]  /*5610*/  ISETP.GT.U32.AND P6, PT, R160, R131, PT ;  /* 0x00000083a000720c */ /* 0x000fe40003fc4070 */
[----:B------:R-:W-:Y:S02]  /*5620*/  LEA.HI.X.SX32 R180, R180, R173, 0x1, P2 ;  /* 0x000000adb4b47211 */ /* 0x000fe400010f0eff */
[----:B------:R-:W-:Y:S02]  /*5630*/  ISETP.GT.U32.AND P4, PT, R160, R143, PT ;  /* 0x0000008fa000720c */ /* 0x000fe40003f84070 */
[----:B------:R-:W-:Y:S01]  /*5640*/  PRMT R185, RZ, 0x7610, R185 ;  /* 0x00007610ffb97816 */ /* 0x000fe200000000b9 */
[----:B0-----:R-:W-:-:S02]  /*5650*/  @P0 IMAD.MOV.U32 R204, RZ, RZ, R182 ;  /* 0x000000ffffcc0224 */ /* 0x001fc400078e00b6 */
[----:B------:R-:W-:Y:S02]  /*5660*/  @P0 IMAD.MOV.U32 R205, RZ, RZ, R180 ;  /* 0x000000ffffcd0224 */ /* 0x000fe400078e00b4 */
[--C-:B------:R-:W-:Y:S02]  /*5670*/  @!P5 IMAD.IADD R126, R126, 0x1, -R160.reuse ;  /* 0x000000017e7ed824 */ /* 0x100fe400078e0aa0 */
[----:B------:R-:W-:Y:S01]  /*5680*/  IMAD.U32 R193, RZ, RZ, UR12 ;  /* 0x0000000cffc17e24 */ /* 0x000fe2000f8e00ff */
[----:B------:R0:W2:Y:S02]  /*5690*/  @P0 LDG.E.U8 R185, desc[UR20][R204.64] ;  /* 0x00000014ccb90981 */ /* 0x0000a4000c1e1100 */
[----:B------:R-:W-:Y:S01]  /*56a0*/  ISETP.GT.U32.AND P0, PT, R160, R126, PT ;  /* 0x0000007ea000720c */ /* 0x000fe20003f04070 */
[--C-:B------:R-:W-:Y:S02]  /*56b0*/  @!P6 IMAD.IADD R131, R131, 0x1, -R160.reuse ;  /* 0x000000018383e824 */ /* 0x100fe400078e0aa0 */
[----:B------:R-:W-:Y:S01]  /*56c0*/  IMAD R181, R193, 0x2, R181 ;  /* 0x00000002c1b57824 */ /* 0x000fe200078e02b5 */
[----:B------:R-:W-:Y:S01]  /*56d0*/  IADD3 R193, P6, PT, R192, R178, RZ ;  /* 0x000000b2c0c17210 */ /* 0x000fe20007fde0ff */
[----:B------:R-:W-:Y:S01]  /*56e0*/  @!P4 IMAD.IADD R143, R143, 0x1, -R160 ;  /* 0x000000018f8fc824 */ /* 0x000fe200078e0aa0 */
[----:B------:R-:W-:Y:S01]  /*56f0*/  ISETP.GT.U32.AND P4, PT, R160, R138, PT ;  /* 0x0000008aa000720c */ /* 0x000fe20003f84070 */
[----:B------:R-:W-:Y:S01]  /*5700*/  STL [R1+0x154], R218 ;  /* 0x000154da01007387 */ /* 0x000fe20000100800 */
[----:B------:R-:W-:-:S02]  /*5710*/  LEA.HI.X.SX32 R192, R192, R173, 0x1, P6 ;  /* 0x000000adc0c07211 */ /* 0x000fc400030f0eff */
[C---:B------:R-:W-:Y:S01]  /*5720*/  IADD3 R0, P6, PT, R181.reuse, R178, RZ ;  /* 0x000000b2b5007210 */ /* 0x040fe20007fde0ff */
[----:B------:R-:W-:Y:S02]  /*5730*/  STL [R1+0x150], R20 ;  /* 0x0001501401007387 */ /* 0x000fe40000100800 */
[----:B------:R-:W-:Y:S02]  /*5740*/  @!P0 IMAD.IADD R126, R126, 0x1, -R160 ;  /* 0x000000017e7e8824 */ /* 0x000fe400078e0aa0 */
[----:B------:R-:W-:Y:S01]  /*5750*/  STL [R1+0x14c], R19 ;  /* 0x00014c1301007387 */ /* 0x000fe20000100800 */
[----:B------:R-:W-:-:S03]  /*5760*/  LEA.HI.X.SX32 R103, R181, R173, 0x1, P6 ;  /* 0x000000adb5677211 */ /* 0x000fc600030f0eff */
[----:B------:R-:W-:Y:S01]  /*5770*/  STL [R1+0x148], R18 ;  /* 0x0001481201007387 */ /* 0x000fe20000100800 */
[----:B------:R-:W-:-:S03]  /*5780*/  ISETP.GT.U32.AND P0, PT, R160, R120, PT ;  /* 0x00000078a000720c */ /* 0x000fc60003f04070 */
[----:B------:R-:W-:Y:S04]  /*5790*/  STL [R1+0x144], R17 ;  /* 0x0001441101007387 */ /* 0x000fe80000100800 */
[----:B------:R-:W-:Y:S04]  /*57a0*/  STL [R1+0x140], R15 ;  /* 0x0001400f01007387 */ /* 0x000fe80000100800 */
[----:B------:R-:W-:Y:S01]  /*57b0*/  STL [R1+0x13c], R16 ;  /* 0x00013c1001007387 */ /* 0x000fe20000100800 */
[----:B------:R-:W-:-:S03]  /*57c0*/  @!P4 IMAD.IADD R138, R138, 0x1, -R160 ;  /* 0x000000018a8ac824 */ /* 0x000fc600078e0aa0 */
[----:B------:R-:W-:Y:S01]  /*57d0*/  STL [R1+0x138], R14 ;  /* 0x0001380e01007387 */ /* 0x000fe20000100800 */
[----:B------:R-:W-:-:S03]  /*57e0*/  ISETP.GT.U32.AND P3, PT, R160, R134, PT ;  /* 0x00000086a000720c */ /* 0x000fc60003f64070 */
[----:B------:R-:W-:Y:S01]  /*57f0*/  STL [R1+0x134], R0 ;  /* 0x0001340001007387 */ /* 0x000fe20000100800 */
[----:B------:R-:W-:-:S03]  /*5800*/  ISETP.GT.U32.AND P4, PT, R160, R133, PT ;  /* 0x00000085a000720c */ /* 0x000fc60003f84070 */
[----:B------:R1:W-:Y:S04]  /*5810*/  STL [R1+0x130], R103 ;  /* 0x0001306701007387 */ /* 0x0003e80000100800 */
[----:B------:R-:W2:Y:S04]  /*5820*/  LDL R230, [R1+0x230] ;  /* 0x0002300001e67983 */ /* 0x000ea80000100800 */
[----:B------:R-:W2:Y:S01]  /*5830*/  LDL R226, [R1+0x224] ;  /* 0x0002240001e27983 */ /* 0x000ea20000100800 */
[----:B------:R-:W-:Y:S01]  /*5840*/  @!P0 IMAD.IADD R120, R120, 0x1, -R160 ;  /* 0x0000000178788824 */ /* 0x000fe200078e0aa0 */
[----:B------:R-:W-:-:S02]  /*5850*/  LOP3.LUT R220, R165, 0x76, RZ, 0xfc, !PT ;  /* 0x00000076a5dc7812 */ /* 0x000fc400078efcff */
[----:B------:R-:W-:Y:S01]  /*5860*/  PLOP3.LUT P0, PT, PT, PT, UP1, 0x80, 0x8 ;  /* 0x000000000008781c */ /* 0x000fe20003f0f018 */
[----:B------:R-:W2:Y:S01]  /*5870*/  LDL R224, [R1+0x220] ;  /* 0x0002200001e07983 */ /* 0x000ea20000100800 */
[--C-:B------:R-:W-:Y:S02]  /*5880*/  @!P3 IMAD.IADD R134, R134, 0x1, -R160.reuse ;  /* 0x000000018686b824 */ /* 0x100fe400078e0aa0 */
[----:B------:R-:W-:Y:S01]  /*5890*/  ISETP.LT.AND P0, PT, R220, UR22, P0 ;  /* 0x00000016dc007c0c */ /* 0x000fe20008701270 */
[----:B------:R-:W-:Y:S01]  /*58a0*/  @!P4 IMAD.IADD R133, R133, 0x1, -R160 ;  /* 0x000000018585c824 */ /* 0x000fe200078e0aa0 */
[----:B------:R-:W3:Y:S01]  /*58b0*/  LDL R220, [R1+0x21c] ;  /* 0x00021c0001dc7983 */ /* 0x000ee20000100800 */
[C---:B------:R-:W-:Y:S02]  /*58c0*/  ISETP.GT.U32.AND P3, PT, R160.reuse, R129, PT ;  /* 0x00000081a000720c */ /* 0x040fe40003f64070 */
[C---:B------:R-:W-:Y:S01]  /*58d0*/  ISETP.GT.U32.AND P4, PT, R160.reuse, R128, PT ;  /* 0x00000080a000720c */ /* 0x040fe20003f84070 */
[----:B------:R-:W3:Y:S01]  /*58e0*/  LDL R222, [R1+0x214] ;  /* 0x0002140001de7983 */ /* 0x000ee20000100800 */
[----:B------:R-:W-:-:S09]  /*58f0*/  ISETP.GT.U32.AND P5, PT, R160, R121, PT ;  /* 0x00000079a000720c */ /* 0x000fd20003fa4070 */
[--C-:B------:R-:W-:Y:S01]  /*5900*/  @!P3 IMAD.IADD R129, R129, 0x1, -R160.reuse ;  /* 0x000000018181b824 */ /* 0x100fe200078e0aa0 */
[----:B------:R-:W-:Y:S01]  /*5910*/  ISETP.GT.U32.AND P3, PT, R160, R124, PT ;  /* 0x0000007ca000720c */ /* 0x000fe20003f64070 */
[--C-:B------:R-:W-:Y:S01]  /*5920*/  @!P4 IMAD.IADD R128, R128, 0x1, -R160.reuse ;  /* 0x000000018080c824 */ /* 0x100fe200078e0aa0 */
[C---:B------:R-:W-:Y:S01]  /*5930*/  ISETP.GT.U32.AND P4, PT, R160.reuse, R123, PT ;  /* 0x0000007ba000720c */ /* 0x040fe20003f84070 */
[----:B------:R-:W-:Y:S01]  /*5940*/  @!P5 IMAD.IADD R121, R121, 0x1, -R160 ;  /* 0x000000017979d824 */ /* 0x000fe200078e0aa0 */
[----:B------:R-:W-:-:S09]  /*5950*/  ISETP.GT.U32.AND P5, PT, R160, R116, PT ;  /* 0x00000074a000720c */ /* 0x000fd20003fa4070 */
[--C-:B------:R-:W-:Y:S01]  /*5960*/  @!P3 IMAD.IADD R124, R124, 0x1, -R160.reuse ;  /* 0x000000017c7cb824 */ /* 0x100fe200078e0aa0 */
[C---:B------:R-:W-:Y:S01]  /*5970*/  ISETP.GT.U32.AND P3, PT, R160.reuse, R119, PT ;  /* 0x00000077a000720c */ /* 0x040fe20003f64070 */
[--C-:B------:R-:W-:Y:S01]  /*5980*/  @!P4 IMAD.IADD R123, R123, 0x1, -R160.reuse ;  /* 0x000000017b7bc824 */ /* 0x100fe200078e0aa0 */
[----:B------:R-:W-:Y:S01]  /*5990*/  ISETP.GT.U32.AND P4, PT, R160, R118, PT ;  /* 0x00000076a000720c */ /* 0x000fe20003f84070 */
[----:B------:R-:W-:Y:S01]  /*59a0*/  @!P5 IMAD.IADD R116, R116, 0x1, -R160 ;  /* 0x000000017474d824 */ /* 0x000fe200078e0aa0 */
        /* <DEDUP_REMOVED lines=20> */
[----:B------:R-:W-:Y:S01]  /*5af0*/  ISETP.GT.U32.AND P3, PT, R160, R161, PT ;  /* 0x000000a1a000720c */ /* 0x000fe20003f64070 */
[--C-:B------:R-:W-:Y:S01]  /*5b00*/  @!P4 IMAD.IADD R102, R102, 0x1, -R160.reuse ;  /* 0x000000016666c824 */ /* 0x100fe200078e0aa0 */
[----:B------:R-:W-:Y:S01]  /*5b10*/  ISETP.GT.U32.AND P4, PT, R160, R163, PT ;  /* 0x000000a3a000720c */ /* 0x000fe20003f84070 */
        /* <DEDUP_REMOVED lines=17> */
[C---:B------:R-:W-:Y:S01]  /*5c30*/  ISETP.GT.U32.AND P4, PT, R160.reuse, R149, PT ;  /* 0x00000095a000720c */ /* 0x040fe20003f84070 */
        /* <DEDUP_REMOVED lines=22> */
[----:B------:R-:W-:Y:S01]  /*5da0*/  @!P4 IMAD.IADD R135, R135, 0x1, -R160 ;  /* 0x000000018787c824 */ /* 0x000fe200078e0aa0 */
[C---:B------:R-:W-:Y:S02]  /*5db0*/  ISETP.GT.U32.AND P4, PT, R160.reuse, R132, PT ;  /* 0x00000084a000720c */ /* 0x040fe40003f84070 */
[----:B------:R-:W-:Y:S01]  /*5dc0*/  ISETP.GT.U32.AND P2, PT, R160, R130, PT ;  /* 0x00000082a000720c */ /* 0x000fe20003f44070 */
[----:B0-----:R-:W-:Y:S01]  /*5dd0*/  @P0 IMAD.MOV.U32 R204, RZ, RZ, R193 ;  /* 0x000000ffffcc0224 */ /* 0x001fe200078e00c1 */
[----:B------:R-:W-:Y:S01]  /*5de0*/  PRMT R178, RZ, 0x7610, R178 ;  /* 0x00007610ffb27816 */ /* 0x000fe200000000b2 */
[----:B------:R-:W-:Y:S02]  /*5df0*/  @P0 IMAD.MOV.U32 R205, RZ, RZ, R192 ;  /* 0x000000ffffcd0224 */ /* 0x000fe400078e00c0 */
[----:B------:R-:W-:-:S04]  /*5e00*/  @!P5 IMAD.IADD R129, R129, 0x1, -R160 ;  /* 0x000000018181d824 */ /* 0x000fc800078e0aa0 */
[--C-:B------:R-:W-:Y:S01]  /*5e10*/  @!P3 IMAD.IADD R133, R133, 0x1, -R160.reuse ;  /* 0x000000018585b824 */ /* 0x100fe200078e0aa0 */
[----:B------:R-:W-:Y:S01]  /*5e20*/  ISETP.GT.U32.AND P3, PT, R160, R128, PT ;  /* 0x00000080a000720c */ /* 0x000fe20003f64070 */
[--C-:B------:R-:W-:Y:S01]  /*5e30*/  @!P4 IMAD.IADD R132, R132, 0x1, -R160.reuse ;  /* 0x000000018484c824 */ /* 0x100fe200078e0aa0 */
[C---:B------:R-:W-:Y:S01]  /*5e40*/  ISETP.GT.U32.AND P4, PT, R160.reuse, R127, PT ;  /* 0x0000007fa000720c */ /* 0x040fe20003f84070 */
[----:B------:R0:W4:Y:S01]  /*5e50*/  @P0 LDG.E.U8 R178, desc[UR20][R204.64] ;  /* 0x00000014ccb20981 */ /* 0x000122000c1e1100 */
[C---:B------:R-:W-:Y:S02]  /*5e60*/  ISETP.GT.U32.AND P5, PT, R160.reuse, R124, PT ;  /* 0x0000007ca000720c */ /* 0x040fe40003fa4070 */
[----:B------:R-:W-:Y:S01]  /*5e70*/  ISETP.GT.U32.AND P0, PT, R160, R106, PT ;  /* 0x0000006aa000720c */ /* 0x000fe20003f04070 */
[----:B------:R-:W-:Y:S01]  /*5e80*/  @!P2 IMAD.IADD R130, R130, 0x1, -R160 ;  /* 0x000000018282a824 */ /* 0x000fe200078e0aa0 */
[----:B------:R-:W-:-:S05]  /*5e90*/  ISETP.GT.U32.AND P2, PT, R160, R125, PT ;  /* 0x0000007da000720c */ /* 0x000fca0003f44070 */
[--C-:B------:R-:W-:Y:S01]  /*5ea0*/  @!P3 IMAD.IADD R128, R128, 0x1, -R160.reuse ;  /* 0x000000018080b824 */ /* 0x100fe200078e0aa0 */
[C---:B------:R-:W-:Y:S01]  /*5eb0*/  ISETP.GT.U32.AND P3, PT, R160.reuse, R123, PT ;  /* 0x0000007ba000720c */ /* 0x040fe20003f64070 */
[--C-:B------:R-:W-:Y:S01]  /*5ec0*/  @!P4 IMAD.IADD R127, R127, 0x1, -R160.reuse ;  /* 0x000000017f7fc824 */ /* 0x100fe200078e0aa0 */
[----:B------:R-:W-:Y:S01]  /*5ed0*/  ISETP.GT.U32.AND P4, PT, R160, R122, PT ;  /* 0x0000007aa000720c */ /* 0x000fe20003f84070 */
[--C-:B------:R-:W-:Y:S01]  /*5ee0*/  @!P5 IMAD.IADD R124, R124, 0x1, -R160.reuse ;  /* 0x000000017c7cd824 */ /* 0x100fe200078e0aa0 */
[----:B------:R-:W-:Y:S01]  /*5ef0*/  ISETP.GT.U32.AND P5, PT, R160, R119, PT ;  /* 0x00000077a000720c */ /* 0x000fe20003fa4070 */
[--C-:B------:R-:W-:Y:S01]  /*5f00*/  @!P0 IMAD.IADD R106, R106, 0x1, -R160.reuse ;  /* 0x000000016a6a8824 */ /* 0x100fe200078e0aa0 */
[----:B------:R-:W-:Y:S02]  /*5f10*/  LOP3.LUT R181, R165, 0x7e, RZ, 0xfc, !PT ;  /* 0x0000007ea5b57812 */ /* 0x000fe400078efcff */
[----:B------:R-:W-:Y:S01]  /*5f20*/  PLOP3.LUT P0, PT, PT, PT, UP1, 0x80, 0x8 ;  /* 0x000000000008781c */ /* 0x000fe20003f0f018 */
[----:B------:R-:W-:Y:S01]  /*5f30*/  @!P2 IMAD.IADD R125, R125, 0x1, -R160 ;  /* 0x000000017d7da824 */ /* 0x000fe200078e0aa0 */
[----:B------:R-:W-:-:S03]  /*5f40*/  ISETP.GT.U32.AND P2, PT, R160, R121, PT ;  /* 0x00000079a000720c */ /* 0x000fc60003f44070 */
[--C-:B------:R-:W-:Y:S01]  /*5f50*/  @!P3 IMAD.IADD R123, R123, 0x1, -R160.reuse ;  /* 0x000000017b7bb824 */ /* 0x100fe200078e0aa0 */
[----:B------:R-:W-:Y:S01]  /*5f60*/  ISETP.GT.U32.AND P3, PT, R160, R118, PT ;  /* 0x00000076a000720c */ /* 0x000fe20003f64070 */
[--C-:B------:R-:W-:Y:S01]  /*5f70*/  @!P4 IMAD.IADD R122, R122, 0x1, -R160.reuse ;  /* 0x000000017a7ac824 */ /* 0x100fe200078e0aa0 */
[C---:B------:R-:W-:Y:S02]  /*5f80*/  ISETP.GT.U32.AND P4, PT, R160.reuse, R117, PT ;  /* 0x00000075a000720c */ /* 0x040fe40003f84070 */
[----:B------:R-:W-:Y:S01]  /*5f90*/  ISETP.LT.AND P0, PT, R181, UR22, P0 ;  /* 0x00000016b5007c0c */ /* 0x000fe20008701270 */
[--C-:B------:R-:W-:Y:S01]  /*5fa0*/  @!P5 IMAD.IADD R119, R119, 0x1, -R160.reuse ;  /* 0x000000017777d824 */ /* 0x100fe200078e0aa0 */
[C---:B------:R-:W-:Y:S01]  /*5fb0*/  ISETP.GT.U32.AND P5, PT, R160.reuse, R112, PT ;  /* 0x00000070a000720c */ /* 0x040fe20003fa4070 */
[----:B------:R-:W4:Y:S01]  /*5fc0*/  LDL R181, [R1+0x228] ;  /* 0x0002280001b57983 */ /* 0x000f220000100800 */
[----:B------:R-:W-:Y:S01]  /*5fd0*/  PRMT R173, RZ, 0x7610, R173 ;  /* 0x00007610ffad7816 */ /* 0x000fe200000000ad */
[----:B------:R-:W-:Y:S01]  /*5fe0*/  @!P2 IMAD.IADD R121, R121, 0x1, -R160 ;  /* 0x000000017979a824 */ /* 0x000fe200078e0aa0 */
[----:B------:R-:W-:-:S03]  /*5ff0*/  ISETP.GT.U32.AND P2, PT, R160, R116, PT ;  /* 0x00000074a000720c */ /* 0x000fc60003f44070 */
[--C-:B------:R-:W-:Y:S01]  /*6000*/  @!P3 IMAD.IADD R118, R118, 0x1, -R160.reuse ;  /* 0x000000017676b824 */ /* 0x100fe200078e0aa0 */
[C---:B------:R-:W-:Y:S01]  /*6010*/  ISETP.GT.U32.AND P3, PT, R160.reuse, R114, PT ;  /* 0x00000072a000720c */ /* 0x040fe20003f64070 */
[----:B------:R-:W-:Y:S01]  /*6020*/  @!P4 IMAD.IADD R117, R117, 0x1, -R160 ;  /* 0x000000017575c824 */ /* 0x000fe200078e0aa0 */
[C---:B------:R-:W-:Y:S01]  /*6030*/  ISETP.GT.U32.AND P4, PT, R160.reuse, R113, PT ;  /* 0x00000071a000720c */ /* 0x040fe20003f84070 */
[----:B0-----:R-:W-:Y:S02]  /*6040*/  @P0 IMAD.MOV.U32 R204, RZ, RZ, R0 ;  /* 0x000000ffffcc0224 */ /* 0x001fe400078e0000 */
[----:B------:R-:W-:Y:S01]  /*6050*/  @P0 IMAD.MOV.U32 R205, RZ, RZ, R103 ;  /* 0x000000ffffcd0224 */ /* 0x000fe200078e0067 */
[----:B------:R-:W-:Y:S01]  /*6060*/  ISETP.GT.U32.AND P6, PT, R160, R115, PT ;  /* 0x00000073a000720c */ /* 0x000fe20003fc4070 */
[----:B------:R-:W-:Y:S01]  /*6070*/  @!P5 IMAD.IADD R112, R112, 0x1, -R160 ;  /* 0x000000017070d824 */ /* 0x000fe200078e0aa0 */
[----:B-1----:R-:W4:Y:S01]  /*6080*/  LDL R103, [R1+0x218] ;  /* 0x0002180001677983 */ /* 0x002f220000100800 */
[----:B------:R-:W-:-:S03]  /*6090*/  ISETP.GT.U32.AND P5, PT, R160, R107, PT ;  /* 0x0000006ba000720c */ /* 0x000fc60003fa4070 */
[----:B------:R0:W4:Y:S01]  /*60a0*/  @P0 LDG.E.U8 R173, desc[UR20][R204.64] ;  /* 0x00000014ccad0981 */ /* 0x000122000c1e1100 */
[--C-:B------:R-:W-:Y:S01]  /*60b0*/  @!P2 IMAD.IADD R116, R116, 0x1, -R160.reuse ;  /* 0x000000017474a824 */ /* 0x100fe200078e0aa0 */
[----:B------:R-:W-:Y:S01]  /*60c0*/  ISETP.GT.U32.AND P2, PT, R160, R111, PT ;  /* 0x0000006fa000720c */ /* 0x000fe20003f44070 */
[--C-:B------:R-:W-:Y:S01]  /*60d0*/  @!P3 IMAD.IADD R114, R114, 0x1, -R160.reuse ;  /* 0x000000017272b824 */ /* 0x100fe200078e0aa0 */
[----:B------:R-:W4:Y:S01]  /*60e0*/  LDL R205, [R1+0x22c] ;  /* 0x00022c0001cd7983 */ /* 0x000f220000100800 */
[--C-:B------:R-:W-:Y:S01]  /*60f0*/  @!P4 IMAD.IADD R113, R113, 0x1, -R160.reuse ;  /* 0x000000017171c824 */ /* 0x100fe200078e0aa0 */
[C---:B------:R-:W-:Y:S02]  /*6100*/  ISETP.GT.U32.AND P3, PT, R160.reuse, R109, PT ;  /* 0x0000006da000720c */ /* 0x040fe40003f64070 */
[C---:B------:R-:W-:Y:S01]  /*6110*/  ISETP.GT.U32.AND P4, PT, R160.reuse, R108, PT ;  /* 0x0000006ca000720c */ /* 0x040fe20003f84070 */
[--C-:B------:R-:W-:Y:S01]  /*6120*/  @!P6 IMAD.IADD R115, R115, 0x1, -R160.reuse ;  /* 0x000000017373e824 */ /* 0x100fe200078e0aa0 */
[C---:B------:R-:W-:Y:S01]  /*6130*/  ISETP.GT.U32.AND P6, PT, R160.reuse, R110, PT ;  /* 0x0000006ea000720c */ /* 0x040fe20003fc4070 */
[----:B------:R-:W-:Y:S01]  /*6140*/  @!P5 IMAD.IADD R107, R107, 0x1, -R160 ;  /* 0x000000016b6bd824 */ /* 0x000fe200078e0aa0 */
[----:B------:R-:W-:-:S03]  /*6150*/  ISETP.GT.U32.AND P5, PT, R160, R166, PT ;  /* 0x000000a6a000720c */ /* 0x000fc60003fa4070 */
[----:B------:R-:W-:Y:S01]  /*6160*/  @!P2 IMAD.IADD R111, R111, 0x1, -R160 ;  /* 0x000000016f6fa824 */ /* 0x000fe200078e0aa0 */
[C---:B------:R-:W-:Y:S01]  /*6170*/  ISETP.GT.U32.AND P2, PT, R160.reuse, R105, PT ;  /* 0x00000069a000720c */ /* 0x040fe20003f44070 */
[----:B------:R-:W-:Y:S01]  /*6180*/  IMAD.MOV.U32 R165, RZ, RZ, R228 ;  /* 0x000000ffffa57224 */ /* 0x000fe200078e00e4 */
[----:B------:R-:W4:Y:S01]  /*6190*/  LDL R204, [R1+0x18c] ;  /* 0x00018c0001cc7983 */ /* 0x000f220000100800 */
[--C-:B------:R-:W-:Y:S01]  /*61a0*/  @!P3 IMAD.IADD R109, R109, 0x1, -R160.reuse ;  /* 0x000000016d6db824 */ /* 0x100fe200078e0aa0 */
[----:B------:R-:W-:Y:S01]  /*61b0*/  ISETP.GT.U32.AND P3, PT, R160, R104, PT ;  /* 0x00000068a000720c */ /* 0x000fe20003f64070 */
[--C-:B------:R-:W-:Y:S01]  /*61c0*/  @!P4 IMAD.IADD R108, R108, 0x1, -R160.reuse ;  /* 0x000000016c6cc824 */ /* 0x100fe200078e0aa0 */
[----:B------:R-:W-:Y:S01]  /*61d0*/  ISETP.GT.U32.AND P4, PT, R160, R102, PT ;  /* 0x00000066a000720c */ /* 0x000fe20003f84070 */
[--C-:B------:R-:W-:Y:S01]  /*61e0*/  @!P6 IMAD.IADD R110, R110, 0x1, -R160.reuse ;  /* 0x000000016e6ee824 */ /* 0x100fe200078e0aa0 */
[----:B------:R-:W-:Y:S01]  /*61f0*/  ISETP.GT.U32.AND P6, PT, R160, R164, PT ;  /* 0x000000a4a000720c */ /* 0x000fe20003fc4070 */
[----:B------:R-:W-:Y:S01]  /*6200*/  @!P5 IMAD.IADD R166, R166, 0x1, -R160 ;  /* 0x00000001a6a6d824 */ /* 0x000fe200078e0aa0 */
[----:B------:R-:W-:-:S03]  /*6210*/  ISETP.GT.U32.AND P5, PT, R160, R163, PT ;  /* 0x000000a3a000720c */ /* 0x000fc60003fa4070 */
[--C-:B------:R-:W-:Y:S01]  /*6220*/  @!P2 IMAD.IADD R105, R105, 0x1, -R160.reuse ;  /* 0x000000016969a824 */ /* 0x100fe200078e0aa0 */
[----:B------:R-:W-:Y:S01]  /*6230*/  ISETP.GT.U32.AND P2, PT, R160, R167, PT ;  /* 0x000000a7a000720c */ /* 0x000fe20003f44070 */
[----:B------:R-:W4:Y:S02]  /*6240*/  LDL R228, [R1+0x210] ;  /* 0x0002100001e47983 */ /* 0x000f240000100800 */
[--C-:B------:R-:W-:Y:S01]  /*6250*/  @!P3 IMAD.IADD R104, R104, 0x1, -R160.reuse ;  /* 0x000000016868b824 */ /* 0x100fe200078e0aa0 */
[----:B------:R-:W-:Y:S01]  /*6260*/  ISETP.GT.U32.AND P3, PT, R160, R169, PT ;  /* 0x000000a9a000720c */ /* 0x000fe20003f64070 */
[--C-:B------:R-:W-:Y:S01]  /*6270*/  @!P4 IMAD.IADD R102, R102, 0x1, -R160.reuse ;  /* 0x000000016666c824 */ /* 0x100fe200078e0aa0 */
[----:B------:R-:W-:Y:S01]  /*6280*/  ISETP.GT.U32.AND P4, PT, R160, R161, PT ;  /* 0x000000a1a000720c */ /* 0x000fe20003f84070 */
[--C-:B------:R-:W-:Y:S01]  /*6290*/  @!P6 IMAD.IADD R164, R164, 0x1, -R160.reuse ;  /* 0x00000001a4a4e824 */ /* 0x100fe200078e0aa0 */
[----:B------:R-:W-:Y:S02]  /*62a0*/  ISETP.GE.AND P0, PT, R165, RZ, PT ;  /* 0x000000ffa500720c */ /* 0x000fe40003f06270 */
[----:B--2---:R-:W-:Y:S01]  /*62b0*/  ISETP.GE.AND P6, PT, R230, RZ, PT ;  /* 0x000000ffe600720c */ /* 0x004fe20003fc6270 */
[----:B------:R-:W-:Y:S01]  /*62c0*/  @!P5 IMAD.IADD R163, R163, 0x1, -R160 ;  /* 0x00000001a3a3d824 */ /* 0x000fe200078e0aa0 */
[----:B------:R-:W2:Y:S01]  /*62d0*/  LDL R230, [R1+0x20c] ;  /* 0x00020c0001e67983 */ /* 0x000ea20000100800 */
[----:B------:R-:W-:-:S03]  /*62e0*/  ISETP.GE.AND P5, PT, R226, RZ, PT ;  /* 0x000000ffe200720c */ /* 0x000fc60003fa6270 */
[----:B------:R-:W2:Y:S01]  /*62f0*/  LDL R226, [R1+0x204] ;  /* 0x0002040001e27983 */ /* 0x000ea20000100800 */
[--C-:B------:R-:W-:Y:S02]  /*6300*/  @!P2 IMAD.IADD R167, R167, 0x1, -R160.reuse ;  /* 0x00000001a7a7a824 */ /* 0x100fe400078e0aa0 */
[--C-:B------:R-:W-:Y:S02]  /*6310*/  @!P3 IMAD.IADD R169, R169, 0x1, -R160.reuse ;  /* 0x00000001a9a9b824 */ /* 0x100fe400078e0aa0 */
[----:B------:R-:W-:Y:S02]  /*6320*/  @!P4 IMAD.IADD R161, R161, 0x1, -R160 ;  /* 0x00000001a1a1c824 */ /* 0x000fe400078e0aa0 */
[----:B------:R-:W-:Y:S01]  /*6330*/  IMAD.MOV.U32 R160, RZ, RZ, R159 ;  /* 0x000000ffffa07224 */ /* 0x000fe200078e009f */
[----:B------:R-:W-:Y:S02]  /*6340*/  ISETP.GE.AND P4, PT, R224, RZ, PT ;  /* 0x000000ffe000720c */ /* 0x000fe40003f86270 */
[----:B------:R-:W2:Y:S01]  /*6350*/  LDL R224, [R1+0x200] ;  /* 0x0002000001e07983 */ /* 0x000ea20000100800 */
[----:B------:R-:W-:Y:S01]  /*6360*/  @!P0 IMAD.MOV R160, RZ, RZ, -R160 ;  /* 0x000000ffffa08224 */ /* 0x000fe200078e0aa0 */
[----:B---3--:R-:W-:-:S02]  /*6370*/  ISETP.GE.AND P0, PT, R220, RZ, PT ;  /* 0x000000ffdc00720c */ /* 0x008fc40003f06270 */
[----:B------:R-:W3:Y:S01]  /*6380*/  LDL R220, [R1+0x1fc] ;  /* 0x0001fc0001dc7983 */ /* 0x000ee20000100800 */
[----:B------:R-:W-:Y:S02]  /*6390*/  IMAD.MOV.U32 R159, RZ, RZ, R158 ;  /* 0x000000ffff9f7224 */ /* 0x000fe400078e009e */
[----:B------:R-:W-:Y:S02]  /*63a0*/  IMAD.MOV.U32 R158, RZ, RZ, R157 ;  /* 0x000000ffff9e7224 */ /* 0x000fe400078e009d */
[----:B------:R-:W-:Y:S02]  /*63b0*/  IMAD.MOV.U32 R157, RZ, RZ, R156 ;  /* 0x000000ffff9d7224 */ /* 0x000fe400078e009c */
[----:B------:R-:W-:Y:S02]  /*63c0*/  IMAD.MOV.U32 R156, RZ, RZ, R155 ;  /* 0x000000ffff9c7224 */ /* 0x000fe400078e009b */
[----:B------:R-:W-:Y:S01]  /*63d0*/  @!P4 IMAD.MOV R154, RZ, RZ, -R154 ;  /* 0x000000ffff9ac224 */ /* 0x000fe200078e0a9a */
[----:B------:R-:W3:Y:S01]  /*63e0*/  LDL R155, [R1+0x190] ;  /* 0x00019000019b7983 */ /* 0x000ee20000100800 */
[----:B------:R-:W-:Y:S01]  /*63f0*/  @!P5 IMAD.MOV R156, RZ, RZ, -R156 ;  /* 0x000000ffff9cd224 */ /* 0x000fe200078e0a9c */
[----:B----4-:R-:W-:-:S02]  /*6400*/  ISETP.GE.AND P3, PT, R181, RZ, PT ;  /* 0x000000ffb500720c */ /* 0x010fc40003f66270 */
[----:B------:R-:W4:Y:S01]  /*6410*/  LDL R181, [R1+0x208] ;  /* 0x0002080001b57983 */ /* 0x000f220000100800 */
[----:B------:R-:W-:-:S10]  /*6420*/  ISETP.GE.AND P2, PT, R205, RZ, PT ;  /* 0x000000ffcd00720c */ /* 0x000fd40003f46270 */
[----:B------:R-:W-:Y:S01]  /*6430*/  @!P3 IMAD.MOV R157, RZ, RZ, -R157 ;  /* 0x000000ffff9db224 */ /* 0x000fe200078e0a9d */
[----:B------:R-:W4:Y:S02]  /*6440*/  LDL R205, [R1+0x1e8] ;  /* 0x0001e80001cd7983 */ /* 0x000f240000100800 */
[----:B------:R-:W-:Y:S01]  /*6450*/  @!P2 IMAD.MOV R158, RZ, RZ, -R158 ;  /* 0x000000ffff9ea224 */ /* 0x000fe200078e0a9e */
[----:B------:R-:W-:Y:S02]  /*6460*/  ISETP.GE.AND P2, PT, R103, RZ, PT ;  /* 0x000000ff6700720c */ /* 0x000fe40003f46270 */
[----:B------:R-:W4:Y:S01]  /*6470*/  LDL R103, [R1+0x1f8] ;  /* 0x0001f80001677983 */ /* 0x000f220000100800 */
[----:B------:R-:W-:-:S03]  /*6480*/  ISETP.GE.AND P3, PT, R222, RZ, PT ;  /* 0x000000ffde00720c */ /* 0x000fc60003f66270 */
[----:B------:R-:W4:Y:S01]  /*6490*/  LDL R222, [R1+0x1f4] ;  /* 0x0001f40001de7983 */ /* 0x000f220000100800 */
[----:B------:R-:W-:-:S03]  /*64a0*/  ISETP.GE.AND P5, PT, R228, RZ, PT ;  /* 0x000000ffe400720c */ /* 0x000fc60003fa6270 */
[----:B------:R-:W4:Y:S03]  /*64b0*/  LDL R228, [R1+0x1f0] ;  /* 0x0001f00001e47983 */ /* 0x000f260000100800 */
[----:B------:R-:W-:Y:S01]  /*64c0*/  @!P2 IMAD.MOV R152, RZ, RZ, -R152 ;  /* 0x000000ffff98a224 */ /* 0x000fe200078e0a98 */
[----:B--2---:R-:W-:Y:S02]  /*64d0*/  ISETP.GE.AND P4, PT, R230, RZ, PT ;  /* 0x000000ffe600720c */ /* 0x004fe40003f86270 */
[----:B------:R-:W2:Y:S01]  /*64e0*/  LDL R230, [R1+0x1ec] ;  /* 0x0001ec0001e67983 */ /* 0x000ea20000100800 */
[----:B------:R-:W-:-:S03]  /*64f0*/  ISETP.GE.AND P2, PT, R226, RZ, PT ;  /* 0x000000ffe200720c */ /* 0x000fc60003f46270 */
[----:B------:R-:W2:Y:S01]  /*6500*/  LDL R226, [R1+0x1e4] ;  /* 0x0001e40001e27983 */ /* 0x000ea20000100800 */
[----:B------:R-:W-:Y:S02]  /*6510*/  @!P3 IMAD.MOV R151, RZ, RZ, -R151 ;  /* 0x000000ffff97b224 */ /* 0x000fe400078e0a97 */
[----:B------:R-:W-:Y:S01]  /*6520*/  @!P5 IMAD.MOV R150, RZ, RZ, -R150 ;  /* 0x000000ffff96d224 */ /* 0x000fe200078e0a96 */
[----:B------:R-:W-:Y:S02]  /*6530*/  ISETP.GE.AND P3, PT, R224, RZ, PT ;  /* 0x000000ffe000720c */ /* 0x000fe40003f66270 */
[----:B------:R-:W2:Y:S01]  /*6540*/  LDL R224, [R1+0x1e0] ;  /* 0x0001e00001e07983 */ /* 0x000ea20000100800 */
[----:B---3--:R-:W-:-:S03]  /*6550*/  ISETP.GE.AND P5, PT, R220, RZ, PT ;  /* 0x000000ffdc00720c */ /* 0x008fc60003fa6270 */
[----:B------:R-:W3:Y:S01]  /*6560*/  LDL R220, [R1+0x1dc] ;  /* 0x0001dc0001dc7983 */ /* 0x000ee20000100800 */
[----:B------:R-:W-:Y:S02]  /*6570*/  @!P4 IMAD.MOV R149, RZ, RZ, -R149 ;  /* 0x000000ffff95c224 */ /* 0x000fe400078e0a95 */
[----:B------:R-:W-:Y:S02]  /*6580*/  @!P0 IMAD.MOV R153, RZ, RZ, -R153 ;  /* 0x000000ffff998224 */ /* 0x000fe400078e0a99 */
[----:B------:R-:W-:Y:S02]  /*6590*/  @!P2 IMAD.MOV R147, RZ, RZ, -R147 ;  /* 0x000000ffff93a224 */ /* 0x000fe400078e0a93 */
[----:B------:R-:W-:Y:S01]  /*65a0*/  @!P3 IMAD.MOV R146, RZ, RZ, -R146 ;  /* 0x000000ffff92b224 */ /* 0x000fe200078e0a92 */
[----:B----4-:R-:W-:Y:S02]  /*65b0*/  ISETP.GE.AND P0, PT, R181, RZ, PT ;  /* 0x000000ffb500720c */ /* 0x010fe40003f06270 */
[----:B------:R-:W4:Y:S11]  /*65c0*/  LDL R181, [R1+0x1d4] ;  /* 0x0001d40001b57983 */ /* 0x000f360000100800 */
[----:B------:R-:W-:Y:S01]  /*65d0*/  @!P0 IMAD.MOV R148, RZ, RZ, -R148 ;  /* 0x000000ffff948224 */ /* 0x000fe200078e0a94 */
[----:B------:R-:W-:-:S02]  /*65e0*/  ISETP.GE.AND P4, PT, R103, RZ, PT ;  /* 0x000000ff6700720c */ /* 0x000fc40003f86270 */
        /* <DEDUP_REMOVED lines=16> */
[----:B------:R-:W-:Y:S01]  /*66f0*/  @!P5 IMAD.MOV R145, RZ, RZ, -R145 ;  /* 0x000000ffff91d224 */ /* 0x000fe200078e0a91 */
[----:B------:R-:W-:Y:S01]  /*6700*/  ISETP.GE.AND P5, PT, R205, RZ, PT ;  /* 0x000000ffcd00720c */ /* 0x000fe20003fa6270 */
[----:B------:R-:W-:Y:S01]  /*6710*/  @!P3 IMAD.MOV R141, RZ, RZ, -R141 ;  /* 0x000000ffff8db224 */ /* 0x000fe200078e0a8d */
[----:B------:R-:W3:Y:S11]  /*6720*/  LDL R205, [R1+0x1b4] ;  /* 0x0001b40001cd7983 */ /* 0x000ef60000100800 */
[----:B------:R-:W-:-:S02]  /*6730*/  @!P5 IMAD.MOV R140, RZ, RZ, -R140 ;  /* 0x000000ffff8cd224 */ /* 0x000fc400078e0a8c */
[----:B------:R-:W-:Y:S02]  /*6740*/  @!P4 IMAD.MOV R139, RZ, RZ, -R139 ;  /* 0x000000ffff8bc224 */ /* 0x000fe400078e0a8b */
[----:B------:R-:W-:Y:S02]  /*6750*/  @!P2 IMAD.MOV R137, RZ, RZ, -R137 ;  /* 0x000000ffff89a224 */ /* 0x000fe400078e0a89 */
[----:B------:R-:W-:Y:S01]  /*6760*/  @!P0 IMAD.MOV R138, RZ, RZ, -R138 ;  /* 0x000000ffff8a8224 */ /* 0x000fe200078e0a8a */
[----:B----4-:R-:W-:Y:S02]  /*6770*/  ISETP.GE.AND P5, PT, R181, RZ, PT ;  /* 0x000000ffb500720c */ /* 0x010fe40003fa6270 */
[----:B------:R-:W4:Y:S01]  /*6780*/  LDL R181, [R1+0x1b0] ;  /* 0x0001b00001b57983 */ /* 0x000f220000100800 */
[----:B------:R-:W-:-:S03]  /*6790*/  ISETP.GE.AND P3, PT, R103, RZ, PT ;  /* 0x000000ff6700720c */ /* 0x000fc60003f66270 */
[----:B------:R-:W4:Y:S01]  /*67a0*/  LDL R103, [R1+0x1b8] ;  /* 0x0001b80001677983 */ /* 0x000f220000100800 */
[----:B------:R-:W-:Y:S02]  /*67b0*/  ISETP.GE.AND P4, PT, R222, RZ, PT ;  /* 0x000000ffde00720c */ /* 0x000fe40003f86270 */
[----:B------:R-:W-:-:S04]  /*67c0*/  ISETP.GE.AND P0, PT, R228, RZ, PT ;  /* 0x000000ffe400720c */ /* 0x000fc80003f06270 */
[----:B------:R-:W-:Y:S01]  /*67d0*/  @!P5 IMAD.MOV R135, RZ, RZ, -R135 ;  /* 0x000000ffff87d224 */ /* 0x000fe200078e0a87 */
[----:B------:R-:W4:Y:S02]  /*67e0*/  LDL R228, [R1+0x1a8] ;  /* 0x0001a80001e47983 */ /* 0x000f240000100800 */
[----:B------:R-:W-:Y:S02]  /*67f0*/  @!P3 IMAD.MOV R136, RZ, RZ, -R136 ;  /* 0x000000ffff88b224 */ /* 0x000fe400078e0a88 */
[----:B------:R-:W4:Y:S01]  /*6800*/  LDL R222, [R1+0x19c] ;  /* 0x00019c0001de7983 */ /* 0x000f220000100800 */
[----:B--2---:R-:W-:-:S03]  /*6810*/  ISETP.GE.AND P2, PT, R230, RZ, PT ;  /* 0x000000ffe600720c */ /* 0x004fc60003f46270 */
[----:B------:R-:W2:Y:S01]  /*6820*/  LDL R230, [R1+0x1ac] ;  /* 0x0001ac0001e67983 */ /* 0x000ea20000100800 */
[----:B------:R-:W-:-:S03]  /*6830*/  ISETP.GE.AND P3, PT, R226, RZ, PT ;  /* 0x000000ffe200720c */ /* 0x000fc60003f66270 */
[----:B------:R-:W2:Y:S01]  /*6840*/  LDL R226, [R1+0x1a4] ;  /* 0x0001a40001e27983 */ /* 0x000ea20000100800 */
[----:B------:R-:W-:Y:S01]  /*6850*/  @!P4 IMAD.MOV R134, RZ, RZ, -R134 ;  /* 0x000000ffff86c224 */ /* 0x000fe200078e0a86 */
[----:B------:R-:W-:Y:S02]  /*6860*/  ISETP.GE.AND P5, PT, R224, RZ, PT ;  /* 0x000000ffe000720c */ /* 0x000fe40003fa6270 */
[----:B------:R-:W2:Y:S01]  /*6870*/  LDL R224, [R1+0x1a0] ;  /* 0x0001a00001e07983 */ /* 0x000ea20000100800 */
[----:B---3--:R-:W-:-:S03]  /*6880*/  ISETP.GE.AND P4, PT, R220, RZ, PT ;  /* 0x000000ffdc00720c */ /* 0x008fc60003f86270 */
[----:B------:R-:W3:Y:S01]  /*6890*/  LDL R220, [R1+0x198] ;  /* 0x0001980001dc7983 */ /* 0x000ee20000100800 */
[----:B------:R-:W-:Y:S02]  /*68a0*/  @!P0 IMAD.MOV R133, RZ, RZ, -R133 ;  /* 0x000000ffff858224 */ /* 0x000fe400078e0a85 */
[----:B------:R-:W-:Y:S02]  /*68b0*/  @!P3 IMAD.MOV R131, RZ, RZ, -R131 ;  /* 0x000000ffff83b224 */ /* 0x000fe400078e0a83 */
[----:B------:R-:W-:Y:S01]  /*68c0*/  @!P2 IMAD.MOV R132, RZ, RZ, -R132 ;  /* 0x000000ffff84a224 */ /* 0x000fe200078e0a84 */
[----:B------:R-:W-:Y:S02]  /*68d0*/  ISETP.GE.AND P2, PT, R205, RZ, PT ;  /* 0x000000ffcd00720c */ /* 0x000fe40003f46270 */
[----:B------:R-:W3:Y:S01]  /*68e0*/  LDL R205, [R1+0x188] ;  /* 0x0001880001cd7983 */ /* 0x000ee20000100800 */
[----:B------:R-:W-:Y:S02]  /*68f0*/  @!P5 IMAD.MOV R130, RZ, RZ, -R130 ;  /* 0x000000ffff82d224 */ /* 0x000fe400078e0a82 */
[----:B------:R-:W-:-:S08]  /*6900*/  @!P4 IMAD.MOV R129, RZ, RZ, -R129 ;  /* 0x000000ffff81c224 */ /* 0x000fd000078e0a81 */
[----:B------:R-:W-:Y:S01]  /*6910*/  @!P2 IMAD.MOV R127, RZ, RZ, -R127 ;  /* 0x000000ffff7fa224 */ /* 0x000fe200078e0a7f */
[----:B----4-:R-:W-:Y:S02]  /*6920*/  ISETP.GE.AND P3, PT, R181, RZ, PT ;  /* 0x000000ffb500720c */ /* 0x010fe40003f66270 */
[----:B------:R-:W4:Y:S01]  /*6930*/  LDL R181, [R1+0x184] ;  /* 0x0001840001b57983 */ /* 0x000f220000100800 */
[----:B------:R-:W-:-:S03]  /*6940*/  ISETP.GE.AND P0, PT, R103, RZ, PT ;  /* 0x000000ff6700720c */ /* 0x000fc60003f06270 */
[----:B------:R-:W4:Y:S01]  /*6950*/  LDL R103, [R1+0x194] ;  /* 0x0001940001677983 */ /* 0x000f220000100800 */
[----:B------:R-:W-:-:S09]  /*6960*/  ISETP.GE.AND P4, PT, R228, RZ, PT ;  /* 0x000000ffe400720c */ /* 0x000fd20003f86270 */
[----:B------:R-:W-:Y:S01]  /*6970*/  @!P0 IMAD.MOV R128, RZ, RZ, -R128 ;  /* 0x000000ffff808224 */ /* 0x000fe200078e0a80 */
[----:B--2---:R-:W-:Y:S02]  /*6980*/  ISETP.GE.AND P5, PT, R230, RZ, PT ;  /* 0x000000ffe600720c */ /* 0x004fe40003fa6270 */
[----:B------:R-:W2:Y:S01]  /*6990*/  LDL.LU R230, [R1+0x2a4] ;  /* 0x0002a40001e67983 */ /* 0x000ea20000300800 */
[----:B------:R-:W-:-:S03]  /*69a0*/  ISETP.GE.AND P0, PT, R226, RZ, PT ;  /* 0x000000ffe200720c */ /* 0x000fc60003f06270 */
[----:B------:R-:W2:Y:S04]  /*69b0*/  LDL.LU R228, [R1+0x2a0] ;  /* 0x0002a00001e47983 */ /* 0x000ea80000300800 */
[----:B------:R-:W2:Y:S01]  /*69c0*/  LDL.LU R226, [R1+0x29c] ;  /* 0x00029c0001e27983 */ /* 0x000ea20000300800 */
[----:B------:R-:W-:Y:S01]  /*69d0*/  @!P3 IMAD.MOV R126, RZ, RZ, -R126 ;  /* 0x000000ffff7eb224 */ /* 0x000fe200078e0a7e */
[----:B------:R-:W-:Y:S02]  /*69e0*/  ISETP.GE.AND P3, PT, R222, RZ, PT ;  /* 0x000000ffde00720c */ /* 0x000fe40003f66270 */
[----:B------:R-:W-:Y:S01]  /*69f0*/  ISETP.GE.AND P2, PT, R224, RZ, PT ;  /* 0x000000ffe000720c */ /* 0x000fe20003f46270 */
[----:B------:R-:W-:Y:S01]  /*6a00*/  @!P5 IMAD.MOV R125, RZ, RZ, -R125 ;  /* 0x000000ffff7dd224 */ /* 0x000fe200078e0a7d */
[----:B------:R-:W2:Y:S01]  /*6a10*/  LDL.LU R224, [R1+0x298] ;  /* 0x0002980001e07983 */ /* 0x000ea20000300800 */
[----:B---3--:R-:W-:-:S03]  /*6a20*/  ISETP.GE.AND P5, PT, R220, RZ, PT ;  /* 0x000000ffdc00720c */ /* 0x008fc60003fa6270 */
[----:B------:R-:W3:Y:S04]  /*6a30*/  LDL.LU R222, [R1+0x294] ;  /* 0x0002940001de7983 */ /* 0x000ee80000300800 */
[----:B------:R-:W3:Y:S01]  /*6a40*/  LDL.LU R220, [R1+0x290] ;  /* 0x0002900001dc7983 */ /* 0x000ee20000300800 */
[----:B------:R-:W-:Y:S02]  /*6a50*/  @!P4 IMAD.MOV R124, RZ, RZ, -R124 ;  /* 0x000000ffff7cc224 */ /* 0x000fe400078e0a7c */
[----:B------:R-:W-:Y:S01]  /*6a60*/  @!P0 IMAD.MOV R123, RZ, RZ, -R123 ;  /* 0x000000ffff7b8224 */ /* 0x000fe200078e0a7b */
[----:B------:R-:W-:Y:S01]  /*6a70*/  ISETP.GE.AND P0, PT, R155, RZ, PT ;  /* 0x000000ff9b00720c */ /* 0x000fe20003f06270 */
[----:B------:R-:W-:Y:S01]  /*6a80*/  @!P2 IMAD.MOV R122, RZ, RZ, -R122 ;  /* 0x000000ffff7aa224 */ /* 0x000fe200078e0a7a */
[----:B------:R-:W-:Y:S01]  /*6a90*/  ISETP.GE.AND P2, PT, R204, RZ, PT ;  /* 0x000000ffcc00720c */ /* 0x000fe20003f46270 */
[----:B------:R-:W-:-:S02]  /*6aa0*/  @!P5 IMAD.MOV R120, RZ, RZ, -R120 ;  /* 0x000000ffff78d224 */ /* 0x000fc400078e0a78 */
[----:B------:R-:W-:Y:S01]  /*6ab0*/  @!P3 IMAD.MOV R121, RZ, RZ, -R121 ;  /* 0x000000ffff79b224 */ /* 0x000fe200078e0a79 */
[----:B------:R-:W-:-:S07]  /*6ac0*/  ISETP.GE.AND P3, PT, R205, RZ, PT ;  /* 0x000000ffcd00720c */ /* 0x000fce0003f66270 */
[----:B------:R-:W-:Y:S01]  /*6ad0*/  @!P0 IMAD.MOV R118, RZ, RZ, -R118 ;  /* 0x000000ffff768224 */ /* 0x000fe200078e0a76 */
[----:B------:R-:W-:Y:S01]  /*6ae0*/  ISETP.GE.AND P0, PT, R239, RZ, PT ;  /* 0x000000ffef00720c */ /* 0x000fe20003f06270 */
[----:B------:R-:W-:Y:S01]  /*6af0*/  @!P2 IMAD.MOV R117, RZ, RZ, -R117 ;  /* 0x000000ffff75a224 */ /* 0x000fe200078e0a75 */
[----:B------:R-:W-:-:S03]  /*6b00*/  ISETP.GE.AND P2, PT, R236, RZ, PT ;  /* 0x000000ffec00720c */ /* 0x000fc60003f46270 */
[----:B------:R-:W-:Y:S01]  /*6b10*/  @!P3 IMAD.MOV R116, RZ, RZ, -R116 ;  /* 0x000000ffff74b224 */ /* 0x000fe200078e0a74 */
[----:B------:R-:W-:-:S07]  /*6b20*/  ISETP.GE.AND P3, PT, R234, RZ, PT ;  /* 0x000000ffea00720c */ /* 0x000fce0003f66270 */
[----:B------:R-:W-:Y:S02]  /*6b30*/  @!P0 IMAD.MOV R113, RZ, RZ, -R113 ;  /* 0x000000ffff718224 */ /* 0x000fe400078e0a71 */
[----:B------:R-:W-:-:S04]  /*6b40*/  @!P2 IMAD.MOV R112, RZ, RZ, -R112 ;  /* 0x000000ffff70a224 */ /* 0x000fc800078e0a70 */
[----:B------:R-:W-:Y:S02]  /*6b50*/  @!P3 IMAD.MOV R111, RZ, RZ, -R111 ;  /* 0x000000ffff6fb224 */ /* 0x000fe400078e0a6f */
[----:B------:R-:W-:Y:S02]  /*6b60*/  IMAD.MOV.U32 R155, RZ, RZ, R102 ;  /* 0x000000ffff9b7224 */ /* 0x000fe400078e0066 */
[----:B------:R-:W-:Y:S01]  /*6b70*/  @!P6 IMAD.MOV R159, RZ, RZ, -R159 ;  /* 0x000000ffff9fe224 */ /* 0x000fe200078e0a9f */
[----:B------:R-:W-:Y:S02]  /*6b80*/  ISETP.GE.AND P6, PT, R14, RZ, PT ;  /* 0x000000ff0e00720c */ /* 0x000fe40003fc6270 */
[----:B----4-:R-:W-:-:S13]  /*6b90*/  ISETP.GE.AND P5, PT, R181, RZ, PT ;  /* 0x000000ffb500720c */ /* 0x010fda0003fa6270 */
[----:B------:R-:W-:Y:S01]  /*6ba0*/  @!P5 IMAD.MOV R115, RZ, RZ, -R115 ;  /* 0x000000ffff73d224 */ /* 0x000fe200078e0a73 */
[----:B------:R-:W-:Y:S02]  /*6bb0*/  ISETP.GE.AND P5, PT, R232, RZ, PT ;  /* 0x000000ffe800720c */ /* 0x000fe40003fa6270 */
[----:B------:R-:W-:-:S11]  /*6bc0*/  ISETP.GE.AND P4, PT, R103, RZ, PT ;  /* 0x000000ff6700720c */ /* 0x000fd60003f86270 */
[----:B------:R-:W-:Y:S01]  /*6bd0*/  @!P5 IMAD.MOV R110, RZ, RZ, -R110 ;  /* 0x000000ffff6ed224 */ /* 0x000fe200078e0a6e */
[----:B------:R-:W4:Y:S01]  /*6be0*/  LDL.LU R103, [R1+0x28c] ;  /* 0x00028c0001677983 */ /* 0x000f220000300800 */
[----:B------:R-:W-:Y:S01]  /*6bf0*/  @!P4 IMAD.MOV R119, RZ, RZ, -R119 ;  /* 0x000000ffff77c224 */ /* 0x000fe200078e0a77 */
[----:B------:R-:W-:-:S13]  /*6c00*/  ISETP.GE.AND P4, PT, R241, RZ, PT ;  /* 0x000000fff100720c */ /* 0x000fda0003f86270 */
[----:B------:R-:W-:Y:S01]  /*6c10*/  @!P4 IMAD.MOV R114, RZ, RZ, -R114 ;  /* 0x000000ffff72c224 */ /* 0x000fe200078e0a72 */
[----:B--2---:R-:W-:Y:S02]  /*6c20*/  ISETP.GE.AND P4, PT, R230, RZ, PT ;  /* 0x000000ffe600720c */ /* 0x004fe40003f86270 */
[----:B------:R-:W-:Y:S02]  /*6c30*/  ISETP.GE.AND P0, PT, R228, RZ, PT ;  /* 0x000000ffe400720c */ /* 0x000fe40003f06270 */
[----:B------:R-:W-:Y:S02]  /*6c40*/  ISETP.GE.AND P2, PT, R226, RZ, PT ;  /* 0x000000ffe200720c */ /* 0x000fe40003f46270 */
[----:B------:R-:W-:-:S07]  /*6c50*/  ISETP.GE.AND P3, PT, R224, RZ, PT ;  /* 0x000000ffe000720c */ /* 0x000fce0003f66270 */
[----:B------:R-:W-:Y:S01]  /*6c60*/  @!P4 IMAD.MOV R109, RZ, RZ, -R109 ;  /* 0x000000ffff6dc224 */ /* 0x000fe200078e0a6d */
[----:B---3--:R-:W-:Y:S01]  /*6c70*/  ISETP.GE.AND P5, PT, R222, RZ, PT ;  /* 0x000000ffde00720c */ /* 0x008fe20003fa6270 */
[----:B------:R-:W-:Y:S01]  /*6c80*/  @!P0 IMAD.MOV R108, RZ, RZ, -R108 ;  /* 0x000000ffff6c8224 */ /* 0x000fe200078e0a6c */
[----:B------:R-:W-:Y:S02]  /*6c90*/  ISETP.GE.AND P0, PT, R218, RZ, PT ;  /* 0x000000ffda00720c */ /* 0x000fe40003f06270 */
[----:B------:R-:W-:Y:S01]  /*6ca0*/  ISETP.GE.AND P4, PT, R220, RZ, PT ;  /* 0x000000ffdc00720c */ /* 0x000fe20003f86270 */
[----:B------:R-:W-:Y:S01]  /*6cb0*/  @!P2 IMAD.MOV R107, RZ, RZ, -R107 ;  /* 0x000000ffff6ba224 */ /* 0x000fe200078e0a6b */
[----:B------:R-:W-:Y:S01]  /*6cc0*/  ISETP.GE.AND P2, PT, R20, RZ, PT ;  /* 0x000000ff1400720c */ /* 0x000fe20003f46270 */
[----:B------:R-:W-:Y:S01]  /*6cd0*/  @!P3 IMAD.MOV R106, RZ, RZ, -R106 ;  /* 0x000000ffff6ab224 */ /* 0x000fe200078e0a6a */
[----:B------:R-:W-:-:S05]  /*6ce0*/  ISETP.GE.AND P3, PT, R19, RZ, PT ;  /* 0x000000ff1300720c */ /* 0x000fca0003f66270 */
[----:B------:R-:W-:Y:S01]  /*6cf0*/  @!P5 IMAD.MOV R105, RZ, RZ, -R105 ;  /* 0x000000ffff69d224 */ /* 0x000fe200078e0a69 */
[----:B------:R-:W-:Y:S01]  /*6d00*/  ISETP.GE.AND P5, PT, R18, RZ, PT ;  /* 0x000000ff1200720c */ /* 0x000fe20003fa6270 */
[----:B------:R-:W-:Y:S01]  /*6d10*/  @!P0 IMAD.MOV R155, RZ, RZ, -R155 ;  /* 0x000000ffff9b8224 */ /* 0x000fe200078e0a9b */
[----:B------:R-:W2:Y:S01]  /*6d20*/  LDL.LU R18, [R1+0x44] ;  /* 0x0000440001127983 */ /* 0x000ea20000300800 */
[----:B------:R-:W-:Y:S01]  /*6d30*/  @!P4 IMAD.MOV R104, RZ, RZ, -R104 ;  /* 0x000000ffff68c224 */ /* 0x000fe200078e0a68 */
[----:B------:R-:W-:Y:S02]  /*6d40*/  ISETP.GE.AND P4, PT, R17, RZ, PT ;  /* 0x000000ff1100720c */ /* 0x000fe40003f86270 */
[----:B------:R-:W3:Y:S01]  /*6d50*/  LDL.LU R19, [R1+0x40] ;  /* 0x0000400001137983 */ /* 0x000ee20000300800 */
[----:B------:R-:W-:Y:S01]  /*6d60*/  ISETP.GE.AND P0, PT, R16, RZ, PT ;  /* 0x000000ff1000720c */ /* 0x000fe20003f06270 */
[----:B------:R-:W-:Y:S02]  /*6d70*/  @!P2 IMAD.MOV R166, RZ, RZ, -R166 ;  /* 0x000000ffffa6a224 */ /* 0x000fe400078e0aa6 */
[----:B------:R-:W3:Y:S01]  /*6d80*/  LDL.LU R17, [R1+0x3c] ;  /* 0x00003c0001117983 */ /* 0x000ee20000300800 */
[----:B------:R-:W-:-:S03]  /*6d90*/  ISETP.GE.AND P2, PT, R15, RZ, PT ;  /* 0x000000ff0f00720c */ /* 0x000fc60003f46270 */
[----:B------:R-:W3:Y:S04]  /*6da0*/  LDL.LU R16, [R1+0x38] ;  /* 0x0000380001107983 */ /* 0x000ee80000300800 */
[----:B------:R-:W3:Y:S04]  /*6db0*/  LDL.LU R14, [R1+0x34] ;  /* 0x00003400010e7983 */ /* 0x000ee80000300800 */
[----:B------:R-:W3:Y:S01]  /*6dc0*/  LDL.LU R15, [R1+0x30] ;  /* 0x00003000010f7983 */ /* 0x000ee20000300800 */
[----:B------:R-:W1:Y:S01]  /*6dd0*/  S2R R0, SR_TID.X ;  /* 0x0000000000007919 */ /* 0x000e620000002100 */
[----:B------:R-:W-:-:S04]  /*6de0*/  @!UP2 UIADD3 UR4, UPT, UPT, -UR11, 0x100000, URZ ;  /* 0x001000000b04a890 */ /* 0x000fc8000fffe1ff */
[----:B------:R-:W-:Y:S02]  /*6df0*/  @!UP2 USHF.L.U32 UR5, UR4, 0xb, URZ ;  /* 0x0000000b0405a899 */ /* 0x000fe400080006ff */
[----:B------:R-:W-:Y:S01]  /*6e00*/  @!UP2 USHF.L.U32 UR4, UR4, 0x1, URZ ;  /* 0x000000010404a899 */ /* 0x000fe200080006ff */
[----:B------:R-:W-:-:S11]  /*6e10*/  VOTEU.ALL UP3, P1 ;  /* 0x0000000000ff7886 */ /* 0x000fd60000860000 */
[----:B------:R0:W2:Y:S01]  /*6e20*/  @!UP3 SYNCS.EXCH.64 URZ, [UR9+0x10008], UR4 ;  /* 0x0100080409ffb5b2 */ /* 0x0000a20008000100 */
[----:B------:R-:W-:Y:S02]  /*6e30*/  @!P3 IMAD.MOV R167, RZ, RZ, -R167 ;  /* 0x000000ffffa7b224 */ /* 0x000fe400078e0aa7 */
[----:B------:R-:W-:Y:S01]  /*6e40*/  @!P5 IMAD.MOV R169, RZ, RZ, -R169 ;  /* 0x000000ffffa9d224 */ /* 0x000fe200078e0aa9 */
[----:B0-----:R-:W0:Y:S01]  /*6e50*/  LDCU UR4, c[0x0][0x3b0] ;  /* 0x00007600ff0477ac */ /* 0x001e220008000800 */
[----:B-1----:R-:W-:-:S04]  /*6e60*/  SHF.R.S32.HI R165, RZ, 0x7, R0 ;  /* 0x00000007ffa57819 */ /* 0x002fc80000011400 */
[----:B------:R-:W-:-:S04]  /*6e70*/  SGXT R165, R165, 0x1 ;  /* 0x00000001a5a5781a */ /* 0x000fc80000000200 */
[----:B------:R-:W-:-:S04]  /*6e80*/  LOP3.LUT R165, R165, 0x90, RZ, 0xc0, !PT ;  /* 0x00000090a5a57812 */ /* 0x000fc800078ec0ff */
[----:B------:R-:W-:-:S05]  /*6e90*/  LOP3.LUT R102, R165, 0x7f, R0, 0x78, !PT ;  /* 0x0000007fa5667812 */ /* 0x000fca00078e7800 */
[----:B------:R1:W-:Y:S04]  /*6ea0*/  STS.U8 [R102+UR9+0x3c00], R3 ;  /* 0x003c000366007988 */ /* 0x0003e80008000009 */
[----:B------:R-:W-:Y:S01]  /*6eb0*/  STS.U8 [R102+UR9+0x1800], R13 ;  /* 0x0018000d66007988 */ /* 0x000fe20008000009 */
[----:B-1----:R-:W-:-:S03]  /*6ec0*/  LOP3.LUT R3, R102, 0x20, RZ, 0x3c, !PT ;  /* 0x0000002066037812 */ /* 0x002fc600078e3cff */
[----:B------:R-:W-:Y:S04]  /*6ed0*/  STS.U8 [R102+UR9+0x1c00], R12 ;  /* 0x001c000c66007988 */ /* 0x000fe80008000009 */
[----:B------:R-:W-:Y:S04]  /*6ee0*/  STS.U8 [R102+UR9+0x2000], R11 ;  /* 0x0020000b66007988 */ /* 0x000fe80008000009 */
[----:B------:R-:W-:Y:S04]  /*6ef0*/  STS.U8 [R102+UR9+0x2400], R10 ;  /* 0x0024000a66007988 */ /* 0x000fe80008000009 */
[----:B------:R-:W-:Y:S04]  /*6f00*/  STS.U8 [R102+UR9+0x2800], R9 ;  /* 0x0028000966007988 */ /* 0x000fe80008000009 */
[----:B------:R-:W-:Y:S04]  /*6f10*/  STS.U8 [R102+UR9+0x2c00], R8 ;  /* 0x002c000866007988 */ /* 0x000fe80008000009 */
[----:B------:R-:W-:Y:S04]  /*6f20*/  STS.U8 [R102+UR9+0x3000], R7 ;  /* 0x0030000766007988 */ /* 0x000fe80008000009 */
[----:B------:R-:W-:Y:S04]  /*6f30*/  STS.U8 [R102+UR9+0x3400], R6 ;  /* 0x0034000666007988 */ /* 0x000fe80008000009 */
[----:B------:R-:W-:Y:S01]  /*6f40*/  STS.U8 [R102+UR9+0x3800], R5 ;  /* 0x0038000566007988 */ /* 0x000fe20008000009 */
[----:B------:R-:W-:Y:S01]  /*6f50*/  @!P4 IMAD.MOV R161, RZ, RZ, -R161 ;  /* 0x000000ffffa1c224 */ /* 0x000fe200078e0aa1 */
[----:B------:R-:W-:Y:S01]  /*6f60*/  LOP3.LUT R0, R0, 0x7f, RZ, 0xc0, !PT ;  /* 0x0000007f00007812 */ /* 0x000fe200078ec0ff */
[----:B------:R-:W-:-:S02]  /*6f70*/  @!P0 IMAD.MOV R163, RZ, RZ, -R163 ;  /* 0x000000ffffa38224 */ /* 0x000fc400078e0aa3 */
[----:B------:R-:W-:Y:S02]  /*6f80*/  @!P2 IMAD.MOV R162, RZ, RZ, -R162 ;  /* 0x000000ffffa2a224 */ /* 0x000fe400078e0aa2 */
[----:B------:R-:W-:Y:S01]  /*6f90*/  @!P6 IMAD.MOV R164, RZ, RZ, -R164 ;  /* 0x000000ffffa4e224 */ /* 0x000fe200078e0aa4 */
[----:B----4-:R-:W-:Y:S02]  /*6fa0*/  ISETP.NE.AND P3, PT, R103, RZ, PT ;  /* 0x000000ff6700720c */ /* 0x010fe40003f65270 */
[----:B------:R-:W-:-:S04]  /*6fb0*/  LOP3.LUT R103, RZ, R103, RZ, 0x33, !PT ;  /* 0x00000067ff677212 */ /* 0x000fc800078e33ff */
[C---:B------:R-:W-:Y:S02]  /*6fc0*/  SEL R239, R103.reuse, R139, !P3 ;  /* 0x0000008b67ef7207 */ /* 0x040fe40005800000 */
[----:B------:R-:W-:Y:S02]  /*6fd0*/  LOP3.LUT R139, R102, 0x60, RZ, 0x3c, !PT ;  /* 0x00000060668b7812 */ /* 0x000fe400078e3cff */
[C---:B------:R-:W-:Y:S02]  /*6fe0*/  SEL R241, R103.reuse, R138, !P3 ;  /* 0x0000008a67f17207 */ /* 0x040fe40005800000 */
[C---:B------:R-:W-:Y:S02]  /*6ff0*/  SEL R138, R103.reuse, R137, !P3 ;  /* 0x00000089678a7207 */ /* 0x040fe40005800000 */
[C---:B------:R-:W-:Y:S02]  /*7000*/  SEL R137, R103.reuse, R136, !P3 ;  /* 0x0000008867897207 */ /* 0x040fe40005800000 */
[----:B------:R-:W-:-:S02]  /*7010*/  SEL R136, R103, R135, !P3 ;  /* 0x0000008767887207 */ /* 0x000fc40005800000 */
[C---:B------:R-:W-:Y:S02]  /*7020*/  SEL R135, R103.reuse, R134, !P3 ;  /* 0x0000008667877207 */ /* 0x040fe40005800000 */
[----:B------:R-:W-:Y:S01]  /*7030*/  SEL R134, R103, R133, !P3 ;  /* 0x0000008567867207 */ /* 0x000fe20005800000 */
[----:B--2---:R-:W-:Y:S04]  /*7040*/  STS.U8 [R102+UR9], R18 ;  /* 0x0000001266007988 */ /* 0x004fe80008000009 */
[----:B---3--:R-:W-:Y:S04]  /*7050*/  STS.U8 [R102+UR9+0x400], R19 ;  /* 0x0004001366007988 */ /* 0x008fe80008000009 */
[----:B------:R-:W-:Y:S04]  /*7060*/  STS.U8 [R102+UR9+0x800], R17 ;  /* 0x0008001166007988 */ /* 0x000fe80008000009 */
[----:B------:R-:W-:Y:S04]  /*7070*/  STS.U8 [R102+UR9+0xc00], R16 ;  /* 0x000c001066007988 */ /* 0x000fe80008000009 */
[----:B------:R-:W-:Y:S04]  /*7080*/  STS.U8 [R102+UR9+0x1000], R14 ;  /* 0x0010000e66007988 */ /* 0x000fe80008000009 */
[----:B------:R-:W-:Y:S04]  /*7090*/  STS.U8 [R102+UR9+0x1400], R15 ;  /* 0x0014000f66007988 */ /* 0x000fe80008000009 */
[----:B------:R-:W-:Y:S04]  /*70a0*/  STS.U8 [R3+UR9+0x100], R4 ;  /* 0x0001000403007988 */ /* 0x000fe80008000009 */
[----:B------:R1:W-:Y:S04]  /*70b0*/  STS.U8 [R3+UR9+0x500], R2 ;  /* 0x0005000203007988 */ /* 0x0003e80008000009 */
[----:B------:R-:W-:Y:S04]  /*70c0*/  STS.U8 [R3+UR9+0x900], R252 ;  /* 0x000900fc03007988 */ /* 0x000fe80008000009 */
[----:B------:R-:W-:Y:S04]  /*70d0*/  STS.U8 [R3+UR9+0xd00], R251 ;  /* 0x000d00fb03007988 */ /* 0x000fe80008000009 */
[----:B------:R-:W-:Y:S04]  /*70e0*/  STS.U8 [R3+UR9+0x1100], R249 ;  /* 0x001100f903007988 */ /* 0x000fe80008000009 */
[----:B------:R-:W-:Y:S04]  /*70f0*/  STS.U8 [R3+UR9+0x1500], R250 ;  /* 0x001500fa03007988 */ /* 0x000fe80008000009 */
[----:B------:R-:W-:Y:S04]  /*7100*/  STS.U8 [R3+UR9+0x1900], R248 ;  /* 0x001900f803007988 */ /* 0x000fe80008000009 */
        /* <DEDUP_REMOVED lines=26> */
[----:B------:R-:W-:-:S03]  /*72b0*/  SEL R133, R103, R132, !P3 ;  /* 0x0000008467857207 */ /* 0x000fc60005800000 */
        /* <DEDUP_REMOVED lines=8> */
[----:B------:R1:W-:Y:S01]  /*7340*/  STS.U8 [R139+UR9+0x1300], R206 ;  /* 0x001300ce8b007988 */ /* 0x0003e20008000009 */
[C---:B------:R-:W-:Y:S02]  /*7350*/  SEL R158, R103.reuse, R158, !P3 ;  /* 0x0000009e679e7207 */ /* 0x040fe40005800000 */
[C---:B------:R-:W-:Y:S01]  /*7360*/  SEL R204, R103.reuse, R157, !P3 ;  /* 0x0000009d67cc7207 */ /* 0x040fe20005800000 */
[----:B------:R-:W-:Y:S01]  /*7370*/  STS.U8 [R139+UR9+0x1700], R203 ;  /* 0x001700cb8b007988 */ /* 0x000fe20008000009 */
[C---:B------:R-:W-:Y:S02]  /*7380*/  SEL R156, R103.reuse, R156, !P3 ;  /* 0x0000009c679c7207 */ /* 0x040fe40005800000 */
[C---:B------:R-:W-:Y:S01]  /*7390*/  SEL R154, R103.reuse, R154, !P3 ;  /* 0x0000009a679a7207 */ /* 0x040fe20005800000 */
[----:B------:R-:W-:Y:S01]  /*73a0*/  STS.U8 [R139+UR9+0x1b00], R202 ;  /* 0x001b00ca8b007988 */ /* 0x000fe20008000009 */
[C---:B------:R-:W-:Y:S02]  /*73b0*/  SEL R153, R103.reuse, R153, !P3 ;  /* 0x0000009967997207 */ /* 0x040fe40005800000 */
[C---:B------:R-:W-:Y:S01]  /*73c0*/  SEL R152, R103.reuse, R152, !P3 ;  /* 0x0000009867987207 */ /* 0x040fe20005800000 */
[----:B------:R-:W-:Y:S01]  /*73d0*/  STS.U8 [R139+UR9+0x1f00], R201 ;  /* 0x001f00c98b007988 */ /* 0x000fe20008000009 */
[----:B------:R-:W-:-:S02]  /*73e0*/  SEL R151, R103, R151, !P3 ;  /* 0x0000009767977207 */ /* 0x000fc40005800000 */
[C---:B------:R-:W-:Y:S02]  /*73f0*/  SEL R150, R103.reuse, R150, !P3 ;  /* 0x0000009667967207 */ /* 0x040fe40005800000 */
[C---:B------:R-:W-:Y:S02]  /*7400*/  SEL R218, R103.reuse, R149, !P3 ;  /* 0x0000009567da7207 */ /* 0x040fe40005800000 */
[C---:B------:R-:W-:Y:S02]  /*7410*/  SEL R220, R103.reuse, R148, !P3 ;  /* 0x0000009467dc7207 */ /* 0x040fe40005800000 */
[C---:B------:R-:W-:Y:S02]  /*7420*/  SEL R222, R103.reuse, R147, !P3 ;  /* 0x0000009367de7207 */ /* 0x040fe40005800000 */
[C---:B------:R-:W-:Y:S02]  /*7430*/  SEL R224, R103.reuse, R146, !P3 ;  /* 0x0000009267e07207 */ /* 0x040fe40005800000 */
        /* <DEDUP_REMOVED lines=39> */
[----:B------:R-:W-:Y:S01]  /*76b0*/  SEL R162, R103, R162, !P3 ;  /* 0x000000a267a27207 */ /* 0x000fe20005800000 */
[----:B------:R-:W-:Y:S01]  /*76c0*/  IMAD R103, R0, UR13, RZ ;  /* 0x0000000d00677c24 */ /* 0x000fe2000f8e02ff */
[----:B------:R-:W-:Y:S04]  /*76d0*/  STS.U8 [R139+UR9+0x2300], R200 ;  /* 0x002300c88b007988 */ /* 0x000fe80008000009 */
[----:B------:R-:W-:Y:S01]  /*76e0*/  STS.U8 [R139+UR9+0x2700], R199 ;  /* 0x002700c78b007988 */ /* 0x000fe20008000009 */
[----:B------:R-:W-:-:S03]  /*76f0*/  IADD3 R104, P0, PT, R103, UR18, RZ ;  /* 0x0000001267687c10 */ /* 0x000fc6000ff1e0ff */
[----:B------:R2:W-:Y:S01]  /*7700*/  STS.U8 [R139+UR9+0x2b00], R198 ;  /* 0x002b00c68b007988 */ /* 0x0005e20008000009 */
[----:B------:R-:W-:Y:S01]  /*7710*/  LEA.HI.X.SX32 R103, R103, UR19, 0x1, P0 ;  /* 0x0000001367677c11 */ /* 0x000fe200080f0eff */
[----:B0-----:R-:W-:Y:S02]  /*7720*/  IMAD R204, R204, UR4, RZ ;  /* 0x00000004cccc7c24 */ /* 0x001fe4000f8e02ff */
[----:B-1----:R-:W-:Y:S02]  /*7730*/  IMAD R206, R156, UR4, RZ ;  /* 0x000000049cce7c24 */ /* 0x002fe4000f8e02ff */
[----:B--2---:R-:W-:Y:S02]  /*7740*/  IMAD R198, R160, UR4, RZ ;  /* 0x00000004a0c67c24 */ /* 0x004fe4000f8e02ff */
[----:B------:R-:W-:-:S03]  /*7750*/  IMAD R208, R154, UR4, RZ ;  /* 0x000000049ad07c24 */ /* 0x000fc6000f8e02ff */
[-C--:B------:R-:W-:Y:S01]  /*7760*/  IADD3 R199, P2, PT, R198, R104.reuse, RZ ;  /* 0x00000068c6c77210 */ /* 0x080fe20007f5e0ff */
[----:B------:R-:W-:Y:S01]  /*7770*/  IMAD R202, R158, UR4, RZ ;  /* 0x000000049eca7c24 */ /* 0x000fe2000f8e02ff */
[-C--:B------:R-:W-:Y:S01]  /*7780*/  IADD3 R205, P4, PT, R204, R104.reuse, RZ ;  /* 0x00000068cccd7210 */ /* 0x080fe20007f9e0ff */
[----:B------:R-:W-:Y:S01]  /*7790*/  IMAD R214, R151, UR4, RZ ;  /* 0x0000000497d67c24 */ /* 0x000fe2000f8e02ff */
[-C--:B------:R-:W-:Y:S01]  /*77a0*/  LEA.HI.X.SX32 R198, R198, R103.reuse, 0x1, P2 ;  /* 0x00000067c6c67211 */ /* 0x080fe200010f0eff */
[----:B------:R-:W-:Y:S01]  /*77b0*/  IMAD R216, R150, UR4, RZ ;  /* 0x0000000496d87c24 */ /* 0x000fe2000f8e02ff */
[-C--:B------:R-:W-:Y:S01]  /*77c0*/  IADD3 R207, P3, PT, R206, R104.reuse, RZ ;  /* 0x00000068cecf7210 */ /* 0x080fe20007f7e0ff */
[----:B------:R-:W-:Y:S01]  /*77d0*/  IMAD R218, R218, UR4, RZ ;  /* 0x00000004dada7c24 */ /* 0x000fe2000f8e02ff */
[-C--:B------:R-:W-:Y:S01]  /*77e0*/  IADD3 R209, P2, PT, R208, R104.reuse, RZ ;  /* 0x00000068d0d17210 */ /* 0x080fe20007f5e0ff */
[----:B------:R-:W-:Y:S01]  /*77f0*/  IMAD R212, R152, UR4, RZ ;  /* 0x0000000498d47c24 */ /* 0x000fe2000f8e02ff */
[-C--:B------:R-:W-:Y:S01]  /*7800*/  LEA.HI.X.SX32 R204, R204, R103.reuse, 0x1, P4 ;  /* 0x00000067cccc7211 */ /* 0x080fe200020f0eff */
[----:B------:R-:W-:Y:S01]  /*7810*/  IMAD R224, R224, UR4, RZ ;  /* 0x00000004e0e07c24 */ /* 0x000fe2000f8e02ff */
[-C--:B------:R-:W-:Y:S01]  /*7820*/  LEA.HI.X.SX32 R206, R206, R103.reuse, 0x1, P3 ;  /* 0x00000067cece7211 */ /* 0x080fe200018f0eff */
[----:B------:R-:W-:Y:S01]  /*7830*/  IMAD R226, R226, UR4, RZ ;  /* 0x00000004e2e27c24 */ /* 0x000fe2000f8e02ff */
[----:B------:R-:W-:Y:S01]  /*7840*/  LEA.HI.X.SX32 R208, R208, R103, 0x1, P2 ;  /* 0x00000067d0d07211 */ /* 0x000fe200010f0eff */
[----:B------:R-:W-:Y:S01]  /*7850*/  IMAD R228, R228, UR4, RZ ;  /* 0x00000004e4e47c24 */ /* 0x000fe2000f8e02ff */
[----:B------:R-:W-:-:S02]  /*7860*/  IADD3 R203, P5, PT, R202, R104, RZ ;  /* 0x00000068cacb7210 */ /* 0x000fc40007fbe0ff */
[-C--:B------:R-:W-:Y:S02]  /*7870*/  IADD3 R215, P4, PT, R214, R104.reuse, RZ ;  /* 0x00000068d6d77210 */ /* 0x080fe40007f9e0ff */
[-C--:B------:R-:W-:Y:S02]  /*7880*/  IADD3 R217, P3, PT, R216, R104.reuse, RZ ;  /* 0x00000068d8d97210 */ /* 0x080fe40007f7e0ff */
[-C--:B------:R-:W-:Y:S01]  /*7890*/  IADD3 R219, P2, PT, R218, R104.reuse, RZ ;  /* 0x00000068dadb7210 */ /* 0x080fe20007f5e0ff */
[----:B------:R-:W-:Y:S01]  /*78a0*/  IMAD R200, R159, UR4, RZ ;  /* 0x000000049fc87c24 */ /* 0x000fe2000f8e02ff */
[-C--:B------:R-:W-:Y:S01]  /*78b0*/  LEA.HI.X.SX32 R202, R202, R103.reuse, 0x1, P5 ;  /* 0x00000067caca7211 */ /* 0x080fe200028f0eff */
        /* <DEDUP_REMOVED lines=12> */
[----:B------:R-:W-:Y:S01]  /*7980*/  IADD3 R201, P6, PT, R200, R104, RZ ;  /* 0x00000068c8c97210 */ /* 0x000fe20007fde0ff */
[----:B------:R-:W-:Y:S01]  /*7990*/  IMAD R232, R232, UR4, RZ ;  /* 0x00000004e8e87c24 */ /* 0x000fe2000f8e02ff */
[-C--:B------:R-:W-:Y:S01]  /*79a0*/  LEA.HI.X.SX32 R212, R212, R103.reuse, 0x1, P5 ;  /* 0x00000067d4d47211 */ /* 0x080fe200028f0eff */
[----:B------:R-:W-:Y:S01]  /*79b0*/  IMAD R137, R137, UR4, RZ ;  /* 0x0000000489897c24 */ /* 0x000fe2000f8e02ff */
[-C--:B------:R-:W-:Y:S01]  /*79c0*/  LEA.HI.X.SX32 R224, R224, R103.reuse, 0x1, P4 ;  /* 0x00000067e0e07211 */ /* 0x080fe200020f0eff */
[----:B------:R-:W-:Y:S01]  /*79d0*/  IMAD R136, R136, UR4, RZ ;  /* 0x0000000488887c24 */ /* 0x000fe2000f8e02ff */
[-C--:B------:R-:W-:Y:S01]  /*79e0*/  LEA.HI.X.SX32 R226, R226, R103.reuse, 0x1, P3 ;  /* 0x00000067e2e27211 */ /* 0x080fe200018f0eff */
[----:B------:R-:W-:Y:S01]  /*79f0*/  IMAD R135, R135, UR4, RZ ;  /* 0x0000000487877c24 */ /* 0x000fe2000f8e02ff */
[----:B------:R-:W-:-:S02]  /*7a00*/  LEA.HI.X.SX32 R228, R228, R103, 0x1, P2 ;  /* 0x00000067e4e47211 */ /* 0x000fc400010f0eff */
[-C--:B------:R-:W-:Y:S02]  /*7a10*/  IADD3 R223, P5, PT, R222, R104.reuse, RZ ;  /* 0x00000068dedf7210 */ /* 0x080fe40007fbe0ff */
[-C--:B------:R-:W-:Y:S02]  /*7a20*/  IADD3 R235, P4, PT, R234, R104.reuse, RZ ;  /* 0x00000068eaeb7210 */ /* 0x080fe40007f9e0ff */
[-C--:B------:R-:W-:Y:S02]  /*7a30*/  IADD3 R237, P3, PT, R236, R104.reuse, RZ ;  /* 0x00000068eced7210 */ /* 0x080fe40007f7e0ff */
[-C--:B------:R-:W-:Y:S01]  /*7a40*/  IADD3 R240, P2, PT, R239, R104.reuse, RZ ;  /* 0x00000068eff07210 */ /* 0x080fe20007f5e0ff */
[----:B------:R-:W-:Y:S01]  /*7a50*/  IMAD R220, R220, UR4, RZ ;  /* 0x00000004dcdc7c24 */ /* 0x000fe2000f8e02ff */
[-C--:B------:R-:W-:Y:S01]  /*7a60*/  LEA.HI.X.SX32 R200, R200, R103.reuse, 0x1, P6 ;  /* 0x00000067c8c87211 */ /* 0x080fe200030f0eff */
[----:B------:R-:W-:Y:S01]  /*7a70*/  IMAD R138, R138, UR4, RZ ;  /* 0x000000048a8a7c24 */ /* 0x000fe2000f8e02ff */
[----:B------:R-:W-:Y:S01]  /*7a80*/  IADD3 R211, P6, PT, R210, R104, RZ ;  /* 0x00000068d2d37210 */ /* 0x000fe20007fde0ff */
[----:B------:R-:W-:Y:S01]  /*7a90*/  IMAD R132, R132, UR4, RZ ;  /* 0x0000000484847c24 */ /* 0x000fe2000f8e02ff */
[-C--:B------:R-:W-:Y:S01]  /*7aa0*/  LEA.HI.X.SX32 R222, R222, R103.reuse, 0x1, P5 ;  /* 0x00000067dede7211 */ /* 0x080fe200028f0eff */
[----:B------:R-:W-:Y:S01]  /*7ab0*/  IMAD R131, R131, UR4, RZ ;  /* 0x0000000483837c24 */ /* 0x000fe2000f8e02ff */
[-C--:B------:R-:W-:Y:S01]  /*7ac0*/  LEA.HI.X.SX32 R234, R234, R103.reuse, 0x1, P4 ;  /* 0x00000067eaea7211 */ /* 0x080fe200020f0eff */
[----:B------:R-:W-:Y:S01]  /*7ad0*/  IMAD R129, R129, UR4, RZ ;  /* 0x0000000481817c24 */ /* 0x000fe2000f8e02ff */
[----:B------:R-:W-:-:S02]  /*7ae0*/  LEA.HI.X.SX32 R236, R236, R103, 0x1, P3 ;  /* 0x00000067ecec7211 */ /* 0x000fc400018f0eff */
[-C--:B------:R-:W-:Y:S02]  /*7af0*/  LEA.HI.X.SX32 R239, R239, R103.reuse, 0x1, P2 ;  /* 0x00000067efef7211 */ /* 0x080fe400010f0eff */
        /* <DEDUP_REMOVED lines=26> */
[----:B------:R-:W-:-:S02]  /*7ca0*/  LEA.HI.X.SX32 R18, R132, R103, 0x1, P4 ;  /* 0x0000006784127211 */ /* 0x000fc400020f0eff */
[-C--:B------:R-:W-:Y:S02]  /*7cb0*/  LEA.HI.X.SX32 R11, R131, R103.reuse, 0x1, P3 ;  /* 0x00000067830b7211 */ /* 0x080fe400018f0eff */
[-C--:B------:R-:W-:Y:S01]  /*7cc0*/  LEA.HI.X.SX32 R129, R129, R103.reuse, 0x1, P2 ;  /* 0x0000006781817211 */ /* 0x080fe200010f0eff */
[----:B------:R-:W-:Y:S01]  /*7cd0*/  STS.U8 [R139+UR9+0x2f00], R191 ;  /* 0x002f00bf8b007988 */ /* 0x000fe20008000009 */
[-C--:B------:R-:W-:Y:S02]  /*7ce0*/  IADD3 R238, P5, PT, R133, R104.reuse, RZ ;  /* 0x0000006885ee7210 */ /* 0x080fe40007fbe0ff */
[-C--:B------:R-:W-:Y:S02]  /*7cf0*/  IADD3 R5, P4, PT, R126, R104.reuse, RZ ;  /* 0x000000687e057210 */ /* 0x080fe40007f9e0ff */
[-C--:B------:R-:W-:Y:S02]  /*7d00*/  IADD3 R131, P3, PT, R125, R104.reuse, RZ ;  /* 0x000000687d837210 */ /* 0x080fe40007f7e0ff */
[-C--:B------:R-:W-:Y:S01]  /*7d10*/  IADD3 R181, P2, PT, R124, R104.reuse, RZ ;  /* 0x000000687cb57210 */ /* 0x080fe20007f5e0ff */
[----:B------:R-:W-:Y:S01]  /*7d20*/  STS.U8 [R139+UR9+0x3300], R190 ;  /* 0x003300be8b007988 */ /* 0x000fe20008000009 */
[-C--:B------:R-:W-:Y:S01]  /*7d30*/  LEA.HI.X.SX32 R230, R230, R103.reuse, 0x1, P6 ;  /* 0x00000067e6e67211 */ /* 0x080fe200030f0eff */
[----:B------:R-:W-:Y:S01]  /*7d40*/  IMAD R134, R134, UR4, RZ ;  /* 0x0000000486867c24 */ /* 0x000fe2000f8e02ff */
[----:B------:R-:W-:Y:S01]  /*7d50*/  IADD3 R242, P6, PT, R241, R104, RZ ;  /* 0x00000068f1f27210 */ /* 0x000fe20007fde0ff */
[----:B------:R0:W-:Y:S01]  /*7d60*/  STS.U8 [R139+UR9+0x3700], R185 ;  /* 0x003700b98b007988 */ /* 0x0001e20008000009 */
[-C--:B------:R-:W-:Y:S01]  /*7d70*/  LEA.HI.X.SX32 R160, R133, R103.reuse, 0x1, P5 ;  /* 0x0000006785a07211 */ /* 0x080fe200028f0eff */
[----:B------:R-:W-:Y:S01]  /*7d80*/  IMAD R118, R118, UR4, RZ ;  /* 0x0000000476767c24 */ /* 0x000fe2000f8e02ff */
[-C--:B------:R-:W-:Y:S01]  /*7d90*/  LEA.HI.X.SX32 R8, R126, R103.reuse, 0x1, P4 ;  /* 0x000000677e087211 */ /* 0x080fe200020f0eff */
[----:B------:R-:W-:Y:S01]  /*7da0*/  IMAD R117, R117, UR4, RZ ;  /* 0x0000000475757c24 */ /* 0x000fe2000f8e02ff */
[----:B------:R-:W-:Y:S01]  /*7db0*/  LEA.HI.X.SX32 R125, R125, R103, 0x1, P3 ;  /* 0x000000677d7d7211 */ /* 0x000fe200018f0eff */
[----:B------:R-:W-:Y:S01]  /*7dc0*/  IMAD R116, R116, UR4, RZ ;  /* 0x0000000474747c24 */ /* 0x000fe2000f8e02ff */
[----:B------:R-:W-:-:S02]  /*7dd0*/  PLOP3.LUT P0, PT, PT, PT, UP1, 0x80, 0x8 ;  /* 0x000000000008781c */ /* 0x000fc40003f0f018 */
[-C--:B------:R-:W-:Y:S02]  /*7de0*/  IADD3 R157, P3, PT, R120, R104.reuse, RZ ;  /* 0x00000068789d7210 */ /* 0x080fe40007f7e0ff */
[-C--:B0-----:R-:W-:Y:S02]  /*7df0*/  LEA.HI.X.SX32 R185, R124, R103.reuse, 0x1, P2 ;  /* 0x000000677cb97211 */ /* 0x081fe400010f0eff */
[-C--:B------:R-:W-:Y:S02]  /*7e00*/  IADD3 R133, P2, PT, R121, R104.reuse, RZ ;  /* 0x0000006879857210 */ /* 0x080fe40007f5e0ff */
[-C--:B------:R-:W-:Y:S02]  /*7e10*/  IADD3 R15, P4, PT, R119, R104.reuse, RZ ;  /* 0x00000068770f7210 */ /* 0x080fe40007f9e0ff */
[-C--:B------:R-:W-:Y:S01]  /*7e20*/  LEA.HI.X.SX32 R241, R241, R103.reuse, 0x1, P6 ;  /* 0x00000067f1f17211 */ /* 0x080fe200030f0eff */
[----:B------:R-:W-:Y:S01]  /*7e30*/  IMAD R115, R115, UR4, RZ ;  /* 0x0000000473737c24 */ /* 0x000fe2000f8e02ff */
[----:B------:R-:W-:Y:S01]  /*7e40*/  ISETP.LT.AND P0, PT, R0, UR22, P0 ;  /* 0x0000001600007c0c */ /* 0x000fe20008701270 */
[----:B------:R-:W-:Y:S01]  /*7e50*/  IMAD R114, R114, UR4, RZ ;  /* 0x0000000472727c24 */ /* 0x000fe2000f8e02ff */
[----:B------:R-:W-:Y:S01]  /*7e60*/  IADD3 R252, P6, PT, R134, R104, RZ ;  /* 0x0000006886fc7210 */ /* 0x000fe20007fde0ff */
[----:B------:R-:W-:Y:S01]  /*7e70*/  IMAD R113, R113, UR4, RZ ;  /* 0x0000000471717c24 */ /* 0x000fe2000f8e02ff */
[----:B------:R-:W-:-:S02]  /*7e80*/  LEA.HI.X.SX32 R132, R121, R103, 0x1, P2 ;  /* 0x0000006779847211 */ /* 0x000fc400010f0eff */
[-C--:B------:R-:W-:Y:S02]  /*7e90*/  LEA.HI.X.SX32 R165, R120, R103.reuse, 0x1, P3 ;  /* 0x0000006778a57211 */ /* 0x080fe400018f0eff */
[-C--:B------:R-:W-:Y:S02]  /*7ea0*/  LEA.HI.X.SX32 R13, R119, R103.reuse, 0x1, P4 ;  /* 0x00000067770d7211 */ /* 0x080fe400020f0eff */
[-C--:B------:R-:W-:Y:S02]  /*7eb0*/  IADD3 R0, P2, PT, R118, R104.reuse, RZ ;  /* 0x0000006876007210 */ /* 0x080fe40007f5e0ff */
[CC--:B------:R-:W-:Y:S02]  /*7ec0*/  IADD3 R135, P3, PT, R117.reuse, R104.reuse, RZ ;  /* 0x0000006875877210 */ /* 0x0c0fe40007f7e0ff */
[-C--:B------:R-:W-:Y:S02]  /*7ed0*/  IADD3 R148, P4, PT, R116, R104.reuse, RZ ;  /* 0x0000006874947210 */ /* 0x080fe40007f9e0ff */
        /* <DEDUP_REMOVED lines=9> */
[CC--:B------:R-:W-:Y:S02]  /*7f70*/  IADD3 R119, P3, PT, R114.reuse, R104.reuse, RZ ;  /* 0x0000006872777210 */ /* 0x0c0fe40007f7e0ff */
        /* <DEDUP_REMOVED lines=8> */
[-C--:B------:R-:W-:Y:S01]  /*8000*/  IADD3 R190, P6, PT, R128, R104.reuse, RZ ;  /* 0x0000006880be7210 */ /* 0x080fe20007fde0ff */
[----:B------:R-:W-:Y:S01]  /*8010*/  IMAD R107, R107, UR4, RZ ;  /* 0x000000046b6b7c24 */ /* 0x000fe2000f8e02ff */
[----:B------:R-:W-:-:S02]  /*8020*/  IADD3 R146, P2, PT, R112, R104, RZ ;  /* 0x0000006870927210 */ /* 0x000fc40007f5e0ff */
        /* <DEDUP_REMOVED lines=10> */
[-C--:B------:R-:W-:Y:S01]  /*80d0*/  LEA.HI.X.SX32 R120, R110, R103.reuse, 0x1, P4 ;  /* 0x000000676e787211 */ /* 0x080fe200020f0eff */
[----:B------:R-:W-:Y:S01]  /*80e0*/  IMAD R162, R162, UR4, RZ ;  /* 0x00000004a2a27c24 */ /* 0x000fe2000f8e02ff */
[-C--:B------:R-:W-:Y:S02]  /*80f0*/  IADD3 R16, P6, PT, R123, R104.reuse, RZ ;  /* 0x000000687b107210 */ /* 0x080fe40007fde0ff */
[-C--:B------:R-:W-:Y:S02]  /*8100*/  IADD3 R150, P2, PT, R109, R104.reuse, RZ ;  /* 0x000000686d967210 */ /* 0x080fe40007f5e0ff */
[-C--:B------:R-:W-:Y:S02]  /*8110*/  IADD3 R144, P3, PT, R108, R104.reuse, RZ ;  /* 0x000000686c907210 */ /* 0x080fe40007f7e0ff */
[-C--:B------:R-:W-:Y:S02]  /*8120*/  IADD3 R114, P4, PT, R107, R104.reuse, RZ ;  /* 0x000000686b727210 */ /* 0x080fe40007f9e0ff */
        /* <DEDUP_REMOVED lines=8> */
[----:B------:R-:W-:Y:S02]  /*81b0*/  LEA.HI.X.SX32 R113, R107, R103, 0x1, P4 ;  /* 0x000000676b717211 */ /* 0x000fe400020f0eff */
[-C--:B------:R-:W-:Y:S02]  /*81c0*/  IADD3 R123, P2, PT, R106, R104.reuse, RZ ;  /* 0x000000686a7b7210 */ /* 0x080fe40007f5e0ff */
[-C--:B------:R-:W-:Y:S02]  /*81d0*/  IADD3 R152, P3, PT, R105, R104.reuse, RZ ;  /* 0x0000006869987210 */ /* 0x080fe40007f7e0ff */
[-C--:B------:R-:W-:Y:S02]  /*81e0*/  IADD3 R142, P4, PT, R130, R104.reuse, RZ ;  /* 0x00000068828e7210 */ /* 0x080fe40007f9e0ff */
[----:B------:R-:W-:-:S02]  /*81f0*/  IADD3 R112, P6, PT, R162, R104, RZ ;  /* 0x00000068a2707210 */ /* 0x000fc40007fde0ff */
        /* <DEDUP_REMOVED lines=8> */
[-C--:B------:R-:W-:Y:S02]  /*8280*/  IADD3 R116, P2, PT, R155, R104.reuse, RZ ;  /* 0x000000689b747210 */ /* 0x080fe40007f5e0ff */
[----:B------:R-:W-:-:S02]  /*8290*/  IADD3 R126, P3, PT, R166, R104, RZ ;  /* 0x00000068a67e7210 */ /* 0x000fc40007f7e0ff */
[----:B------:R-:W-:Y:S02]  /*82a0*/  IADD3 R154, P4, PT, R167, R104, RZ ;  /* 0x00000068a79a7210 */ /* 0x000fe40007f9e0ff */
[-C--:B------:R-:W-:Y:S01]  /*82b0*/  LEA.HI.X.SX32 R110, R162, R103.reuse, 0x1, P6 ;  /* 0x00000067a26e7211 */ /* 0x080fe200030f0eff */
[----:B------:R-:W-:Y:S01]  /*82c0*/  @P0 IMAD.MOV.U32 R106, RZ, RZ, R112 ;  /* 0x000000ffff6a0224 */ /* 0x000fe200078e0070 */
[-C--:B------:R-:W-:Y:S02]  /*82d0*/  LEA.HI.X.SX32 R115, R155, R103.reuse, 0x1, P2 ;  /* 0x000000679b737211 */ /* 0x080fe400010f0eff */
[-C--:B------:R-:W-:Y:S01]  /*82e0*/  LEA.HI.X.SX32 R124, R166, R103.reuse, 0x1, P3 ;  /* 0x00000067a67c7211 */ /* 0x080fe200018f0eff */
[----:B------:R-:W-:Y:S01]  /*82f0*/  @P0 IMAD.MOV.U32 R107, RZ, RZ, R110 ;  /* 0x000000ffff6b0224 */ /* 0x000fe200078e006e */
[----:B------:R-:W-:Y:S02]  /*8300*/  LEA.HI.X.SX32 R153, R167, R103, 0x1, P4 ;  /* 0x00000067a7997211 */ /* 0x000fe400020f0eff */
[----:B------:R-:W-:-:S02]  /*8310*/  PRMT R105, RZ, 0x7610, R105 ;  /* 0x00007610ff697816 */ /* 0x000fc40000000069 */
[-C--:B------:R-:W-:Y:S02]  /*8320*/  IADD3 R140, P2, PT, R169, R104.reuse, RZ ;  /* 0x00000068a98c7210 */ /* 0x080fe40007f5e0ff */
[-C--:B------:R-:W-:Y:S02]  /*8330*/  IADD3 R159, P3, PT, R161, R104.reuse, RZ ;  /* 0x00000068a19f7210 */ /* 0x080fe40007f7e0ff */
[-C--:B------:R-:W-:Y:S01]  /*8340*/  IADD3 R128, P4, PT, R163, R104.reuse, RZ ;  /* 0x00000068a3807210 */ /* 0x080fe20007f9e0ff */
[----:B------:R0:W2:Y:S01]  /*8350*/  @P0 LDG.E.U8 R105, desc[UR20][R106.64] ;  /* 0x000000146a690981 */ /* 0x0000a2000c1e1100 */
[----:B------:R-:W-:Y:S02]  /*8360*/  IADD3 R158, P5, PT, R164, R104, RZ ;  /* 0x00000068a49e7210 */ /* 0x000fe40007fbe0ff */
[-C--:B------:R-:W-:Y:S02]  /*8370*/  LEA.HI.X.SX32 R141, R169, R103.reuse, 0x1, P2 ;  /* 0x00000067a98d7211 */ /* 0x080fe400010f0eff */
[----:B------:R-:W-:-:S02]  /*8380*/  LEA.HI.X.SX32 R117, R161, R103, 0x1, P3 ;  /* 0x00000067a1757211 */ /* 0x000fc400018f0eff */
[-C--:B------:R-:W-:Y:S02]  /*8390*/  LEA.HI.X.SX32 R127, R163, R103.reuse, 0x1, P4 ;  /* 0x00000067a37f7211 */ /* 0x080fe400020f0eff */
[----:B------:R-:W-:Y:S01]  /*83a0*/  LEA.HI.X.SX32 R156, R164, R103, 0x1, P5 ;  /* 0x00000067a49c7211 */ /* 0x000fe200028f0eff */
[----:B0-----:R-:W-:Y:S01]  /*83b0*/  @P0 IMAD.MOV.U32 R106, RZ, RZ, R199 ;  /* 0x000000ffff6a0224 */ /* 0x001fe200078e00c7 */
[----:B------:R-:W-:Y:S01]  /*83c0*/  PRMT R103, RZ, 0x7610, R103 ;  /* 0x00007610ff677816 */ /* 0x000fe20000000067 */
[----:B------:R-:W-:-:S05]  /*83d0*/  @P0 IMAD.MOV.U32 R107, RZ, RZ, R198 ;  /* 0x000000ffff6b0224 */ /* 0x000fca00078e00c6 */
[----:B------:R0:W3:Y:S04]  /*83e0*/  @P0 LDG.E.U8 R103, desc[UR20][R106.64] ;  /* 0x000000146a670981 */ /* 0x0000e8000c1e1100 */
[----:B------:R-:W-:Y:S04]  /*83f0*/  STS.U8 [R139+UR9+0x3b00], R178 ;  /* 0x003b00b28b007988 */ /* 0x000fe80008000009 */
[----:B------:R-:W-:Y:S01]  /*8400*/  STS.U8 [R139+UR9+0x3f00], R173 ;  /* 0x003f00ad8b007988 */ /* 0x000fe20008000009 */
[----:B0-----:R-:W-:Y:S02]  /*8410*/  @P0 IMAD.MOV.U32 R106, RZ, RZ, R207 ;  /* 0x000000ffff6a0224 */ /* 0x001fe400078e00cf */
[----:B------:R-:W-:Y:S01]  /*8420*/  @P0 IMAD.MOV.U32 R107, RZ, RZ, R206 ;  /* 0x000000ffff6b0224 */ /* 0x000fe200078e00ce */
[----:B---3--:R0:W-:Y:S02]  /*8430*/  STS.U8 [R102+UR9+0x4000], R103 ;  /* 0x0040006766007988 */ /* 0x0081e40008000009 */
[----:B0-----:R-:W-:-:S06]  /*8440*/  PRMT R103, RZ, 0x7610, R103 ;  /* 0x00007610ff677816 */ /* 0x001fcc0000000067 */
[----:B------:R0:W3:Y:S02]  /*8450*/  @P0 LDG.E.U8 R103, desc[UR20][R106.64] ;  /* 0x000000146a670981 */ /* 0x0000e4000c1e1100 */
        /* <DEDUP_REMOVED lines=69> */
[----:B------:R0:W3:Y:S01]  /*88b0*/  @P0 LDG.E.U8 R103, desc[UR20][R106.64] ;  /* 0x000000146a670981 */ /* 0x0000e2000c1e1100 */
[----:B------:R-:W-:Y:S01]  /*88c0*/  PRMT R104, RZ, 0x7610, R104 ;  /* 0x00007610ff687816 */ /* 0x000fe20000000068 */
[----:B0-----:R-:W-:Y:S02]  /*88d0*/  @P0 IMAD.MOV.U32 R106, RZ, RZ, R201 ;  /* 0x000000ffff6a0224 */ /* 0x001fe400078e00c9 */
[----:B------:R-:W-:-:S05]  /*88e0*/  @P0 IMAD.MOV.U32 R107, RZ, RZ, R200 ;  /* 0x000000ffff6b0224 */ /* 0x000fca00078e00c8 */
[----:B------:R0:W4:Y:S02]  /*88f0*/  @P0 LDG.E.U8 R104, desc[UR20][R106.64] ;  /* 0x000000146a680981 */ /* 0x000124000c1e1100 */
[----:B0-----:R-:W-:Y:S02]  /*8900*/  @P0 IMAD.MOV.U32 R106, RZ, RZ, R209 ;  /* 0x000000ffff6a0224 */ /* 0x001fe400078e00d1 */
[----:B------:R-:W-:Y:S01]  /*8910*/  @P0 IMAD.MOV.U32 R107, RZ, RZ, R208 ;  /* 0x000000ffff6b0224 */ /* 0x000fe200078e00d0 */
[----:B------:R-:W-:Y:S04]  /*8920*/  STL [R1+0x4], R238 ;  /* 0x000004ee01007387 */ /* 0x000fe80000100800 */
[----:B------:R-:W-:Y:S04]  /*8930*/  STL [R1+0xc], R20 ;  /* 0x00000c1401007387 */ /* 0x000fe80000100800 */
[----:B------:R-:W-:Y:S04]  /*8940*/  STL [R1+0x14], R6 ;  /* 0x0000140601007387 */ /* 0x000fe80000100800 */
[----:B------:R-:W-:Y:S04]  /*8950*/  STL [R1+0x1c], R3 ;  /* 0x00001c0301007387 */ /* 0x000fe80000100800 */
[----:B------:R-:W-:Y:S04]  /*8960*/  STL [R1+0x24], R190 ;  /* 0x000024be01007387 */ /* 0x000fe80000100800 */
[----:B------:R-:W-:Y:S04]  /*8970*/  STL [R1], R160 ;  /* 0x000000a001007387 */ /* 0x000fe80000100800 */
[----:B------:R-:W-:Y:S04]  /*8980*/  STL [R1+0x2c], R19 ;  /* 0x00002c1301007387 */ /* 0x000fe80000100800 */
[----:B---3--:R0:W-:Y:S02]  /*8990*/  STS.U8 [R102+UR9+0x7c00], R103 ;  /* 0x007c006766007988 */ /* 0x0081e40008000009 */
[----:B0-----:R-:W-:-:S06]  /*89a0*/  PRMT R103, RZ, 0x7610, R103 ;  /* 0x00007610ff677816 */ /* 0x001fcc0000000067 */
[----:B------:R0:W3:Y:S04]  /*89b0*/  @P0 LDG.E.U8 R103, desc[UR20][R106.64] ;  /* 0x000000146a670981 */ /* 0x0000e8000c1e1100 */
[----:B------:R-:W-:Y:S04]  /*89c0*/  STL [R1+0x8], R18 ;  /* 0x0000081201007387 */ /* 0x000fe80000100800 */
        /* <DEDUP_REMOVED lines=56> */
[----:B------:R1:W-:Y:S01]  /*8d50*/  STL [R1+0x10c], R159 ;  /* 0x00010c9f01007387 */ /* 0x0003e20000100800 */
[----:B0-----:R-:W-:Y:S01]  /*8d60*/  @P0 IMAD.MOV.U32 R106, RZ, RZ, R217 ;  /* 0x000000ffff6a0224 */ /* 0x001fe200078e00d9 */
[----:B-1----:R-:W-:Y:S01]  /*8d70*/  LOP3.LUT R159, R102, 0x20, RZ, 0x3c, !PT ;  /* 0x00000020669f7812 */ /* 0x002fe200078e3cff */
[----:B------:R-:W-:-:S04]  /*8d80*/  @P0 IMAD.MOV.U32 R107, RZ, RZ, R216 ;  /* 0x000000ffff6b0224 */ /* 0x000fc800078e00d8 */
[----:B----4-:R-:W-:Y:S04]  /*8d90*/  STS.U8 [R159+UR9+0x4100], R104 ;  /* 0x004100689f007988 */ /* 0x010fe80008000009 */
        /* <DEDUP_REMOVED lines=74> */
[----:B---3--:R0:W-:Y:S02]  /*9240*/  STS.U8 [R159+UR9+0x7d00], R103 ;  /* 0x007d00679f007988 */ /* 0x0081e40008000009 */
[----:B0-----:R-:W-:-:S06]  /*9250*/  PRMT R103, RZ, 0x7610, R103 ;  /* 0x00007610ff677816 */ /* 0x001fcc0000000067 */
[----:B------:R0:W3:Y:S01]  /*9260*/  @P0 LDG.E.U8 R103, desc[UR20][R106.64] ;  /* 0x000000146a670981 */ /* 0x0000e2000c1e1100 */
[----:B------:R-:W-:-:S05]  /*9270*/  LOP3.LUT R159, R102, 0x40, RZ, 0x3c, !PT ;  /* 0x00000040669f7812 */ /* 0x000fca00078e3cff */
[----:B----4-:R-:W-:Y:S01]  /*9280*/  STS.U8 [R159+UR9+0x4200], R104 ;  /* 0x004200689f007988 */ /* 0x010fe20008000009 */
        /* <DEDUP_REMOVED lines=67> */
[----:B------:R-:W-:Y:S01]  /*96c0*/  @P0 IMAD.MOV.U32 R107, RZ, RZ, R156 ;  /* 0x000000ffff6b0224 */ /* 0x000fe200078e009c */
[----:B---3--:R0:W-:Y:S02]  /*96d0*/  STS.U8 [R159+UR9+0x7a00], R103 ;  /* 0x007a00679f007988 */ /* 0x0081e40008000009 */
[----:B0-----:R-:W-:-:S06]  /*96e0*/  PRMT R103, RZ, 0x7610, R103 ;  /* 0x00007610ff677816 */ /* 0x001fcc0000000067 */
[----:B------:R0:W3:Y:S02]  /*96f0*/  @P0 LDG.E.U8 R103, desc[UR20][R106.64] ;  /* 0x000000146a670981 */ /* 0x0000e4000c1e1100 */
[----:B0-----:R-:W-:Y:S02]  /*9700*/  @P0 IMAD.MOV.U32 R106, RZ, RZ, R205 ;  /* 0x000000ffff6a0224 */ /* 0x001fe400078e00cd */
[----:B------:R-:W-:-:S05]  /*9710*/  @P0 IMAD.MOV.U32 R107, RZ, RZ, R204 ;  /* 0x000000ffff6b0224 */ /* 0x000fca00078e00cc */
[----:B------:R-:W4:Y:S04]  /*9720*/  @P0 LDG.E.U8 R104, desc[UR20][R106.64] ;  /* 0x000000146a680981 */ /* 0x000f28000c1e1100 */
[----:B---3--:R0:W-:Y:S04]  /*9730*/  STS.U8 [R159+UR9+0x7e00], R103 ;  /* 0x007e00679f007988 */ /* 0x0081e80008000009 */
[----:B--2---:R1:W-:Y:S01]  /*9740*/  STS.U8 [R139+UR9+0x7f00], R105 ;  /* 0x007f00698b007988 */ /* 0x0043e20008000009 */
[----:B0-----:R-:W-:Y:S01]  /*9750*/  PRMT R103, RZ, 0x7610, R103 ;  /* 0x00007610ff677816 */ /* 0x001fe20000000067 */
[----:B-1----:R-:W-:-:S02]  /*9760*/  @P0 IMAD.MOV.U32 R105, RZ, RZ, R212 ;  /* 0x000000ffff690224 */ /* 0x002fc400078e00d4 */
[----:B----4-:R0:W-:Y:S02]  /*9770*/  STS.U8 [R139+UR9+0x4300], R104 ;  /* 0x004300688b007988 */ /* 0x0101e40008000009 */
[----:B0-----:R-:W-:-:S05]  /*9780*/  @P0 IMAD.MOV.U32 R104, RZ, RZ, R213 ;  /* 0x000000ffff680224 */ /* 0x001fca00078e00d5 */
[----:B------:R0:W2:Y:S02]  /*9790*/  @P0 LDG.E.U8 R103, desc[UR20][R104.64] ;  /* 0x0000001468670981 */ /* 0x0000a4000c1e1100 */
[----:B0-----:R-:W-:Y:S02]  /*97a0*/  @P0 IMAD.MOV.U32 R104, RZ, RZ, R221 ;  /* 0x000000ffff680224 */ /* 0x001fe400078e00dd */
[----:B------:R-:W-:Y:S01]  /*97b0*/  @P0 IMAD.MOV.U32 R105, RZ, RZ, R220 ;  /* 0x000000ffff690224 */ /* 0x000fe200078e00dc */
[----:B--2---:R0:W-:Y:S02]  /*97c0*/  STS.U8 [R139+UR9+0x4700], R103 ;  /* 0x004700678b007988 */ /* 0x0041e40008000009 */
[----:B0-----:R-:W-:-:S06]  /*97d0*/  PRMT R103, RZ, 0x7610, R103 ;  /* 0x00007610ff677816 */ /* 0x001fcc0000000067 */
        /* <DEDUP_REMOVED lines=67> */
[----:B------:R0:W5:Y:S04]  /*9c10*/  LDL.LU R18, [R1+0x288] ;  /* 0x0002880001127983 */ /* 0x0001680000300800 */
        /* <DEDUP_REMOVED lines=19> */
[----:B--2---:R1:W-:Y:S02]  /*9d50*/  STS.U8 [R139+UR9+0x7700], R103 ;  /* 0x007700678b007988 */ /* 0x0043e40008000009 */
[----:B-1----:R-:W-:-:S06]  /*9d60*/  PRMT R103, RZ, 0x7610, R103 ;  /* 0x00007610ff677816 */ /* 0x002fcc0000000067 */
[----:B------:R-:W2:Y:S01]  /*9d70*/  @P0 LDG.E.U8 R103, desc[UR20][R104.64] ;  /* 0x0000001468670981 */ /* 0x000ea2000c1e1100 */
[----:B------:R-:W-:-:S04]  /*9d80*/  UISETP.NE.U32.AND UP1, UPT, UR14, URZ, UPT ;  /* 0x000000ff0e00728c */ /* 0x000fc8000bf25070 */
[----:B------:R-:W-:Y:S02]  /*9d90*/  UISETP.LT.OR UP3, UPT, UR24, 0x80, UP1 ;  /* 0x000000801800788c */ /* 0x000fe40008f61670 */
[----:B------:R-:W-:Y:S01]  /*9da0*/  UISETP.GE.AND UP2, UPT, UR24, 0x100, UPT ;  /* 0x000001001800788c */ /* 0x000fe2000bf46270 */
[----:B--2---:R0:W-:Y:S01]  /*9db0*/  STS.U8 [R139+UR9+0x7b00], R103 ;  /* 0x007b00678b007988 */ /* 0x0041e20008000009 */
[----:B------:R1:W-:Y:S06]  /*9dc0*/  MEMBAR.ALL.CTA ;  /* 0x0000000000007992 */ /* 0x0003ec0000008000 */
[----:B-1----:R-:W1:Y:S02]  /*9dd0*/  FENCE.VIEW.ASYNC.S ;  /* 0x00000000000073c6 */ /* 0x002e640000000000 */
[----:B-1----:R-:W-:Y:S06]  /*9de0*/  BAR.SYNC.DEFER_BLOCKING 0x0 ;  /* 0x0000000000007b1d */ /* 0x002fec0000010000 */
[----:B------:R-:W-:Y:S05]  /*9df0*/  BRA.U UP3, `(.L_x_6) ;  /* 0x0000000103847547 */ /* 0x000fea000b800000 */
[----:B------:R-:W-:Y:S02]  /*9e00*/  UIADD3 UR4, UPT, UPT, UR9, 0x4000, URZ ;  /* 0x0000400009047890 */ /* 0x000fe4000fffe0ff */
[----:B------:R-:W-:Y:S02]  /*9e10*/  USHF.R.U32.HI UR14, URZ, 0x4, UR9 ;  /* 0x00000004ff0e7899 */ /* 0x000fe40008011609 */
[----:B------:R-:W-:Y:S02]  /*9e20*/  USHF.R.U32.HI UR4, URZ, 0x4, UR4 ;  /* 0x00000004ff047899 */ /* 0x000fe40008011604 */
[----:B------:R-:W-:Y:S02]  /*9e30*/  USGXT.U32 UR14, UR14, 0xe ;  /* 0x0000000e0e0e789a */ /* 0x000fe40008000000 */
[----:B------:R-:W-:Y:S02]  /*9e40*/  USGXT.U32 UR16, UR4, 0xe ;  /* 0x0000000e0410789a */ /* 0x000fe40008000000 */
[----:B------:R-:W-:-:S02]  /*9e50*/  UIADD3 UR32, UP3, UPT, UR14, 0x100, URZ ;  /* 0x000001000e207890 */ /* 0x000fc4000ff7e0ff */
[----:B------:R-:W-:Y:S01]  /*9e60*/  UIADD3 UR34, UP4, UPT, UR16, 0x2, URZ ;  /* 0x0000000210227890 */ /* 0x000fe2000ff9e0ff */
[----:B------:R-:W-:Y:S01]  /*9e70*/  UMOV UR4, URZ ;  /* 0x000000ff00047c82 */ /* 0x000fe20008000000 */
[----:B------:R-:W-:Y:S01]  /*9e80*/  UMOV UR36, 0x0 ;  /* 0x0000000000247882 */ /* 0x000fe20000000000 */
[----:B------:R-:W-:Y:S02]  /*9e90*/  UIADD3.X UR33, UPT, UPT, UR4, 0x40004040, URZ, UP3, !UPT ;  /* 0x4000404004217890 */ /* 0x000fe40009ffe4ff */
[----:B------:R-:W-:Y:S02]  /*9ea0*/  UIADD3.X UR35, UPT, UPT, UR4, 0x40004040, URZ, UP4, !UPT ;  /* 0x4000404004237890 */ /* 0x000fe4000a7fe4ff */
[----:B------:R-:W-:Y:S02]  /*9eb0*/  UIADD3.64 UR18, UPT, UPT, UR32, 0x100, URZ ;  /* 0x0000010020127897 */ /* 0x000fe4000fffe0ff */
[----:B------:R-:W-:Y:S02]  /*9ec0*/  UIADD3.64 UR26, UPT, UPT, UR34, 0x2, URZ ;  /* 0x00000002221a7897 */ /* 0x000fe4000fffe0ff */
[----:B------:R-:W-:-:S02]  /*9ed0*/  UIADD3.64 UR28, UPT, UPT, UR32, 0x200, URZ ;  /* 0x00000200201c7897 */ /* 0x000fc4000fffe0ff */
[----:B------:R-:W-:Y:S01]  /*9ee0*/  UIADD3.64 UR30, UPT, UPT, UR34, 0x4, URZ ;  /* 0x00000004221e7897 */ /* 0x000fe2000fffe0ff */
[----:B------:R-:W-:Y:S01]  /*9ef0*/  UMOV UR37, 0x8208010 ;  /* 0x0820801000257882 */ /* 0x000fe20000000000 */
[----:B------:R-:W-:Y:S01]  /*9f00*/  UMOV UR15, 0x40004040 ;  /* 0x40004040000f7882 */ /* 0x000fe20000000000 */
[----:B------:R-:W-:Y:S01]  /*9f10*/  UMOV UR17, 0x40004040 ;  /* 0x4000404000117882 */ /* 0x000fe20000000000 */
[----:B------:R-:W-:Y:S01]  /*9f20*/  UMOV UR38, 0x0 ;  /* 0x0000000000267882 */ /* 0x000fe20000000000 */
[----:B------:R-:W-:Y:S01]  /*9f30*/  UMOV UR39, 0x8208010 ;  /* 0x0820801000277882 */ /* 0x000fe20000000000 */
[----:B------:R-:W-:Y:S01]  /*9f40*/  UMOV UR40, 0x0 ;  /* 0x0000000000287882 */ /* 0x000fe20000000000 */
[----:B------:R-:W-:Y:S01]  /*9f50*/  UMOV UR41, 0x8208010 ;  /* 0x0820801000297882 */ /* 0x000fe20000000000 */
[----:B------:R-:W-:Y:S01]  /*9f60*/  UMOV UR4, UR6 ;  /* 0x0000000600047c82 */ /* 0x000fe20008000000 */
[----:B------:R-:W-:Y:S01]  /*9f70*/  UMOV UR5, URZ ;  /* 0x000000ff00057c82 */ /* 0x000fe20008000000 */
[----:B------:R1:W-:Y:S01]  /*9f80*/  UTCQMMA gdesc[UR14], gdesc[UR16], tmem[UR8], tmem[UR36], idesc[UR37], !UPT ;  /* 0x00ff24100e0075ea */ /* 0x0003e2000f800308 */
[----:B------:R-:W-:Y:S01]  /*9f90*/  UMOV UR42, 0x0 ;  /* 0x00000000002a7882 */ /* 0x000fe20000000000 */
[----:B------:R-:W-:Y:S01]  /*9fa0*/  UMOV UR43, 0x8208010 ;  /* 0x08208010002b7882 */ /* 0x000fe20000000000 */
[----:B------:R1:W-:Y:S01]  /*9fb0*/  UTCQMMA gdesc[UR32], gdesc[UR34], tmem[UR8], tmem[UR38], idesc[UR39], UPT ;  /* 0x00ff2622200075ea */ /* 0x0003e2000b800308 */
[----:B------:R-:W-:Y:S01]  /*9fc0*/  UMOV UR4, UR4 ;  /* 0x0000000400047c82 */ /* 0x000fe20008000000 */
[----:B------:R1:W-:Y:S01]  /*9fd0*/  UTCQMMA gdesc[UR18], gdesc[UR26], tmem[UR8], tmem[UR40], idesc[UR41], UPT ;  /* 0x00ff281a120075ea */ /* 0x0003e2000b800308 */
[----:B------:R1:W-:Y:S01]  /*9fe0*/  UTCQMMA gdesc[UR28], gdesc[UR30], tmem[UR8], tmem[UR42], idesc[UR43], UPT ;  /* 0x00ff2a1e1c0075ea */ /* 0x0003e2000b800308 */
[----:B------:R1:W-:Y:S01]  /*9ff0*/  UTCBAR [UR4], URZ ;  /* 0x000000ff040073e9 */ /* 0x0003e200080000ff */
[----:B------:R-:W-:Y:S01]  /*a000*/  NOP ;  /* 0x0000000000007918 */ /* 0x000fe20000000000 */
.L_x_6:
[----:B-1----:R-:W-:Y:S01]  /*a010*/  UMOV UR4, URZ ;  /* 0x000000ff00047c82 */ /* 0x002fe20008000000 */
[----:B------:R-:W-:Y:S05]  /*a020*/  BRA.U !UP2, `(.L_x_7) ;  /* 0x0000005d0a907547 */ /* 0x000fea000b800000 */
[----:B------:R-:W-:Y:S01]  /*a030*/  USHF.L.U32 UR11, UR12, 0x7, URZ ;  /* 0x000000070c0b7899 */ /* 0x000fe200080006ff */
[----:B0-----:R-:W-:Y:S01]  /*a040*/  IMAD.MOV.U32 R103, RZ, RZ, RZ ;  /* 0x000000ffff677224 */ /* 0x001fe200078e00ff */
[----:B------:R-:W-:Y:S02]  /*a050*/  USHF.L.U32 UR18, UR13, 0x7, URZ ;  /* 0x000000070d127899 */ /* 0x000fe400080006ff */
[----:B------:R-:W-:Y:S02]  /*a060*/  USHF.R.S32.HI UR7, URZ, 0x1f, UR24 ;  /* 0x0000001fff077899 */ /* 0x000fe40008011418 */
[----:B------:R-:W-:Y:S02]  /*a070*/  UIADD3 UR12, UPT, UPT, UR9, 0x8000, URZ ;  /* 0x00008000090c7890 */ /* 0x000fe4000fffe0ff */
[----:B------:R-:W-:Y:S02]  /*a080*/  UIADD3 UR13, UPT, UPT, UR9, 0xc000, URZ ;  /* 0x0000c000090d7890 */ /* 0x000fe4000fffe0ff */
[----:B------:R-:W-:-:S02]  /*a090*/  ULEA.HI UR7, UR7, UR24, URZ, 0x7 ;  /* 0x0000001807077291 */ /* 0x000fc4000f8f38ff */
[----:B------:R-:W-:Y:S02]  /*a0a0*/  USHF.R.U32.HI UR12, URZ, 0x4, UR12 ;  /* 0x00000004ff0c7899 */ /* 0x000fe4000801160c */
[----:B------:R-:W-:Y:S02]  /*a0b0*/  USHF.R.U32.HI UR13, URZ, 0x4, UR13 ;  /* 0x00000004ff0d7899 */ /* 0x000fe4000801160d */
[----:B------:R-:W-:Y:S02]  /*a0c0*/  USHF.R.S32.HI UR7, URZ, 0x7, UR7 ;  /* 0x00000007ff077899 */ /* 0x000fe40008011407 */
[----:B------:R-:W-:Y:S02]  /*a0d0*/  USGXT.U32 UR12, UR12, 0xe ;  /* 0x0000000e0c0c789a */ /* 0x000fe40008000000 */
[----:B------:R-:W-:Y:S02]  /*a0e0*/  USGXT.U32 UR14, UR13, 0xe ;  /* 0x0000000e0d0e789a */ /* 0x000fe40008000000 */
[----:B------:R-:W-:-:S02]  /*a0f0*/  UIADD3 UR26, UP2, UPT, UR12, 0x100, URZ ;  /* 0x000001000c1a7890 */ /* 0x000fc4000ff5e0ff */
[----:B------:R-:W-:Y:S02]  /*a100*/  UISETP.LT.AND UP4, UPT, UR7, 0x2, UPT ;  /* 0x000000020700788c */ /* 0x000fe4000bf81270 */
[----:B------:R-:W-:Y:S01]  /*a110*/  UIADD3 UR28, UP3, UPT, UR14, 0x2, URZ ;  /* 0x000000020e1c7890 */ /* 0x000fe2000ff7e0ff */
[----:B------:R-:W-:Y:S01]  /*a120*/  UMOV UR4, URZ ;  /* 0x000000ff00047c82 */ /* 0x000fe20008000000 */
[----:B------:R-:W-:Y:S01]  /*a130*/  UMOV UR5, URZ ;  /* 0x000000ff00057c82 */ /* 0x000fe20008000000 */
[----:B------:R-:W-:Y:S02]  /*a140*/  UIADD3.X UR27, UPT, UPT, UR4, 0x40004040, URZ, UP2, !UPT ;  /* 0x40004040041b7890 */ /* 0x000fe400097fe4ff */
[----:B------:R-:W-:Y:S02]  /*a150*/  USEL UR7, UR7, 0x2, !UP4 ;  /* 0x0000000207077887 */ /* 0x000fe4000e000000 */
[----:B------:R-:W-:Y:S02]  /*a160*/  UIADD3.X UR29, UPT, UPT, UR5, 0x40004040, URZ, UP3, !UPT ;  /* 0x40004040051d7890 */ /* 0x000fe40009ffe4ff */
[----:B------:R-:W-:-:S02]  /*a170*/  UIADD3 UR22, UPT, UPT, UR22, -0x80, URZ ;  /* 0xffffff8016167890 */ /* 0x000fc4000fffe0ff */
[----:B------:R-:W-:Y:S02]  /*a180*/  USHF.R.S32.HI UR25, URZ, 0x1f, UR11 ;  /* 0x0000001fff197899 */ /* 0x000fe4000801140b */
[----:B------:R-:W-:Y:S02]  /*a190*/  USHF.R.S32.HI UR38, URZ, 0x1f, UR18 ;  /* 0x0000001fff267899 */ /* 0x000fe40008011412 */
[----:B------:R-:W-:Y:S02]  /*a1a0*/  UIADD3 UR19, UPT, UPT, UR7, -0x1, URZ ;  /* 0xffffffff07137890 */ /* 0x000fe4000fffe0ff */
[----:B------:R-:W-:Y:S02]  /*a1b0*/  UIADD3.64 UR30, UPT, UPT, UR26, 0x100, URZ ;  /* 0x000001001a1e7897 */ /* 0x000fe4000fffe0ff */
[----:B------:R-:W-:Y:S02]  /*a1c0*/  UIADD3.64 UR32, UPT, UPT, UR28, 0x2, URZ ;  /* 0x000000021c207897 */ /* 0x000fe4000fffe0ff */
[----:B------:R-:W-:-:S02]  /*a1d0*/  UIADD3.64 UR34, UPT, UPT, UR26, 0x200, URZ ;  /* 0x000002001a227897 */ /* 0x000fc4000fffe0ff */
[----:B------:R-:W-:Y:S01]  /*a1e0*/  UIADD3.64 UR36, UPT, UPT, UR28, 0x4, URZ ;  /* 0x000000041c247897 */ /* 0x000fe2000fffe0ff */
[----:B------:R-:W-:-:S11]  /*a1f0*/  UMOV UR23, 0x1 ;  /* 0x0000000100177882 */ /* 0x000fd60000000000 */
.L_x_10:
[----:B------:R-:W2:Y:S04]  /*a200*/  LDL.LU R118, [R1+0x124] ;  /* 0x0001240001767983 */ /* 0x000ea80000300800 */
[----:B------:R-:W3:Y:S04]  /*a210*/  LDL.LU R116, [R1+0x11c] ;  /* 0x00011c0001747983 */ /* 0x000ee80000300800 */
[----:B------:R-:W4:Y:S04]  /*a220*/  LDL.LU R115, [R1+0x114] ;  /* 0x0001140001737983 */ /* 0x000f280000300800 */
[----:B------:R-:W4:Y:S04]  /*a230*/  LDL.LU R114, [R1+0x10c] ;  /* 0x00010c0001727983 */ /* 0x000f280000300800 */
[----:B------:R-:W4:Y:S04]  /*a240*/  LDL.LU R113, [R1+0x104] ;  /* 0x0001040001717983 */ /* 0x000f280000300800 */
[----:B------:R-:W4:Y:S04]  /*a250*/  LDL.LU R112, [R1+0x120] ;  /* 0x0001200001707983 */ /* 0x000f280000300800 */
[----:B------:R-:W4:Y:S04]  /*a260*/  LDL.LU R111, [R1+0xfc] ;  /* 0x0000fc00016f7983 */ /* 0x000f280000300800 */
[----:B------:R-:W4:Y:S04]  /*a270*/  LDL.LU R107, [R1+0x118] ;  /* 0x00011800016b7983 */ /* 0x000f280000300800 */
[----:B------:R-:W4:Y:S01]  /*a280*/  LDL.LU R106, [R1+0xf4] ;  /* 0x0000f400016a7983 */ /* 0x000f220000300800 */
[----:B------:R-:W0:Y:S03]  /*a290*/  S2R R105, SR_TID.X ;  /* 0x0000000000697919 */ /* 0x000e260000002100 */
[----:B------:R-:W4:Y:S04]  /*a2a0*/  LDL.LU R110, [R1+0x110] ;  /* 0x00011000016e7983 */ /* 0x000f280000300800 */
[----:B------:R-:W4:Y:S04]  /*a2b0*/  LDL.LU R109, [R1+0xec] ;  /* 0x0000ec00016d7983 */ /* 0x000f280000300800 */
[----:B------:R-:W4:Y:S01]  /*a2c0*/  LDL.LU R108, [R1+0x108] ;  /* 0x00010800016c7983 */ /* 0x000f220000300800 */
[----:B------:R-:W-:Y:S01]  /*a2d0*/  IMAD.U32 R103, R103, -0x80000000, RZ ;  /* 0x8000000067677824 */ /* 0x000fe200078e00ff */
[----:B0-----:R-:W-:-:S04]  /*a2e0*/  SHF.R.U32.HI R104, RZ, 0x7, R105 ;  /* 0x00000007ff687819 */ /* 0x001fc80000011669 */
[----:B------:R-:W-:-:S04]  /*a2f0*/  SGXT.U32 R104, R104, 0x1 ;  /* 0x000000016868781a */ /* 0x000fc80000000000 */
[----:B------:R-:W-:Y:S02]  /*a300*/  ISETP.GE.AND P0, PT, R104, UR22, PT ;  /* 0x0000001668007c0c */ /* 0x000fe4000bf06270 */
[----:B--2---:R-:W-:Y:S02]  /*a310*/  IADD3 R118, P6, PT, R118, UR18, RZ ;  /* 0x0000001276767c10 */ /* 0x004fe4000ffde0ff */
[----:B---3--:R-:W-:-:S03]  /*a320*/  IADD3 R116, P5, PT, R116, UR18, RZ ;  /* 0x0000001274747c10 */ /* 0x008fc6000ffbe0ff */
[----:B------:R-:W-:Y:S01]  /*a330*/  STL [R1+0x124], R118 ;  /* 0x0001247601007387 */ /* 0x000fe20000100800 */
[----:B----4-:R-:W-:-:S03]  /*a340*/  IADD3 R115, P2, PT, R115, UR18, RZ ;  /* 0x0000001273737c10 */ /* 0x010fc6000ff5e0ff */
[----:B------:R-:W-:Y:S01]  /*a350*/  STL [R1+0x11c], R116 ;  /* 0x00011c7401007387 */ /* 0x000fe20000100800 */
[----:B------:R-:W-:-:S03]  /*a360*/  IADD3 R114, P3, PT, R114, UR18, RZ ;  /* 0x0000001272727c10 */ /* 0x000fc6000ff7e0ff */
[----:B------:R-:W-:Y:S01]  /*a370*/  STL [R1+0x114], R115 ;  /* 0x0001147301007387 */ /* 0x000fe20000100800 */
[----:B------:R-:W-:-:S03]  /*a380*/  IADD3 R113, P4, PT, R113, UR18, RZ ;  /* 0x0000001271717c10 */ /* 0x000fc6000ff9e0ff */
[----:B------:R-:W-:Y:S01]  /*a390*/  STL [R1+0x10c], R114 ;  /* 0x00010c7201007387 */ /* 0x000fe20000100800 */
[----:B------:R-:W-:-:S03]  /*a3a0*/  IADD3.X R112, PT, PT, R112, UR38, RZ, P6, !PT ;  /* 0x0000002670707c10 */ /* 0x000fc6000b7fe4ff */
[----:B------:R-:W-:Y:S01]  /*a3b0*/  STL [R1+0x104], R113 ;  /* 0x0001047101007387 */ /* 0x000fe20000100800 */
[----:B------:R-:W-:Y:S02]  /*a3c0*/  IADD3 R111, P6, PT, R111, UR18, RZ ;  /* 0x000000126f6f7c10 */ /* 0x000fe4000ffde0ff */
[----:B------:R-:W-:Y:S02]  /*a3d0*/  IADD3.X R107, PT, PT, R107, UR38, RZ, P5, !PT ;  /* 0x000000266b6b7c10 */ /* 0x000fe4000affe4ff */
[----:B------:R-:W-:-:S03]  /*a3e0*/  IADD3 R106, P5, PT, R106, UR18, RZ ;  /* 0x000000126a6a7c10 */ /* 0x000fc6000ffbe0ff */
[----:B------:R0:W-:Y:S04]  /*a3f0*/  STL [R1+0x118], R107 ;  /* 0x0001186b01007387 */ /* 0x0001e80000100800 */
[----:B------:R-:W-:Y:S04]  /*a400*/  STL [R1+0x120], R112 ;  /* 0x0001207001007387 */ /* 0x000fe80000100800 */
[----:B0-----:R-:W2:Y:S04]  /*a410*/  LDL.LU R107, [R1+0xe4] ;  /* 0x0000e400016b7983 */ /* 0x001ea80000300800 */
[----:B------:R-:W-:Y:S04]  /*a420*/  STL [R1+0xfc], R111 ;  /* 0x0000fc6f01007387 */ /* 0x000fe80000100800 */
[----:B------:R0:W-:Y:S04]  /*a430*/  STL [R1+0xf4], R106 ;  /* 0x0000f46a01007387 */ /* 0x0001e80000100800 */
[----:B0-----:R-:W3:Y:S01]  /*a440*/  LDL.LU R106, [R1+0x100] ;  /* 0x00010000016a7983 */ /* 0x001ee20000300800 */
[----:B------:R-:W-:-:S03]  /*a450*/  IADD3.X R110, PT, PT, R110, UR38, RZ, P2, !PT ;  /* 0x000000266e6e7c10 */ /* 0x000fc600097fe4ff */
[----:B------:R-:W4:Y:S01]  /*a460*/  LDL.LU R104, [R1+0xdc] ;  /* 0x0000dc0001687983 */ /* 0x000f220000300800 */
[----:B------:R-:W-:Y:S02]  /*a470*/  IADD3 R109, P2, PT, R109, UR18, RZ ;  /* 0x000000126d6d7c10 */ /* 0x000fe4000ff5e0ff */
[----:B------:R-:W-:-:S03]  /*a480*/  IADD3.X R108, PT, PT, R108, UR38, RZ, P3, !PT ;  /* 0x000000266c6c7c10 */ /* 0x000fc60009ffe4ff */
[----:B------:R0:W-:Y:S04]  /*a490*/  STL [R1+0xec], R109 ;  /* 0x0000ec6d01007387 */ /* 0x0001e80000100800 */
[----:B------:R1:W-:Y:S04]  /*a4a0*/  STL [R1+0x110], R110 ;  /* 0x0001106e01007387 */ /* 0x0003e80000100800 */
[----:B0-----:R-:W4:Y:S04]  /*a4b0*/  LDL.LU R109, [R1+0xf8] ;  /* 0x0000f800016d7983 */ /* 0x001f280000300800 */
[----:B------:R-:W4:Y:S04]  /*a4c0*/  LDL.LU R132, [R1+0xd4] ;  /* 0x0000d40001847983 */ /* 0x000f280000300800 */
[----:B------:R-:W4:Y:S04]  /*a4d0*/  LDL.LU R131, [R1+0xf0] ;  /* 0x0000f00001837983 */ /* 0x000f280000300800 */
[----:B------:R-:W4:Y:S04]  /*a4e0*/  LDL.LU R130, [R1+0xcc] ;  /* 0x0000cc0001827983 */ /* 0x000f280000300800 */
[----:B------:R0:W-:Y:S04]  /*a4f0*/  STL [R1+0x108], R108 ;  /* 0x0001086c01007387 */ /* 0x0001e80000100800 */
[----:B------:R-:W4:Y:S04]  /*a500*/  LDL.LU R129, [R1+0xe8] ;  /* 0x0000e80001817983 */ /* 0x000f280000300800 */
        /* <DEDUP_REMOVED lines=17> */
[----:B-1----:R-:W4:Y:S04]  /*a620*/  LDL.LU R110, [R1+0xa0] ;  /* 0x0000a000016e7983 */ /* 0x002f280000300800 */
[----:B0-----:R-:W4:Y:S01]  /*a630*/  LDL.LU R108, [R1+0x7c] ;  /* 0x00007c00016c7983 */ /* 0x001f220000300800 */
[----:B--2---:R-:W-:-:S05]  /*a640*/  IADD3 R107, P3, PT, R107, UR18, RZ ;  /* 0x000000126b6b7c10 */ /* 0x004fca000ff7e0ff */
[----:B------:R0:W-:Y:S04]  /*a650*/  STL [R1+0xe4], R107 ;  /* 0x0000e46b01007387 */ /* 0x0001e80000100800 */
[----:B0-----:R-:W2:Y:S01]  /*a660*/  LDL.LU R107, [R1+0x98] ;  /* 0x00009800016b7983 */ /* 0x001ea20000300800 */
[----:B---3--:R-:W-:Y:S02]  /*a670*/  IADD3.X R106, PT, PT, R106, UR38, RZ, P4, !PT ;  /* 0x000000266a6a7c10 */ /* 0x008fe4000a7fe4ff */
[----:B----4-:R-:W-:-:S03]  /*a680*/  IADD3 R104, P4, PT, R104, UR18, RZ ;  /* 0x0000001268687c10 */ /* 0x010fc6000ff9e0ff */
[----:B------:R0:W-:Y:S04]  /*a690*/  STL [R1+0x100], R106 ;  /* 0x0001006a01007387 */ /* 0x0001e80000100800 */
[----:B0-----:R-:W3:Y:S04]  /*a6a0*/  LDL.LU R106, [R1+0x74] ;  /* 0x00007400016a7983 */ /* 0x001ee80000300800 */
[----:B------:R0:W-:Y:S04]  /*a6b0*/  STL [R1+0xdc], R104 ;  /* 0x0000dc6801007387 */ /* 0x0001e80000100800 */
[----:B0-----:R-:W4:Y:S01]  /*a6c0*/  LDL.LU R104, [R1+0x90] ;  /* 0x0000900001687983 */ /* 0x001f220000300800 */
[----:B------:R-:W-:-:S02]  /*a6d0*/  IADD3.X R109, PT, PT, R109, UR38, RZ, P6, !PT ;  /* 0x000000266d6d7c10 */ /* 0x000fc4000b7fe4ff */
[----:B------:R-:W-:Y:S02]  /*a6e0*/  IADD3 R132, P6, PT, R132, UR18, RZ ;  /* 0x0000001284847c10 */ /* 0x000fe4000ffde0ff */
[----:B------:R-:W-:Y:S01]  /*a6f0*/  IADD3.X R131, PT, PT, R131, UR38, RZ, P5, !PT ;  /* 0x0000002683837c10 */ /* 0x000fe2000affe4ff */
[----:B------:R0:W-:Y:S01]  /*a700*/  STL [R1+0xf8], R109 ;  /* 0x0000f86d01007387 */ /* 0x0001e20000100800 */
[----:B------:R-:W-:Y:S02]  /*a710*/  IADD3 R130, P5, PT, R130, UR18, RZ ;  /* 0x0000001282827c10 */ /* 0x000fe4000ffbe0ff */
[----:B------:R-:W-:Y:S02]  /*a720*/  IADD3.X R129, PT, PT, R129, UR38, RZ, P2, !PT ;  /* 0x0000002681817c10 */ /* 0x000fe400097fe4ff */
[----:B------:R-:W-:Y:S01]  /*a730*/  IADD3 R128, P2, PT, R128, UR18, RZ ;  /* 0x0000001280807c10 */ /* 0x000fe2000ff5e0ff */
[----:B0-----:R-:W4:Y:S01]  /*a740*/  LDL.LU R109, [R1+0x6c] ;  /* 0x00006c00016d7983 */ /* 0x001f220000300800 */
[----:B------:R-:W-:-:S03]  /*a750*/  IADD3.X R127, PT, PT, R127, UR38, RZ, P3, !PT ;  /* 0x000000267f7f7c10 */ /* 0x000fc60009ffe4ff */
[----:B------:R-:W-:Y:S01]  /*a760*/  STL [R1+0xd4], R132 ;  /* 0x0000d48401007387 */ /* 0x000fe20000100800 */
[----:B------:R-:W-:-:S03]  /*a770*/  IADD3 R126, P3, PT, R126, UR18, RZ ;  /* 0x000000127e7e7c10 */ /* 0x000fc6000ff7e0ff */
[----:B------:R-:W-:Y:S01]  /*a780*/  STL [R1+0xf0], R131 ;  /* 0x0000f08301007387 */ /* 0x000fe20000100800 */
        /* <DEDUP_REMOVED lines=31> */
[----:B------:R-:W-:Y:S04]  /*a980*/  STL [R1+0xb0], R114 ;  /* 0x0000b07201007387 */ /* 0x000fe80000100800 */
[----:B------:R-:W-:Y:S04]  /*a990*/  STL [R1+0x8c], R113 ;  /* 0x00008c7101007387 */ /* 0x000fe80000100800 */
[----:B------:R-:W-:Y:S04]  /*a9a0*/  STL [R1+0xa8], R112 ;  /* 0x0000a87001007387 */ /* 0x000fe80000100800 */
[----:B------:R0:W-:Y:S04]  /*a9b0*/  STL [R1+0x7c], R108 ;  /* 0x00007c6c01007387 */ /* 0x0001e80000100800 */
[----:B------:R-:W-:Y:S04]  /*a9c0*/  STL [R1+0x84], R111 ;  /* 0x0000846f01007387 */ /* 0x000fe80000100800 */
[----:B0-----:R-:W4:Y:S04]  /*a9d0*/  LDL.LU R108, [R1+0x88] ;  /* 0x00008800016c7983 */ /* 0x001f280000300800 */
[----:B------:R-:W-:Y:S01]  /*a9e0*/  STL [R1+0xa0], R110 ;  /* 0x0000a06e01007387 */ /* 0x000fe20000100800 */
[----:B--2---:R-:W-:-:S05]  /*a9f0*/  IADD3.X R107, PT, PT, R107, UR38, RZ, P2, !PT ;  /* 0x000000266b6b7c10 */ /* 0x004fca00097fe4ff */
[----:B------:R0:W-:Y:S04]  /*aa00*/  STL [R1+0x98], R107 ;  /* 0x0000986b01007387 */ /* 0x0001e80000100800 */
[----:B0-----:R-:W2:Y:S01]  /*aa10*/  LDL.LU R107, [R1+0x64] ;  /* 0x00006400016b7983 */ /* 0x001ea20000300800 */
[----:B---3--:R-:W-:-:S05]  /*aa20*/  IADD3 R106, P2, PT, R106, UR18, RZ ;  /* 0x000000126a6a7c10 */ /* 0x008fca000ff5e0ff */
[----:B------:R0:W-:Y:S01]  /*aa30*/  STL [R1+0x74], R106 ;  /* 0x0000746a01007387 */ /* 0x0001e20000100800 */
[----:B----4-:R-:W-:-:S03]  /*aa40*/  IADD3.X R104, PT, PT, R104, UR38, RZ, P3, !PT ;  /* 0x0000002668687c10 */ /* 0x010fc60009ffe4ff */
[----:B0-----:R-:W3:Y:S04]  /*aa50*/  LDL.LU R106, [R1+0x80] ;  /* 0x00008000016a7983 */ /* 0x001ee80000300800 */
[----:B------:R0:W-:Y:S04]  /*aa60*/  STL [R1+0x90], R104 ;  /* 0x0000906801007387 */ /* 0x0001e80000100800 */
[----:B0-----:R-:W4:Y:S01]  /*aa70*/  LDL.LU R104, [R1+0x5c] ;  /* 0x00005c0001687983 */ /* 0x001f220000300800 */
[----:B------:R-:W-:-:S03]  /*aa80*/  IADD3 R109, P3, PT, R109, UR18, RZ ;  /* 0x000000126d6d7c10 */ /* 0x000fc6000ff7e0ff */
        /* <DEDUP_REMOVED lines=22> */
[----:B------:R-:W4:Y:S01]  /*abf0*/  LDL.LU R110, [R1+0x4] ;  /* 0x00000400016e7983 */ /* 0x000f220000300800 */
[----:B------:R-:W-:-:S03]  /*ac00*/  IADD3.X R108, PT, PT, R108, UR38, RZ, P4, !PT ;  /* 0x000000266c6c7c10 */ /* 0x000fc6000a7fe4ff */
[----:B0-----:R-:W4:Y:S04]  /*ac10*/  LDL.LU R109, [R1+0x20] ;  /* 0x00002000016d7983 */ /* 0x001f280000300800 */
[----:B------:R0:W-:Y:S04]  /*ac20*/  STL [R1+0x88], R108 ;  /* 0x0000886c01007387 */ /* 0x0001e80000100800 */
[----:B0-----:R-:W4:Y:S01]  /*ac30*/  LDL.LU R108, [R1+0x18] ;  /* 0x00001800016c7983 */ /* 0x001f220000300800 */
[----:B--2---:R-:W-:-:S05]  /*ac40*/  IADD3 R107, P4, PT, R107, UR18, RZ ;  /* 0x000000126b6b7c10 */ /* 0x004fca000ff9e0ff */
[----:B------:R0:W-:Y:S04]  /*ac50*/  STL [R1+0x64], R107 ;  /* 0x0000646b01007387 */ /* 0x0001e80000100800 */
[----:B0-----:R-:W2:Y:S01]  /*ac60*/  LDL.LU R107, [R1+0x10] ;  /* 0x00001000016b7983 */ /* 0x001ea20000300800 */
[----:B---3--:R-:W-:-:S05]  /*ac70*/  IADD3.X R106, PT, PT, R106, UR38, RZ, P6, !PT ;  /* 0x000000266a6a7c10 */ /* 0x008fca000b7fe4ff */
[----:B------:R0:W-:Y:S01]  /*ac80*/  STL [R1+0x80], R106 ;  /* 0x0000806a01007387 */ /* 0x0001e20000100800 */
[----:B----4-:R-:W-:-:S03]  /*ac90*/  IADD3 R104, P6, PT, R104, UR18, RZ ;  /* 0x0000001268687c10 */ /* 0x010fc6000ffde0ff */
[----:B0-----:R-:W3:Y:S04]  /*aca0*/  LDL.LU R106, [R1+0x8] ;  /* 0x00000800016a7983 */ /* 0x001ee80000300800 */
[----:B------:R0:W-:Y:S04]  /*acb0*/  STL [R1+0x5c], R104 ;  /* 0x00005c6801007387 */ /* 0x0001e80000100800 */
[----:B0-----:R-:W4:Y:S01]  /*acc0*/  LDL.LU R104, [R1] ;  /* 0x0000000001687983 */ /* 0x001f220000300800 */
[----:B------:R-:W-:Y:S02]  /*acd0*/  IADD3.X R132, PT, PT, R132, UR38, RZ, P5, !PT ;  /* 0x0000002684847c10 */ /* 0x000fe4000affe4ff */
[----:B------:R-:W-:-:S02]  /*ace0*/  IADD3 R131, P5, PT, R131, UR18, RZ ;  /* 0x0000001283837c10 */ /* 0x000fc4000ffbe0ff */
[----:B------:R-:W-:Y:S01]  /*acf0*/  IADD3.X R130, PT, PT, R130, UR38, RZ, P2, !PT ;  /* 0x0000002682827c10 */ /* 0x000fe200097fe4ff */
[----:B------:R-:W-:Y:S01]  /*ad00*/  STL [R1+0x78], R132 ;  /* 0x0000788401007387 */ /* 0x000fe20000100800 */
[----:B------:R-:W-:Y:S02]  /*ad10*/  IADD3 R129, P2, PT, R129, UR18, RZ ;  /* 0x0000001281817c10 */ /* 0x000fe4000ff5e0ff */
[----:B------:R-:W-:Y:S01]  /*ad20*/  IADD3.X R128, PT, PT, R128, UR38, RZ, P3, !PT ;  /* 0x0000002680807c10 */ /* 0x000fe20009ffe4ff */
        /* <DEDUP_REMOVED lines=40> */
[----:B------:R-:W-:Y:S01]  /*afb0*/  STL [R1+0x20], R109 ;  /* 0x0000206d01007387 */ /* 0x000fe20000100800 */
[----:B------:R-:W-:Y:S02]  /*afc0*/  IADD3.X R108, PT, PT, R108, UR38, RZ, P3, !PT ;  /* 0x000000266c6c7c10 */ /* 0x000fe40009ffe4ff */
[----:B------:R-:W-:-:S03]  /*afd0*/  IADD3 R250, P3, PT, R250, UR18, RZ ;  /* 0x00000012fafa7c10 */ /* 0x000fc6000ff7e0ff */
[----:B------:R0:W-:Y:S01]  /*afe0*/  STL [R1+0x18], R108 ;  /* 0x0000186c01007387 */ /* 0x0001e20000100800 */
[----:B--2---:R-:W-:Y:S02]  /*aff0*/  IADD3.X R107, PT, PT, R107, UR38, RZ, P4, !PT ;  /* 0x000000266b6b7c10 */ /* 0x004fe4000a7fe4ff */
[----:B---3--:R-:W-:-:S03]  /*b000*/  IADD3.X R106, PT, PT, R106, UR38, RZ, P6, !PT ;  /* 0x000000266a6a7c10 */ /* 0x008fc6000b7fe4ff */
[----:B------:R1:W-:Y:S01]  /*b010*/  STL [R1+0x10], R107 ;  /* 0x0000106b01007387 */ /* 0x0003e20000100800 */
[----:B------:R-:W-:Y:S02]  /*b020*/  IADD3 R246, P6, PT, R246, UR18, RZ ;  /* 0x00000012f6f67c10 */ /* 0x000fe4000ffde0ff */
[----:B----4-:R-:W-:Y:S01]  /*b030*/  IADD3.X R104, PT, PT, R104, UR38, RZ, P5, !PT ;  /* 0x0000002668687c10 */ /* 0x010fe2000affe4ff */
[----:B0-----:R-:W2:Y:S01]  /*b040*/  LDL.LU R108, [R1+0x134] ;  /* 0x00013400016c7983 */ /* 0x001ea20000300800 */
[----:B------:R-:W-:Y:S02]  /*b050*/  IADD3.X R249, PT, PT, R249, UR38, RZ, P3, !PT ;  /* 0x00000026f9f97c10 */ /* 0x000fe40009ffe4ff */
[----:B------:R-:W-:Y:S01]  /*b060*/  IADD3 R248, P4, PT, R248, UR18, RZ ;  /* 0x00000012f8f87c10 */ /* 0x000fe2000ff9e0ff */
[----:B------:R0:W-:Y:S04]  /*b070*/  STL [R1+0x8], R106 ;  /* 0x0000086a01007387 */ /* 0x0001e80000100800 */
[----:B-1----:R-:W3:Y:S04]  /*b080*/  LDL.LU R107, [R1+0x12c] ;  /* 0x00012c00016b7983 */ /* 0x002ee80000300800 */
[----:B0-----:R-:W4:Y:S04]  /*b090*/  LDL.LU R106, [R1+0x130] ;  /* 0x00013000016a7983 */ /* 0x001f280000300800 */
[----:B------:R0:W-:Y:S04]  /*b0a0*/  STL [R1], R104 ;  /* 0x0000006801007387 */ /* 0x0001e80000100800 */
[----:B0-----:R-:W2:Y:S01]  /*b0b0*/  LDL.LU R104, [R1+0x128] ;  /* 0x0001280001687983 */ /* 0x001ea20000300800 */
[----:B------:R-:W-:-:S02]  /*b0c0*/  IADD3.X R245, PT, PT, R245, UR38, RZ, P6, !PT ;  /* 0x00000026f5f57c10 */ /* 0x000fc4000b7fe4ff */
[----:B------:R-:W-:-:S04]  /*b0d0*/  IADD3 R235, P6, PT, R235, UR18, RZ ;  /* 0x00000012ebeb7c10 */ /* 0x000fc8000ffde0ff */
[----:B------:R-:W-:Y:S02]  /*b0e0*/  IADD3.X R234, PT, PT, R234, UR38, RZ, P6, !PT ;  /* 0x00000026eaea7c10 */ /* 0x000fe4000b7fe4ff */
[----:B------:R-:W-:-:S04]  /*b0f0*/  IADD3 R225, P6, PT, R225, UR18, RZ ;  /* 0x00000012e1e17c10 */ /* 0x000fc8000ffde0ff */
[----:B------:R-:W-:Y:S02]  /*b100*/  IADD3.X R224, PT, PT, R224, UR38, RZ, P6, !PT ;  /* 0x00000026e0e07c10 */ /* 0x000fe4000b7fe4ff */
[----:B------:R-:W-:-:S04]  /*b110*/  IADD3 R215, P6, PT, R215, UR18, RZ ;  /* 0x00000012d7d77c10 */ /* 0x000fc8000ffde0ff */
[----:B------:R-:W-:Y:S02]  /*b120*/  IADD3.X R214, PT, PT, R214, UR38, RZ, P6, !PT ;  /* 0x00000026d6d67c10 */ /* 0x000fe4000b7fe4ff */
[----:B------:R-:W-:-:S04]  /*b130*/  IADD3 R205, P6, PT, R205, UR18, RZ ;  /* 0x00000012cdcd7c10 */ /* 0x000fc8000ffde0ff */
[----:B------:R-:W-:Y:S02]  /*b140*/  IADD3.X R204, PT, PT, R204, UR38, RZ, P6, !PT ;  /* 0x00000026cccc7c10 */ /* 0x000fe4000b7fe4ff */
[----:B------:R-:W-:Y:S02]  /*b150*/  IADD3 R240, P3, PT, R240, UR18, RZ ;  /* 0x00000012f0f07c10 */ /* 0x000fe4000ff7e0ff */
[----:B------:R-:W-:Y:S02]  /*b160*/  IADD3.X R251, PT, PT, R251, UR38, RZ, P2, !PT ;  /* 0x00000026fbfb7c10 */ /* 0x000fe400097fe4ff */
[----:B------:R-:W-:Y:S02]  /*b170*/  IADD3 R244, P5, PT, R244, UR18, RZ ;  /* 0x00000012f4f47c10 */ /* 0x000fe4000ffbe0ff */
[----:B------:R-:W-:Y:S02]  /*b180*/  IADD3 R242, P2, PT, R242, UR18, RZ ;  /* 0x00000012f2f27c10 */ /* 0x000fe4000ff5e0ff */
[----:B------:R-:W-:-:S02]  /*b190*/  IADD3.X R247, PT, PT, R247, UR38, RZ, P4, !PT ;  /* 0x00000026f7f77c10 */ /* 0x000fc4000a7fe4ff */
[----:B------:R-:W-:Y:S02]  /*b1a0*/  IADD3.X R239, PT, PT, R239, UR38, RZ, P3, !PT ;  /* 0x00000026efef7c10 */ /* 0x000fe40009ffe4ff */
[----:B------:R-:W-:Y:S02]  /*b1b0*/  IADD3 R237, P4, PT, R237, UR18, RZ ;  /* 0x00000012eded7c10 */ /* 0x000fe4000ff9e0ff */
[----:B------:R-:W-:Y:S02]  /*b1c0*/  IADD3 R229, P3, PT, R229, UR18, RZ ;  /* 0x00000012e5e57c10 */ /* 0x000fe4000ff7e0ff */
[----:B------:R-:W-:Y:S02]  /*b1d0*/  IADD3.X R243, PT, PT, R243, UR38, RZ, P5, !PT ;  /* 0x00000026f3f37c10 */ /* 0x000fe4000affe4ff */
[----:B------:R-:W-:Y:S02]  /*b1e0*/  IADD3.X R241, PT, PT, R241, UR38, RZ, P2, !PT ;  /* 0x00000026f1f17c10 */ /* 0x000fe400097fe4ff */
[----:B------:R-:W-:-:S02]  /*b1f0*/  IADD3 R233, P5, PT, R233, UR18, RZ ;  /* 0x00000012e9e97c10 */ /* 0x000fc4000ffbe0ff */
[----:B------:R-:W-:Y:S02]  /*b200*/  IADD3 R231, P2, PT, R231, UR18, RZ ;  /* 0x00000012e7e77c10 */ /* 0x000fe4000ff5e0ff */
[----:B------:R-:W-:Y:S02]  /*b210*/  IADD3.X R236, PT, PT, R236, UR38, RZ, P4, !PT ;  /* 0x00000026ecec7c10 */ /* 0x000fe4000a7fe4ff */
        /* <DEDUP_REMOVED lines=26> */
[----:B------:R-:W-:Y:S02]  /*b3c0*/  IADD3.X R202, PT, PT, R202, UR38, RZ, P5, !PT ;  /* 0x00000026caca7c10 */ /* 0x000fe4000affe4ff */
[----:B------:R-:W-:-:S02]  /*b3d0*/  IADD3.X R200, PT, PT, R200, UR38, RZ, P2, !PT ;  /* 0x00000026c8c87c10 */ /* 0x000fc400097fe4ff */
[----:B------:R-:W-:Y:S02]  /*b3e0*/  IADD3 R197, P5, PT, R197, UR11, RZ ;  /* 0x0000000bc5c57c10 */ /* 0x000fe4000ffbe0ff */
[----:B------:R-:W-:Y:S02]  /*b3f0*/  IADD3 R195, P2, PT, R195, UR11, RZ ;  /* 0x0000000bc3c37c10 */ /* 0x000fe4000ff5e0ff */
        /* <DEDUP_REMOVED lines=28> */
[----:B-----5:R-:W-:Y:S02]  /*b5c0*/  IADD3 R18, P5, PT, R18, UR11, RZ ;  /* 0x0000000b12127c10 */ /* 0x020fe4000ffbe0ff */
        /* <DEDUP_REMOVED lines=20> */
[----:B---3--:R-:W-:-:S04]  /*b710*/  IADD3 R107, P6, PT, R107, UR11, RZ ;  /* 0x0000000b6b6b7c10 */ /* 0x008fc8000ffde0ff */
[----:B--2---:R-:W-:Y:S02]  /*b720*/  IADD3.X R104, PT, PT, R104, UR25, RZ, P6, !PT ;  /* 0x0000001968687c10 */ /* 0x004fe4000b7fe4ff */
        /* <DEDUP_REMOVED lines=9> */
[----:B------:R-:W-:Y:S02]  /*b7c0*/  IADD3 R108, P4, PT, R108, UR11, RZ ;  /* 0x0000000b6c6c7c10 */ /* 0x000fe4000ff9e0ff */
[----:B------:R-:W-:Y:S02]  /*b7d0*/  IADD3.X R47, PT, PT, R47, UR25, RZ, P6, !PT ;  /* 0x000000192f2f7c10 */ /* 0x000fe4000b7fe4ff */
[----:B------:R-:W-:Y:S02]  /*b7e0*/  IADD3 R17, P6, PT, R17, UR11, RZ ;  /* 0x0000000b11117c10 */ /* 0x000fe4000ffde0ff */
[----:B----4-:R-:W-:-:S02]  /*b7f0*/  IADD3.X R106, PT, PT, R106, UR25, RZ, P4, !PT ;  /* 0x000000196a6a7c10 */ /* 0x010fc4000a7fe4ff */
[----:B------:R-:W-:Y:S02]  /*b800*/  IADD3 R189, P4, PT, R189, UR11, RZ ;  /* 0x0000000bbdbd7c10 */ /* 0x000fe4000ff9e0ff */
[----:B------:R-:W-:Y:S02]  /*b810*/  IADD3.X R19, PT, PT, R19, UR25, RZ, P6, !PT ;  /* 0x0000001913137c10 */ /* 0x000fe4000b7fe4ff */
[----:B------:R-:W-:Y:S02]  /*b820*/  IADD3 R90, P6, PT, R90, UR11, RZ ;  /* 0x0000000b5a5a7c10 */ /* 0x000fe4000ffde0ff */
[----:B------:R-:W-:Y:S02]  /*b830*/  IADD3.X R188, PT, PT, R188, UR25, RZ, P4, !PT ;  /* 0x00000019bcbc7c10 */ /* 0x000fe4000a7fe4ff */
[----:B------:R-:W-:Y:S02]  /*b840*/  IADD3 R176, P4, PT, R176, UR11, RZ ;  /* 0x0000000bb0b07c10 */ /* 0x000fe4000ff9e0ff */
[----:B------:R-:W-:-:S02]  /*b850*/  IADD3.X R91, PT, PT, R91, UR25, RZ, P6, !PT ;  /* 0x000000195b5b7c10 */ /* 0x000fc4000b7fe4ff */
[----:B------:R-:W-:Y:S02]  /*b860*/  IADD3 R63, P6, PT, R63, UR11, RZ ;  /* 0x0000000b3f3f7c10 */ /* 0x000fe4000ffde0ff */
[----:B------:R-:W-:Y:S02]  /*b870*/  IADD3.X R175, PT, PT, R175, UR25, RZ, P4, !PT ;  /* 0x00000019afaf7c10 */ /* 0x000fe4000a7fe4ff */
[----:B------:R-:W-:Y:S02]  /*b880*/  IADD3 R25, P4, PT, R25, UR11, RZ ;  /* 0x0000000b19197c10 */ /* 0x000fe4000ff9e0ff */
[----:B------:R-:W-:Y:S02]  /*b890*/  IADD3.X R65, PT, PT, R65, UR25, RZ, P6, !PT ;  /* 0x0000001941417c10 */ /* 0x000fe4000b7fe4ff */
[----:B------:R-:W-:Y:S02]  /*b8a0*/  IADD3 R35, P6, PT, R35, UR11, RZ ;  /* 0x0000000b23237c10 */ /* 0x000fe4000ffde0ff */
[----:B------:R-:W-:-:S02]  /*b8b0*/  IADD3.X R26, PT, PT, R26, UR25, RZ, P4, !PT ;  /* 0x000000191a1a7c10 */ /* 0x000fc4000a7fe4ff */
[----:B------:R-:W-:-:S04]  /*b8c0*/  IADD3 R98, P4, PT, R98, UR11, RZ ;  /* 0x0000000b62627c10 */ /* 0x000fc8000ff9e0ff */
[----:B------:R-:W-:Y:S02]  /*b8d0*/  IADD3.X R99, PT, PT, R99, UR25, RZ, P4, !PT ;  /* 0x0000001963637c10 */ /* 0x000fe4000a7fe4ff */
[----:B------:R-:W-:Y:S02]  /*b8e0*/  IADD3 R70, P4, PT, R70, UR11, RZ ;  /* 0x0000000b46467c10 */ /* 0x000fe4000ff9e0ff */
[----:B------:R-:W-:Y:S01]  /*b8f0*/  IADD3.X R37, PT, PT, R37, UR25, RZ, P6, !PT ;  /* 0x0000001925257c10 */ /* 0x000fe2000b7fe4ff */
[----:B------:R-:W0:Y:S01]  /*b900*/  SYNCS.PHASECHK.TRANS64.TRYWAIT P6, [UR6], R103 ;  /* 0x00000067ff0075a7 */ /* 0x000e2200080c1106 */
        /* <DEDUP_REMOVED lines=16> */
[----:B------:R-:W-:Y:S01]  /*ba10*/  IADD3 R57, P3, PT, R57, UR11, RZ ;  /* 0x0000000b39397c10 */ /* 0x000fe2000ff7e0ff */
[----:B------:R-:W-:Y:S01]  /*ba20*/  STL [R1+0x134], R108 ;  /* 0x0001346c01007387 */ /* 0x000fe20000100800 */
[----:B------:R-:W-:Y:S02]  /*ba30*/  IADD3.X R11, PT, PT, R11, UR25, RZ, P5, !PT ;  /* 0x000000190b0b7c10 */ /* 0x000fe4000affe4ff */
[----:B------:R-:W-:Y:S01]  /*ba40*/  IADD3.X R85, PT, PT, R85, UR25, RZ, P2, !PT ;  /* 0x0000001955557c10 */ /* 0x000fe200097fe4ff */
[----:B------:R-:W-:Y:S01]  /*ba50*/  STL [R1+0x12c], R107 ;  /* 0x00012c6b01007387 */ /* 0x000fe20000100800 */
[----:B------:R-:W-:Y:S02]  /*ba60*/  IADD3 R6, P5, PT, R6, UR11, RZ ;  /* 0x0000000b06067c10 */ /* 0x000fe4000ffbe0ff */
[----:B------:R-:W-:Y:S01]  /*ba70*/  IADD3 R81, P2, PT, R81, UR11, RZ ;  /* 0x0000000b51517c10 */ /* 0x000fe2000ff5e0ff */
[----:B------:R-:W-:Y:S01]  /*ba80*/  STL [R1+0x130], R106 ;  /* 0x0001306a01007387 */ /* 0x000fe20000100800 */
[----:B------:R-:W-:-:S02]  /*ba90*/  IADD3.X R34, PT, PT, R34, UR25, RZ, P4, !PT ;  /* 0x0000001922227c10 */ /* 0x000fc4000a7fe4ff */
[----:B------:R-:W-:Y:S01]  /*baa0*/  IADD3.X R59, PT, PT, R59, UR25, RZ, P3, !PT ;  /* 0x000000193b3b7c10 */ /* 0x000fe20009ffe4ff */
[----:B------:R1:W-:Y:S01]  /*bab0*/  STL [R1+0x128], R104 ;  /* 0x0001286801007387 */ /* 0x0003e20000100800 */
[----:B------:R-:W-:Y:S02]  /*bac0*/  IADD3 R30, P4, PT, R30, UR11, RZ ;  /* 0x0000000b1e1e7c10 */ /* 0x000fe4000ff9e0ff */
[----:B------:R-:W-:Y:S02]  /*bad0*/  IADD3 R55, P3, PT, R55, UR11, RZ ;  /* 0x0000000b37377c10 */ /* 0x000fe4000ff7e0ff */
[----:B------:R-:W-:Y:S02]  /*bae0*/  IADD3.X R8, PT, PT, R8, UR25, RZ, P5, !PT ;  /* 0x0000001908087c10 */ /* 0x000fe4000affe4ff */
[----:B------:R-:W-:Y:S02]  /*baf0*/  IADD3.X R83, PT, PT, R83, UR25, RZ, P2, !PT ;  /* 0x0000001953537c10 */ /* 0x000fe400097fe4ff */
[----:B-1----:R-:W-:-:S02]  /*bb00*/  SHF.R.U32.HI R104, RZ, 0x7, R105 ;  /* 0x00000007ff687819 */ /* 0x002fc40000011669 */
[----:B------:R-:W-:Y:S02]  /*bb10*/  SHF.R.U32.HI R105, RZ, 0x7, R105 ;  /* 0x00000007ff697819 */ /* 0x000fe40000011669 */
[----:B------:R-:W-:Y:S02]  /*bb20*/  IADD3 R5, P5, PT, R5, UR11, RZ ;  /* 0x0000000b05057c10 */ /* 0x000fe4000ffbe0ff */
[----:B------:R-:W-:Y:S02]  /*bb30*/  IADD3 R80, P2, PT, R80, UR11, RZ ;  /* 0x0000000b50507c10 */ /* 0x000fe4000ff5e0ff */
[----:B------:R-:W-:Y:S02]  /*bb40*/  IADD3.X R32, PT, PT, R32, UR25, RZ, P4, !PT ;  /* 0x0000001920207c10 */ /* 0x000fe4000a7fe4ff */
[----:B------:R-:W-:Y:S02]  /*bb50*/  IADD3.X R56, PT, PT, R56, UR25, RZ, P3, !PT ;  /* 0x0000001938387c10 */ /* 0x000fe40009ffe4ff */
[----:B------:R-:W-:-:S02]  /*bb60*/  IADD3 R29, P4, PT, R29, UR11, RZ ;  /* 0x0000000b1d1d7c10 */ /* 0x000fc4000ff9e0ff */
[----:B------:R-:W-:Y:S02]  /*bb70*/  IADD3 R53, P3, PT, R53, UR11, RZ ;  /* 0x0000000b35357c10 */ /* 0x000fe4000ff7e0ff */
[----:B------:R-:W-:Y:S02]  /*bb80*/  SGXT.U32 R105, R105, 0x1 ;  /* 0x000000016969781a */ /* 0x000fe40000000000 */
[----:B------:R-:W-:Y:S02]  /*bb90*/  SGXT.U32 R104, R104, 0x1 ;  /* 0x000000016868781a */ /* 0x000fe40000000000 */
[----:B------:R-:W-:Y:S02]  /*bba0*/  IADD3.X R7, PT, PT, R7, UR25, RZ, P5, !PT ;  /* 0x0000001907077c10 */ /* 0x000fe4000affe4ff */
[----:B------:R-:W-:Y:S02]  /*bbb0*/  IADD3.X R82, PT, PT, R82, UR25, RZ, P2, !PT ;  /* 0x0000001952527c10 */ /* 0x000fe400097fe4ff */
[----:B------:R-:W-:-:S02]  /*bbc0*/  IADD3 R2, P5, PT, R2, UR11, RZ ;  /* 0x0000000b02027c10 */ /* 0x000fc4000ffbe0ff */
[----:B------:R-:W-:Y:S02]  /*bbd0*/  IADD3 R78, P2, PT, R78, UR11, RZ ;  /* 0x0000000b4e4e7c10 */ /* 0x000fe4000ff5e0ff */
[----:B------:R-:W-:Y:S02]  /*bbe0*/  IADD3.X R31, PT, PT, R31, UR25, RZ, P4, !PT ;  /* 0x000000191f1f7c10 */ /* 0x000fe4000a7fe4ff */
[----:B------:R-:W-:Y:S02]  /*bbf0*/  IADD3.X R54, PT, PT, R54, UR25, RZ, P3, !PT ;  /* 0x0000001936367c10 */ /* 0x000fe40009ffe4ff */
[----:B------:R-:W-:Y:S02]  /*bc00*/  IADD3 R27, P4, PT, R27, UR11, RZ ;  /* 0x0000000b1b1b7c10 */ /* 0x000fe4000ff9e0ff */
[----:B------:R-:W-:Y:S02]  /*bc10*/  LOP3.LUT R105, R105, 0x2, RZ, 0xfc, !PT ;  /* 0x0000000269697812 */ /* 0x000fe400078efcff */
[----:B------:R-:W-:-:S02]  /*bc20*/  LOP3.LUT R104, R104, 0x4, RZ, 0xfc, !PT ;  /* 0x0000000468687812 */ /* 0x000fc400078efcff */
[----:B------:R-:W-:Y:S02]  /*bc30*/  IADD3 R0, P3, PT, R0, UR11, RZ ;  /* 0x0000000b00007c10 */ /* 0x000fe4000ff7e0ff */
[----:B------:R-:W-:Y:S02]  /*bc40*/  IADD3.X R4, PT, PT, R4, UR25, RZ, P5, !PT ;  /* 0x0000001904047c10 */ /* 0x000fe4000affe4ff */
[----:B------:R-:W-:Y:S02]  /*bc50*/  IADD3.X R79, PT, PT, R79, UR25, RZ, P2, !PT ;  /* 0x000000194f4f7c10 */ /* 0x000fe400097fe4ff */
[----:B------:R-:W-:Y:S02]  /*bc60*/  ISETP.GE.AND P5, PT, R105, UR22, PT ;  /* 0x0000001669007c0c */ /* 0x000fe4000bfa6270 */
[----:B------:R-:W-:Y:S02]  /*bc70*/  ISETP.GE.AND P2, PT, R104, UR22, PT ;  /* 0x0000001668007c0c */ /* 0x000fe4000bf46270 */
[----:B------:R-:W-:-:S02]  /*bc80*/  IADD3.X R28, PT, PT, R28, UR25, RZ, P4, !PT ;  /* 0x000000191c1c7c10 */ /* 0x000fc4000a7fe4ff */
[----:B------:R-:W-:Y:S02]  /*bc90*/  IADD3.X R3, PT, PT, R3, UR25, RZ, P3, !PT ;  /* 0x0000001903037c10 */ /* 0x000fe40009ffe4ff */
[----:B------:R-:W-:Y:S01]  /*bca0*/  PRMT R117, RZ, 0x7610, R117 ;  /* 0x00007610ff757816 */ /* 0x000fe20000000075 */
[----:B0-----:R-:W-:Y:S06]  /*bcb0*/  @!P6 BRA `(.L_x_8) ;  /* 0x0000006c0078e947 */ /* 0x001fec0003800000 */
.L_x_16:
[----:B------:R-:W0:Y:S01]  /*bcc0*/  S2R R118, SR_TID.X ;  /* 0x0000000000767919 */ /* 0x000e220000002100 */
[----:B------:R-:W-:Y:S02]  /*bcd0*/  @!P0 IMAD.MOV.U32 R104, RZ, RZ, R0 ;  /* 0x000000ffff688224 */ /* 0x000fe400078e0000 */
[----:B------:R-:W-:Y:S01]  /*bce0*/  @!P0 IMAD.MOV.U32 R105, RZ, RZ, R3 ;  /* 0x000000ffff698224 */ /* 0x000fe200078e0003 */
[----:B------:R-:W1:Y:S04]  /*bcf0*/  S2R R119, SR_TID.X ;  /* 0x0000000000777919 */ /* 0x000e680000002100 */
[----:B------:R2:W3:Y:S04]  /*bd00*/  @!P0 LDG.E.U8 R117, desc[UR20][R104.64] ;  /* 0x0000001468758981 */ /* 0x0004e8000c1e1100 */
[----:B------:R4:W-:Y:S01]  /*bd10*/  STL [R1+0x240], R0 ;  /* 0x0002400001007387 */ /* 0x0009e20000100800 */
[----:B------:R-:W-:-:S03]  /*bd20*/  PRMT R163, RZ, 0x7610, R163 ;  /* 0x00007610ffa37816 */ /* 0x000fc600000000a3 */
[----:B------:R0:W-:Y:S02]  /*bd30*/  STL [R1+0x23c], R3 ;  /* 0x00023c0301007387 */ /* 0x0001e40000100800 */
[----:B0-----:R-:W-:Y:S01]  /*bd40*/  SHF.R.U32.HI R118, RZ, 0x7, R118 ;  /* 0x00000007ff767819 */ /* 0x001fe20000011676 */
[----:B--2---:R-:W-:Y:S02]  /*bd50*/  @!P5 IMAD.MOV.U32 R104, RZ, RZ, R27 ;  /* 0x000000ffff68d224 */ /* 0x004fe400078e001b */
[----:B------:R-:W-:Y:S01]  /*bd60*/  @!P5 IMAD.MOV.U32 R105, RZ, RZ, R28 ;  /* 0x000000ffff69d224 */ /* 0x000fe200078e001c */
[----:B------:R-:W-:Y:S01]  /*bd70*/  SGXT.U32 R118, R118, 0x1 ;  /* 0x000000017676781a */ /* 0x000fe20000000000 */
[----:B------:R-:W2:Y:S03]  /*bd80*/  LDL R121, [R1+0x12c] ;  /* 0x00012c0001797983 */ /* 0x000ea60000100800 */
[----:B------:R-:W-:Y:S01]  /*bd90*/  LOP3.LUT R118, R118, 0x6, RZ, 0xfc, !PT ;  /* 0x0000000676767812 */ /* 0x000fe200078efcff */
[----:B------:R0:W2:Y:S03]  /*bda0*/  @!P5 LDG.E.U8 R163, desc[UR20][R104.64] ;  /* 0x0000001468a3d981 */ /* 0x0000a6000c1e1100 */
[----:B------:R-:W-:-:S02]  /*bdb0*/  ISETP.GE.AND P4, PT, R118, UR22, PT ;  /* 0x0000001676007c0c */ /* 0x000fc4000bf86270 */
[--C-:B-1----:R-:W-:Y:S02]  /*bdc0*/  SHF.R.U32.HI R118, RZ, 0x7, R119.reuse ;  /* 0x00000007ff767819 */ /* 0x102fe40000011677 */
[----:B------:R-:W-:-:S04]  /*bdd0*/  SHF.R.U32.HI R119, RZ, 0x7, R119 ;  /* 0x00000007ff777819 */ /* 0x000fc80000011677 */
[----:B------:R-:W-:-:S04]  /*bde0*/  SGXT.U32 R119, R119, 0x1 ;  /* 0x000000017777781a */ /* 0x000fc80000000000 */
[----:B------:R-:W-:-:S04]  /*bdf0*/  LOP3.LUT R119, R119, 0x8, RZ, 0xfc, !PT ;  /* 0x0000000877777812 */ /* 0x000fc800078efcff */
[----:B------:R-:W-:Y:S02]  /*be00*/  ISETP.GE.AND P3, PT, R119, UR22, PT ;  /* 0x0000001677007c0c */ /* 0x000fe4000bf66270 */
[----:B------:R-:W1:Y:S01]  /*be10*/  S2R R119, SR_TID.X ;  /* 0x0000000000777919 */ /* 0x000e620000002100 */
[----:B------:R-:W-:-:S04]  /*be20*/  SGXT.U32 R118, R118, 0x1 ;  /* 0x000000017676781a */ /* 0x000fc80000000000 */
[----:B------:R-:W-:-:S04]  /*be30*/  LOP3.LUT R118, R118, 0xa, RZ, 0xfc, !PT ;  /* 0x0000000a76767812 */ /* 0x000fc800078efcff */
[----:B------:R-:W-:Y:S02]  /*be40*/  ISETP.GE.AND P0, PT, R118, UR22, PT ;  /* 0x0000001676007c0c */ /* 0x000fe4000bf06270 */
[----:B-1----:R-:W-:-:S04]  /*be50*/  SHF.R.U32.HI R118, RZ, 0x7, R119 ;  /* 0x00000007ff767819 */ /* 0x002fc80000011677 */
[----:B------:R-:W-:-:S04]  /*be60*/  SGXT.U32 R118, R118, 0x1 ;  /* 0x000000017676781a */ /* 0x000fc80000000000 */
[----:B------:R-:W-:-:S04]  /*be70*/  LOP3.LUT R118, R118, 0xe, RZ, 0xfc, !PT ;  /* 0x0000000e76767812 */ /* 0x000fc800078efcff */
[----:B------:R-:W-:Y:S02]  /*be80*/  ISETP.GE.AND P5, PT, R118, UR22, PT ;  /* 0x0000001676007c0c */ /* 0x000fe4000bfa6270 */
[----:B------:R-:W1:Y:S01]  /*be90*/  S2R R118, SR_TID.X ;  /* 0x0000000000767919 */ /* 0x000e620000002100 */
[----:B----4-:R-:W-:Y:S01]  /*bea0*/  PRMT R0, RZ, 0x7610, R0 ;  /* 0x00007610ff007816 */ /* 0x010fe20000000000 */
[----:B0-----:R-:W-:Y:S01]  /*beb0*/  @!P2 IMAD.MOV.U32 R104, RZ, RZ, R53 ;  /* 0x000000ffff68a224 */ /* 0x001fe200078e0035 */
[----:B------:R-:W-:-:S04]  /*bec0*/  PRMT R147, RZ, 0x7610, R147 ;  /* 0x00007610ff937816 */ /* 0x000fc80000000093 */
[----:B------:R-:W4:Y:S01]  /*bed0*/  @!P4 LDG.E.U8 R0, desc[UR20][R78.64] ;  /* 0x000000144e00c981 */ /* 0x000f22000c1e1100 */
[----:B------:R-:W-:Y:S01]  /*bee0*/  @!P2 IMAD.MOV.U32 R105, RZ, RZ, R54 ;  /* 0x000000ffff69a224 */ /* 0x000fe200078e0036 */
[----:B------:R-:W-:-:S04]  /*bef0*/  PRMT R120, RZ, 0x7610, R120 ;  /* 0x00007610ff787816 */ /* 0x000fc80000000078 */
[----:B------:R0:W2:Y:S01]  /*bf00*/  @!P2 LDG.E.U8 R147, desc[UR20][R104.64] ;  /* 0x000000146893a981 */ /* 0x0000a2000c1e1100 */
[----:B-1----:R-:W-:-:S04]  /*bf10*/  SHF.R.U32.HI R3, RZ, 0x7, R118 ;  /* 0x00000007ff037819 */ /* 0x002fc80000011676 */
[----:B------:R-:W-:-:S04]  /*bf20*/  SGXT.U32 R3, R3, 0x1 ;  /* 0x000000010303781a */ /* 0x000fc80000000000 */
[----:B------:R-:W-:-:S04]  /*bf30*/  LOP3.LUT R3, R3, 0x10, RZ, 0xfc, !PT ;  /* 0x0000001003037812 */ /* 0x000fc800078efcff */
[----:B------:R-:W-:Y:S02]  /*bf40*/  ISETP.GE.AND P4, PT, R3, UR22, PT ;  /* 0x0000001603007c0c */ /* 0x000fe4000bf86270 */
[--C-:B------:R-:W-:Y:S02]  /*bf50*/  SHF.R.U32.HI R3, RZ, 0x7, R118.reuse ;  /* 0x00000007ff037819 */ /* 0x100fe40000011676 */
[----:B------:R-:W-:Y:S01]  /*bf60*/  SHF.R.U32.HI R118, RZ, 0x7, R118 ;  /* 0x00000007ff767819 */ /* 0x000fe20000011676 */
[----:B0-----:R-:W-:-:S03]  /*bf70*/  @!P3 IMAD.MOV.U32 R104, RZ, RZ, R2 ;  /* 0x000000ffff68b224 */ /* 0x001fc600078e0002 */
[----:B------:R-:W-:Y:S01]  /*bf80*/  SGXT.U32 R118, R118, 0x1 ;  /* 0x000000017676781a */ /* 0x000fe20000000000 */
[----:B------:R-:W-:-:S03]  /*bf90*/  @!P3 IMAD.MOV.U32 R105, RZ, RZ, R4 ;  /* 0x000000ffff69b224 */ /* 0x000fc600078e0004 */
[----:B------:R-:W-:Y:S02]  /*bfa0*/  LOP3.LUT R118, R118, 0x12, RZ, 0xfc, !PT ;  /* 0x0000001276767812 */ /* 0x000fe400078efcff */
[----:B------:R0:W2:Y:S02]  /*bfb0*/  @!P3 LDG.E.U8 R120, desc[UR20][R104.64] ;  /* 0x000000146878b981 */ /* 0x0000a4000c1e1100 */
[----:B------:R-:W-:Y:S02]  /*bfc0*/  ISETP.GE.AND P3, PT, R118, UR22, PT ;  /* 0x0000001676007c0c */ /* 0x000fe4000bf66270 */
[----:B------:R-:W1:Y:S01]  /*bfd0*/  S2R R118, SR_TID.X ;  /* 0x0000000000767919 */ /* 0x000e620000002100 */
[----:B------:R-:W-:-:S04]  /*bfe0*/  SHF.R.U32.HI R119, RZ, 0x7, R119 ;  /* 0x00000007ff777819 */ /* 0x000fc80000011677 */
[----:B------:R-:W-:Y:S02]  /*bff0*/  SGXT.U32 R119, R119, 0x1 ;  /* 0x000000017777781a */ /* 0x000fe40000000000 */
[----:B------:R-:W-:Y:S02]  /*c000*/  SGXT.U32 R3, R3, 0x1 ;  /* 0x000000010303781a */ /* 0x000fe40000000000 */
[----:B------:R-:W-:Y:S01]  /*c010*/  LOP3.LUT R119, R119, 0xc, RZ, 0xfc, !PT ;  /* 0x0000000c77777812 */ /* 0x000fe200078efcff */
[----:B0-----:R-:W-:Y:S01]  /*c020*/  @!P0 IMAD.MOV.U32 R104, RZ, RZ, R29 ;  /* 0x000000ffff688224 */ /* 0x001fe200078e001d */
[----:B------:R-:W-:Y:S01]  /*c030*/  PRMT R162, RZ, 0x7610, R162 ;  /* 0x00007610ffa27816 */ /* 0x000fe200000000a2 */
[----:B------:R-:W-:Y:S01]  /*c040*/  @!P0 IMAD.MOV.U32 R105, RZ, RZ, R31 ;  /* 0x000000ffff698224 */ /* 0x000fe200078e001f */
[----:B------:R-:W-:Y:S02]  /*c050*/  ISETP.GE.AND P2, PT, R119, UR22, PT ;  /* 0x0000001677007c0c */ /* 0x000fe4000bf46270 */
[----:B------:R-:W-:-:S02]  /*c060*/  LOP3.LUT R3, R3, 0x14, RZ, 0xfc, !PT ;  /* 0x0000001403037812 */ /* 0x000fc400078efcff */
[----:B------:R0:W2:Y:S02]  /*c070*/  @!P0 LDG.E.U8 R162, desc[UR20][R104.64] ;  /* 0x0000001468a28981 */ /* 0x0000a4000c1e1100 */
[----:B------:R-:W-:Y:S02]  /*c080*/  ISETP.GE.AND P0, PT, R3, UR22, PT ;  /* 0x0000001603007c0c */ /* 0x000fe4000bf06270 */
[----:B------:R-:W-:Y:S02]  /*c090*/  PRMT R146, RZ, 0x7610, R146 ;  /* 0x00007610ff927816 */ /* 0x000fe40000000092 */
[--C-:B-1----:R-:W-:Y:S02]  /*c0a0*/  SHF.R.U32.HI R3, RZ, 0x7, R118.reuse ;  /* 0x00000007ff037819 */ /* 0x102fe40000011676 */
        /* <DEDUP_REMOVED lines=8> */
[----:B------:R-:W-:Y:S02]  /*c130*/  SGXT.U32 R3, R3, 0x1 ;  /* 0x000000010303781a */ /* 0x000fe40000000000 */
[----:B------:R-:W-:Y:S01]  /*c140*/  PRMT R238, RZ, 0x7610, R238 ;  /* 0x00007610ffee7816 */ /* 0x000fe200000000ee */
[----:B0-----:R-:W-:-:S02]  /*c150*/  @!P5 IMAD.MOV.U32 R104, RZ, RZ, R80 ;  /* 0x000000ffff68d224 */ /* 0x001fc400078e0050 */
[----:B------:R-:W-:Y:S01]  /*c160*/  @!P5 IMAD.MOV.U32 R105, RZ, RZ, R82 ;  /* 0x000000ffff69d224 */ /* 0x000fe200078e0052 */
[----:B------:R-:W-:-:S04]  /*c170*/  LOP3.LUT R3, R3, 0x18, RZ, 0xfc, !PT ;  /* 0x0000001803037812 */ /* 0x000fc800078efcff */
[----:B------:R0:W2:Y:S01]  /*c180*/  @!P5 LDG.E.U8 R238, desc[UR20][R104.64] ;  /* 0x0000001468eed981 */ /* 0x0000a2000c1e1100 */
[----:B------:R-:W-:Y:S02]  /*c190*/  ISETP.GE.AND P5, PT, R3, UR22, PT ;  /* 0x0000001603007c0c */ /* 0x000fe4000bfa6270 */
[----:B------:R-:W-:Y:S01]  /*c1a0*/  PRMT R123, RZ, 0x7610, R123 ;  /* 0x00007610ff7b7816 */ /* 0x000fe2000000007b */
[----:B0-----:R-:W-:Y:S02]  /*c1b0*/  @!P4 IMAD.MOV.U32 R104, RZ, RZ, R5 ;  /* 0x000000ffff68c224 */ /* 0x001fe400078e0005 */
[----:B------:R-:W-:-:S05]  /*c1c0*/  @!P4 IMAD.MOV.U32 R105, RZ, RZ, R7 ;  /* 0x000000ffff69c224 */ /* 0x000fca00078e0007 */
[----:B------:R0:W2:Y:S01]  /*c1d0*/  @!P4 LDG.E.U8 R123, desc[UR20][R104.64] ;  /* 0x00000014687bc981 */ /* 0x0000a2000c1e1100 */
[----:B-1----:R-:W-:-:S04]  /*c1e0*/  SHF.R.U32.HI R3, RZ, 0x7, R118 ;  /* 0x00000007ff037819 */ /* 0x002fc80000011676 */
[----:B------:R-:W-:-:S04]  /*c1f0*/  SGXT.U32 R3, R3, 0x1 ;  /* 0x000000010303781a */ /* 0x000fc80000000000 */
[----:B------:R-:W-:-:S04]  /*c200*/  LOP3.LUT R3, R3, 0x1a, RZ, 0xfc, !PT ;  /* 0x0000001a03037812 */ /* 0x000fc800078efcff */
[----:B------:R-:W-:Y:S02]  /*c210*/  ISETP.GE.AND P4, PT, R3, UR22, PT ;  /* 0x0000001603007c0c */ /* 0x000fe4000bf86270 */
[--C-:B------:R-:W-:Y:S02]  /*c220*/  SHF.R.U32.HI R3, RZ, 0x7, R118.reuse ;  /* 0x00000007ff037819 */ /* 0x100fe40000011676 */
[----:B------:R-:W-:Y:S01]  /*c230*/  SHF.R.U32.HI R118, RZ, 0x7, R118 ;  /* 0x00000007ff767819 */ /* 0x000fe20000011676 */
[----:B0-----:R-:W-:Y:S01]  /*c240*/  @!P3 IMAD.MOV.U32 R104, RZ, RZ, R30 ;  /* 0x000000ffff68b224 */ /* 0x001fe200078e001e */
[----:B------:R-:W-:Y:S02]  /*c250*/  PRMT R161, RZ, 0x7610, R161 ;  /* 0x00007610ffa17816 */ /* 0x000fe400000000a1 */
        /* <DEDUP_REMOVED lines=14> */
[----:B0-----:R-:W-:Y:S01]  /*c340*/  @!P2 IMAD.MOV.U32 R104, RZ, RZ, R81 ;  /* 0x000000ffff68a224 */ /* 0x001fe200078e0051 */
[--C-:B-1----:R-:W-:Y:S02]  /*c350*/  SHF.R.U32.HI R3, RZ, 0x7, R118.reuse ;  /* 0x00000007ff037819 */ /* 0x102fe40000011676 */
[----:B------:R-:W-:Y:S01]  /*c360*/  SHF.R.U32.HI R118, RZ, 0x7, R118 ;  /* 0x00000007ff767819 */ /* 0x000fe20000011676 */
[----:B------:R-:W-:-:S03]  /*c370*/  @!P2 IMAD.MOV.U32 R105, RZ, RZ, R83 ;  /* 0x000000ffff69a224 */ /* 0x000fc600078e0053 */
[----:B------:R-:W-:Y:S02]  /*c380*/  SGXT.U32 R118, R118, 0x1 ;  /* 0x000000017676781a */ /* 0x000fe40000000000 */
[----:B------:R0:W2:Y:S02]  /*c390*/  @!P2 LDG.E.U8 R191, desc[UR20][R104.64] ;  /* 0x0000001468bfa981 */ /* 0x0000a4000c1e1100 */
[----:B------:R-:W-:-:S04]  /*c3a0*/  LOP3.LUT R118, R118, 0x20, RZ, 0xfc, !PT ;  /* 0x0000002076767812 */ /* 0x000fc800078efcff */
[----:B------:R-:W-:Y:S02]  /*c3b0*/  ISETP.GE.AND P2, PT, R118, UR22, PT ;  /* 0x0000001676007c0c */ /* 0x000fe4000bf46270 */
[----:B------:R-:W1:Y:S01]  /*c3c0*/  S2R R118, SR_TID.X ;  /* 0x0000000000767919 */ /* 0x000e620000002100 */
[----:B------:R-:W-:Y:S01]  /*c3d0*/  SGXT.U32 R3, R3, 0x1 ;  /* 0x000000010303781a */ /* 0x000fe20000000000 */
[----:B0-----:R-:W-:Y:S01]  /*c3e0*/  @!P5 IMAD.MOV.U32 R104, RZ, RZ, R6 ;  /* 0x000000ffff68d224 */ /* 0x001fe200078e0006 */
[----:B------:R-:W-:Y:S01]  /*c3f0*/  PRMT R122, RZ, 0x7610, R122 ;  /* 0x00007610ff7a7816 */ /* 0x000fe2000000007a */
        /* <DEDUP_REMOVED lines=23> */
[----:B------:R-:W-:Y:S02]  /*c570*/  PRMT R190, RZ, 0x7610, R190 ;  /* 0x00007610ffbe7816 */ /* 0x000fe400000000be */
[----:B------:R-:W-:-:S04]  /*c580*/  LOP3.LUT R3, R3, 0x28, RZ, 0xfc, !PT ;  /* 0x0000002803037812 */ /* 0x000fc800078efcff */
[----:B------:R-:W2:Y:S01]  /*c590*/  @!P0 LDG.E.U8 R190, desc[UR20][R84.64] ;  /* 0x0000001454be8981 */ /* 0x000ea2000c1e1100 */
[----:B------:R-:W-:Y:S01]  /*c5a0*/  ISETP.GE.AND P0, PT, R3, UR22, PT ;  /* 0x0000001603007c0c */ /* 0x000fe2000bf06270 */
[----:B0-----:R-:W-:Y:S01]  /*c5b0*/  @!P2 IMAD.MOV.U32 R104, RZ, RZ, R9 ;  /* 0x000000ffff68a224 */ /* 0x001fe200078e0009 */
[----:B------:R-:W-:Y:S01]  /*c5c0*/  PRMT R125, RZ, 0x7610, R125 ;  /* 0x00007610ff7d7816 */ /* 0x000fe2000000007d */
[----:B------:R-:W-:-:S05]  /*c5d0*/  @!P2 IMAD.MOV.U32 R105, RZ, RZ, R11 ;  /* 0x000000ffff69a224 */ /* 0x000fca00078e000b */
[----:B------:R0:W2:Y:S01]  /*c5e0*/  @!P2 LDG.E.U8 R125, desc[UR20][R104.64] ;  /* 0x00000014687da981 */ /* 0x0000a2000c1e1100 */
[--C-:B-1----:R-:W-:Y:S02]  /*c5f0*/  SHF.R.U32.HI R3, RZ, 0x7, R118.reuse ;  /* 0x00000007ff037819 */ /* 0x102fe40000011676 */
[----:B------:R-:W-:-:S04]  /*c600*/  SHF.R.U32.HI R118, RZ, 0x7, R118 ;  /* 0x00000007ff767819 */ /* 0x000fc80000011676 */
[----:B------:R-:W-:-:S04]  /*c610*/  SGXT.U32 R118, R118, 0x1 ;  /* 0x000000017676781a */ /* 0x000fc80000000000 */
        /* <DEDUP_REMOVED lines=169> */
[----:B------:R-:W-:Y:S01]  /*d0b0*/  PRMT R131, RZ, 0x7610, R131 ;  /* 0x00007610ff837816 */ /* 0x000fe20000000083 */
[----:B0-----:R-:W-:Y:S02]  /*d0c0*/  @!P5 IMAD.MOV.U32 R104, RZ, RZ, R25 ;  /* 0x000000ffff68d224 */ /* 0x001fe400078e0019 */
[----:B------:R-:W-:Y:S01]  /*d0d0*/  @!P5 IMAD.MOV.U32 R105, RZ, RZ, R26 ;  /* 0x000000ffff69d224 */ /* 0x000fe200078e001a */
[----:B------:R-:W-:Y:S02]  /*d0e0*/  SGXT.U32 R3, R3, 0x1 ;  /* 0x000000010303781a */ /* 0x000fe40000000000 */
[----:B------:R-:W-:Y:S02]  /*d0f0*/  PRMT R139, RZ, 0x7610, R139 ;  /* 0x00007610ff8b7816 */ /* 0x000fe4000000008b */
[----:B------:R0:W2:Y:S01]  /*d100*/  @!P5 LDG.E.U8 R131, desc[UR20][R104.64] ;  /* 0x000000146883d981 */ /* 0x0000a2000c1e1100 */
[----:B------:R-:W-:-:S02]  /*d110*/  LOP3.LUT R3, R3, 0x78, RZ, 0xfc, !PT ;  /* 0x0000007803037812 */ /* 0x000fc400078efcff */
[----:B------:R-:W-:Y:S02]  /*d120*/  PRMT R169, RZ, 0x7610, R169 ;  /* 0x00007610ffa97816 */ /* 0x000fe400000000a9 */
[----:B------:R-:W-:Y:S01]  /*d130*/  ISETP.GE.AND P5, PT, R3, UR22, PT ;  /* 0x0000001603007c0c */ /* 0x000fe2000bfa6270 */
[----:B0-----:R-:W-:Y:S02]  /*d140*/  @!P4 IMAD.MOV.U32 R104, RZ, RZ, R69 ;  /* 0x000000ffff68c224 */ /* 0x001fe400078e0045 */
[----:B------:R-:W-:-:S05]  /*d150*/  @!P4 IMAD.MOV.U32 R105, RZ, RZ, R71 ;  /* 0x000000ffff69c224 */ /* 0x000fca00078e0047 */
[----:B------:R0:W2:Y:S01]  /*d160*/  @!P4 LDG.E.U8 R139, desc[UR20][R104.64] ;  /* 0x00000014688bc981 */ /* 0x0000a2000c1e1100 */
[----:B------:R-:W-:Y:S02]  /*d170*/  PRMT R166, RZ, 0x7610, R166 ;  /* 0x00007610ffa67816 */ /* 0x000fe400000000a6 */
[----:B-1----:R-:W-:Y:S01]  /*d180*/  SHF.R.U32.HI R3, RZ, 0x7, R118 ;  /* 0x00000007ff037819 */ /* 0x002fe20000011676 */
[----:B0-----:R-:W-:Y:S02]  /*d190*/  @!P3 IMAD.MOV.U32 R104, RZ, RZ, R93 ;  /* 0x000000ffff68b224 */ /* 0x001fe400078e005d */
[----:B------:R-:W-:Y:S01]  /*d1a0*/  @!P3 IMAD.MOV.U32 R105, RZ, RZ, R95 ;  /* 0x000000ffff69b224 */ /* 0x000fe200078e005f */
[----:B------:R-:W-:-:S04]  /*d1b0*/  SGXT.U32 R3, R3, 0x1 ;  /* 0x000000010303781a */ /* 0x000fc80000000000 */
[----:B------:R0:W2:Y:S01]  /*d1c0*/  @!P3 LDG.E.U8 R169, desc[UR20][R104.64] ;  /* 0x0000001468a9b981 */ /* 0x0000a2000c1e1100 */
[----:B------:R-:W-:Y:S01]  /*d1d0*/  LOP3.LUT R3, R3, 0x4a, RZ, 0xfc, !PT ;  /* 0x0000004a03037812 */ /* 0x000fe200078efcff */
[----:B0-----:R-:W-:Y:S02]  /*d1e0*/  @!P0 IMAD.MOV.U32 R104, RZ, RZ, R174 ;  /* 0x000000ffff688224 */ /* 0x001fe400078e00ae */
[----:B------:R-:W-:-:S05]  /*d1f0*/  @!P0 IMAD.MOV.U32 R105, RZ, RZ, R172 ;  /* 0x000000ffff698224 */ /* 0x000fca00078e00ac */
[----:B------:R0:W2:Y:S01]  /*d200*/  @!P0 LDG.E.U8 R166, desc[UR20][R104.64] ;  /* 0x0000001468a68981 */ /* 0x0000a2000c1e1100 */
[----:B------:R-:W-:Y:S02]  /*d210*/  ISETP.GE.AND P0, PT, R3, UR22, PT ;  /* 0x0000001603007c0c */ /* 0x000fe4000bf06270 */
[----:B------:R-:W-:Y:S02]  /*d220*/  SHF.R.U32.HI R3, RZ, 0x7, R118 ;  /* 0x00000007ff037819 */ /* 0x000fe40000011676 */
[----:B------:R-:W-:Y:S02]  /*d230*/  PRMT R165, RZ, 0x7610, R165 ;  /* 0x00007610ffa57816 */ /* 0x000fe400000000a5 */
[----:B------:R-:W-:Y:S01]  /*d240*/  SGXT.U32 R3, R3, 0x1 ;  /* 0x000000010303781a */ /* 0x000fe20000000000 */
[----:B0-----:R-:W-:Y:S02]  /*d250*/  @!P2 IMAD.MOV.U32 R104, RZ, RZ, R184 ;  /* 0x000000ffff68a224 */ /* 0x001fe400078e00b8 */
[----:B------:R-:W-:Y:S01]  /*d260*/  @!P2 IMAD.MOV.U32 R105, RZ, RZ, R183 ;  /* 0x000000ffff69a224 */ /* 0x000fe200078e00b7 */
[----:B------:R-:W-:-:S02]  /*d270*/  LOP3.LUT R3, R3, 0x4c, RZ, 0xfc, !PT ;  /* 0x0000004c03037812 */ /* 0x000fc400078efcff */
[----:B------:R-:W-:Y:S02]  /*d280*/  PRMT R164, RZ, 0x7610, R164 ;  /* 0x00007610ffa47816 */ /* 0x000fe400000000a4 */
[----:B------:R0:W2:Y:S01]  /*d290*/  @!P2 LDG.E.U8 R165, desc[UR20][R104.64] ;  /* 0x0000001468a5a981 */ /* 0x0000a2000c1e1100 */
[----:B------:R-:W-:Y:S02]  /*d2a0*/  ISETP.GE.AND P2, PT, R3, UR22, PT ;  /* 0x0000001603007c0c */ /* 0x000fe4000bf46270 */
[----:B------:R-:W-:Y:S02]  /*d2b0*/  SHF.R.U32.HI R3, RZ, 0x7, R118 ;  /* 0x00000007ff037819 */ /* 0x000fe40000011676 */
[----:B------:R-:W-:Y:S01]  /*d2c0*/  PRMT R154, RZ, 0x7610, R154 ;  /* 0x00007610ff9a7816 */ /* 0x000fe2000000009a */
        /* <DEDUP_REMOVED lines=14> */
[----:B------:R-:W-:-:S04]  /*d3b0*/  LOP3.LUT R3, R3, 0x52, RZ, 0xfc, !PT ;  /* 0x0000005203037812 */ /* 0x000fc800078efcff */
[----:B------:R0:W2:Y:S01]  /*d3c0*/  @!P2 LDG.E.U8 R138, desc[UR20][R104.64] ;  /* 0x00000014688aa981 */ /* 0x0000a2000c1e1100 */
[----:B------:R-:W-:Y:S02]  /*d3d0*/  ISETP.GE.AND P2, PT, R3, UR22, PT ;  /* 0x0000001603007c0c */ /* 0x000fe4000bf46270 */
[----:B------:R-:W-:Y:S02]  /*d3e0*/  SHF.R.U32.HI R3, RZ, 0x7, R118 ;  /* 0x00000007ff037819 */ /* 0x000fe40000011676 */
[----:B------:R-:W-:Y:S02]  /*d3f0*/  PRMT R103, RZ, 0x7610, R103 ;  /* 0x00007610ff677816 */ /* 0x000fe40000000067 */
[----:B------:R-:W-:-:S04]  /*d400*/  SGXT.U32 R3, R3, 0x1 ;  /* 0x000000010303781a */ /* 0x000fc80000000000 */
[----:B------:R-:W-:Y:S01]  /*d410*/  LOP3.LUT R3, R3, 0x54, RZ, 0xfc, !PT ;  /* 0x0000005403037812 */ /* 0x000fe200078efcff */
[----:B------:R-:W2:Y:S03]  /*d420*/  @!P0 LDG.E.U8 R103, desc[UR20][R96.64] ;  /* 0x0000001460678981 */ /* 0x000ea6000c1e1100 */
[----:B------:R-:W-:Y:S02]  /*d430*/  ISETP.GE.AND P0, PT, R3, UR22, PT ;  /* 0x0000001603007c0c */ /* 0x000fe4000bf06270 */
        /* <DEDUP_REMOVED lines=8> */
[----:B------:R-:W-:Y:S02]  /*d4c0*/  SHF.R.U32.HI R3, RZ, 0x7, R118 ;  /* 0x00000007ff037819 */ /* 0x000fe40000011676 */
[----:B------:R-:W-:Y:S02]  /*d4d0*/  PRMT R137, RZ, 0x7610, R137 ;  /* 0x00007610ff897816 */ /* 0x000fe40000000089 */
[----:B------:R-:W-:Y:S01]  /*d4e0*/  SGXT.U32 R3, R3, 0x1 ;  /* 0x000000010303781a */ /* 0x000fe20000000000 */
[----:B0-----:R-:W-:-:S02]  /*d4f0*/  @!P0 IMAD.MOV.U32 R104, RZ, RZ, R73 ;  /* 0x000000ffff688224 */ /* 0x001fc400078e0049 */
        /* <DEDUP_REMOVED lines=46> */
[----:B------:R0:W3:Y:S01]  /*d7e0*/  @!P0 LDG.E.U8 R135, desc[UR20][R104.64] ;  /* 0x0000001468878981 */ /* 0x0000e2000c1e1100 */
[----:B------:R-:W-:Y:S02]  /*d7f0*/  ISETP.GE.AND P0, PT, R3, UR22, PT ;  /* 0x0000001603007c0c */ /* 0x000fe4000bf06270 */
[----:B------:R-:W-:Y:S02]  /*d800*/  SHF.R.U32.HI R3, RZ, 0x7, R118 ;  /* 0x00000007ff037819 */ /* 0x000fe40000011676 */
[----:B------:R-:W-:Y:S02]  /*d810*/  PRMT R114, RZ, 0x7610, R114 ;  /* 0x00007610ff727816 */ /* 0x000fe40000000072 */
[----:B------:R-:W-:Y:S01]  /*d820*/  SGXT.U32 R3, R3, 0x1 ;  /* 0x000000010303781a */ /* 0x000fe20000000000 */
[----:B0-----:R-:W-:Y:S02]  /*d830*/  @!P2 IMAD.MOV.U32 R104, RZ, RZ, R171 ;  /* 0x000000ffff68a224 */ /* 0x001fe400078e00ab */
[----:B------:R-:W-:Y:S01]  /*d840*/  @!P2 IMAD.MOV.U32 R105, RZ, RZ, R170 ;  /* 0x000000ffff69a224 */ /* 0x000fe200078e00aa */
[----:B------:R-:W-:-:S04]  /*d850*/  LOP3.LUT R3, R3, 0x72, RZ, 0xfc, !PT ;  /* 0x0000007203037812 */ /* 0x000fc800078efcff */
[----:B------:R0:W3:Y:S01]  /*d860*/  @!P2 LDG.E.U8 R114, desc[UR20][R104.64] ;  /* 0x000000146872a981 */ /* 0x0000e2000c1e1100 */
[----:B------:R-:W-:Y:S02]  /*d870*/  ISETP.GE.AND P2, PT, R3, UR22, PT ;  /* 0x0000001603007c0c */ /* 0x000fe4000bf46270 */
[----:B------:R-:W-:-:S04]  /*d880*/  SHF.R.U32.HI R3, RZ, 0x7, R118 ;  /* 0x00000007ff037819 */ /* 0x000fc80000011676 */
[----:B------:R-:W-:-:S04]  /*d890*/  SGXT.U32 R3, R3, 0x1 ;  /* 0x000000010303781a */ /* 0x000fc80000000000 */
[----:B------:R-:W-:-:S04]  /*d8a0*/  LOP3.LUT R3, R3, 0x7a, RZ, 0xfc, !PT ;  /* 0x0000007a03037812 */ /* 0x000fc800078efcff */
[----:B------:R-:W-:Y:S02]  /*d8b0*/  ISETP.GE.AND P3, PT, R3, UR22, PT ;  /* 0x0000001603007c0c */ /* 0x000fe4000bf66270 */
[----:B------:R-:W-:Y:S01]  /*d8c0*/  SHF.R.U32.HI R3, RZ, 0x7, R118 ;  /* 0x00000007ff037819 */ /* 0x000fe20000011676 */
[----:B0-----:R-:W-:Y:S01]  /*d8d0*/  @!P0 IMAD.MOV.U32 R104, RZ, RZ, R176 ;  /* 0x000000ffff688224 */ /* 0x001fe200078e00b0 */
[----:B------:R-:W-:Y:S02]  /*d8e0*/  PRMT R150, RZ, 0x7610, R150 ;  /* 0x00007610ff967816 */ /* 0x000fe40000000096 */
[----:B------:R-:W-:Y:S01]  /*d8f0*/  SGXT.U32 R3, R3, 0x1 ;  /* 0x000000010303781a */ /* 0x000fe20000000000 */
[----:B------:R-:W-:-:S03]  /*d900*/  @!P0 IMAD.MOV.U32 R105, RZ, RZ, R175 ;  /* 0x000000ffff698224 */ /* 0x000fc600078e00af */
[----:B------:R-:W-:Y:S02]  /*d910*/  LOP3.LUT R3, R3, 0x6c, RZ, 0xfc, !PT ;  /* 0x0000006c03037812 */ /* 0x000fe400078efcff */
[----:B------:R0:W3:Y:S02]  /*d920*/  @!P0 LDG.E.U8 R150, desc[UR20][R104.64] ;  /* 0x0000001468968981 */ /* 0x0000e4000c1e1100 */
[----:B------:R-:W-:Y:S02]  /*d930*/  ISETP.GE.AND P0, PT, R3, UR22, PT ;  /* 0x0000001603007c0c */ /* 0x000fe4000bf06270 */
[----:B------:R-:W-:Y:S02]  /*d940*/  SHF.R.U32.HI R3, RZ, 0x7, R118 ;  /* 0x00000007ff037819 */ /* 0x000fe40000011676 */
[----:B------:R-:W-:Y:S02]  /*d950*/  PRMT R149, RZ, 0x7610, R149 ;  /* 0x00007610ff957816 */ /* 0x000fe40000000095 */
[----:B------:R-:W-:Y:S01]  /*d960*/  SGXT.U32 R3, R3, 0x1 ;  /* 0x000000010303781a */ /* 0x000fe20000000000 */
[----:B0-----:R-:W-:-:S02]  /*d970*/  @!P2 IMAD.MOV.U32 R104, RZ, RZ, R187 ;  /* 0x000000ffff68a224 */ /* 0x001fc400078e00bb */
[----:B------:R-:W-:Y:S01]  /*d980*/  @!P2 IMAD.MOV.U32 R105, RZ, RZ, R186 ;  /* 0x000000ffff69a224 */ /* 0x000fe200078e00ba */
[----:B------:R-:W-:Y:S02]  /*d990*/  LOP3.LUT R3, R3, 0x6e, RZ, 0xfc, !PT ;  /* 0x0000006e03037812 */ /* 0x000fe400078efcff */
[----:B------:R-:W-:Y:S02]  /*d9a0*/  PRMT R148, RZ, 0x7610, R148 ;  /* 0x00007610ff947816 */ /* 0x000fe40000000094 */
[----:B------:R0:W3:Y:S01]  /*d9b0*/  @!P2 LDG.E.U8 R149, desc[UR20][R104.64] ;  /* 0x000000146895a981 */ /* 0x0000e2000c1e1100 */
[----:B------:R-:W-:Y:S02]  /*d9c0*/  ISETP.GE.AND P2, PT, R3, UR22, PT ;  /* 0x0000001603007c0c */ /* 0x000fe4000bf46270 */
[----:B------:R-:W-:Y:S01]  /*d9d0*/  PRMT R134, RZ, 0x7610, R134 ;  /* 0x00007610ff867816 */ /* 0x000fe20000000086 */
[----:B0-----:R-:W-:Y:S02]  /*d9e0*/  @!P3 IMAD.MOV.U32 R104, RZ, RZ, R197 ;  /* 0x000000ffff68b224 */ /* 0x001fe400078e00c5 */
[----:B------:R-:W-:-:S05]  /*d9f0*/  @!P3 IMAD.MOV.U32 R105, RZ, RZ, R196 ;  /* 0x000000ffff69b224 */ /* 0x000fca00078e00c4 */
[----:B------:R0:W3:Y:S01]  /*da00*/  @!P3 LDG.E.U8 R148, desc[UR20][R104.64] ;  /* 0x000000146894b981 */ /* 0x0000e2000c1e1100 */
[----:B------:R-:W-:Y:S01]  /*da10*/  PRMT R113, RZ, 0x7610, R113 ;  /* 0x00007610ff717816 */ /* 0x000fe20000000071 */
[----:B0-----:R-:W-:Y:S02]  /*da20*/  @!P0 IMAD.MOV.U32 R104, RZ, RZ, R179 ;  /* 0x000000ffff688224 */ /* 0x001fe400078e00b3 */
[----:B------:R-:W-:-:S05]  /*da30*/  @!P0 IMAD.MOV.U32 R105, RZ, RZ, R177 ;  /* 0x000000ffff698224 */ /* 0x000fca00078e00b1 */
[----:B------:R0:W3:Y:S02]  /*da40*/  @!P0 LDG.E.U8 R134, desc[UR20][R104.64] ;  /* 0x0000001468868981 */ /* 0x0000e4000c1e1100 */
[----:B0-----:R-:W-:Y:S02]  /*da50*/  @!P2 IMAD.MOV.U32 R104, RZ, RZ, R182 ;  /* 0x000000ffff68a224 */ /* 0x001fe400078e00b6 */
[----:B------:R-:W-:-:S05]  /*da60*/  @!P2 IMAD.MOV.U32 R105, RZ, RZ, R180 ;  /* 0x000000ffff69a224 */ /* 0x000fca00078e00b4 */
[----:B------:R0:W3:Y:S02]  /*da70*/  @!P2 LDG.E.U8 R113, desc[UR20][R104.64] ;  /* 0x000000146871a981 */ /* 0x0000e4000c1e1100 */
[----:B0-----:R-:W0:Y:S01]  /*da80*/  S2R R105, SR_TID.X ;  /* 0x0000000000697919 */ /* 0x001e220000002100 */
[----:B------:R-:W-:Y:S02]  /*da90*/  SHF.R.U32.HI R3, RZ, 0x7, R118 ;  /* 0x00000007ff037819 */ /* 0x000fe40000011676 */
[----:B------:R-:W-:Y:S01]  /*daa0*/  PRMT R133, RZ, 0x7610, R133 ;  /* 0x00007610ff857816 */ /* 0x000fe20000000085 */
[----:B------:R-:W3:Y:S01]  /*dab0*/  LDL R118, [R1+0x130] ;  /* 0x0001300001767983 */ /* 0x000ee20000100800 */
[----:B------:R-:W-:-:S04]  /*dac0*/  SGXT.U32 R3, R3, 0x1 ;  /* 0x000000010303781a */ /* 0x000fc80000000000 */
[----:B------:R-:W-:-:S04]  /*dad0*/  LOP3.LUT R3, R3, 0x74, RZ, 0xfc, !PT ;  /* 0x0000007403037812 */ /* 0x000fc800078efcff */
[----:B------:R-:W-:Y:S02]  /*dae0*/  ISETP.GE.AND P0, PT, R3, UR22, PT ;  /* 0x0000001603007c0c */ /* 0x000fe4000bf06270 */
[----:B------:R-:W-:Y:S01]  /*daf0*/  PRMT R112, RZ, 0x7610, R112 ;  /* 0x00007610ff707816 */ /* 0x000fe20000000070 */
[----:B------:R-:W3:Y:S01]  /*db00*/  LDL R3, [R1+0x134] ;  /* 0x0001340001037983 */ /* 0x000ee20000100800 */
[----:B0-----:R-:W-:-:S04]  /*db10*/  SHF.R.U32.HI R105, RZ, 0x7, R105 ;  /* 0x00000007ff697819 */ /* 0x001fc80000011669 */
[----:B------:R-:W-:-:S04]  /*db20*/  SGXT.U32 R105, R105, 0x1 ;  /* 0x000000016969781a */ /* 0x000fc80000000000 */
[----:B------:R-:W-:-:S04]  /*db30*/  LOP3.LUT R105, R105, 0x76, RZ, 0xfc, !PT ;  /* 0x0000007669697812 */ /* 0x000fc800078efcff */
[----:B------:R-:W-:Y:S01]  /*db40*/  ISETP.GE.AND P2, PT, R105, UR22, PT ;  /* 0x0000001669007c0c */ /* 0x000fe2000bf46270 */
[----:B------:R-:W-:Y:S02]  /*db50*/  @!P0 IMAD.MOV.U32 R104, RZ, RZ, R189 ;  /* 0x000000ffff688224 */ /* 0x000fe400078e00bd */
[----:B------:R-:W-:-:S05]  /*db60*/  @!P0 IMAD.MOV.U32 R105, RZ, RZ, R188 ;  /* 0x000000ffff698224 */ /* 0x000fca00078e00bc */
[----:B------:R0:W3:Y:S05]  /*db70*/  @!P0 LDG.E.U8 R133, desc[UR20][R104.64] ;  /* 0x0000001468858981 */ /* 0x0000ea000c1e1100 */
[----:B0-----:R-:W-:Y:S02]  /*db80*/  @!P2 IMAD.MOV.U32 R104, RZ, RZ, R193 ;  /* 0x000000ffff68a224 */ /* 0x001fe400078e00c1 */
[----:B------:R-:W-:-:S05]  /*db90*/  @!P2 IMAD.MOV.U32 R105, RZ, RZ, R192 ;  /* 0x000000ffff69a224 */ /* 0x000fca00078e00c0 */
[----:B------:R0:W3:Y:S02]  /*dba0*/  @!P2 LDG.E.U8 R112, desc[UR20][R104.64] ;  /* 0x000000146870a981 */ /* 0x0000e4000c1e1100 */
[----:B0-----:R-:W0:Y:S02]  /*dbb0*/  S2R R105, SR_TID.X ;  /* 0x0000000000697919 */ /* 0x001e240000002100 */
[----:B0-----:R-:W-:Y:S02]  /*dbc0*/  SHF.R.U32.HI R104, RZ, 0x7, R105 ;  /* 0x00000007ff687819 */ /* 0x001fe40000011669 */
[----:B------:R-:W3:Y:S01]  /*dbd0*/  LDL R105, [R1+0x128] ;  /* 0x0001280001697983 */ /* 0x000ee20000100800 */
[----:B------:R-:W0:Y:S01]  /*dbe0*/  S2R R119, SR_TID.X ;  /* 0x0000000000777919 */ /* 0x000e220000002100 */
[----:B------:R-:W-:-:S04]  /*dbf0*/  SGXT.U32 R104, R104, 0x1 ;  /* 0x000000016868781a */ /* 0x000fc80000000000 */
[----:B------:R-:W-:Y:S02]  /*dc00*/  LOP3.LUT R104, R104, 0x7e, RZ, 0xfc, !PT ;  /* 0x0000007e68687812 */ /* 0x000fe400078efcff */
[----:B0-----:R-:W-:-:S04]  /*dc10*/  SHF.R.U32.HI R119, RZ, 0x7, R119 ;  /* 0x00000007ff777819 */ /* 0x001fc80000011677 */
[----:B------:R-:W-:-:S04]  /*dc20*/  SGXT.U32 R119, R119, 0x1 ;  /* 0x000000017777781a */ /* 0x000fc80000000000 */
[----:B------:R-:W-:-:S04]  /*dc30*/  LOP3.LUT R119, R119, 0x7c, RZ, 0xfc, !PT ;  /* 0x0000007c77777812 */ /* 0x000fc800078efcff */
[----:B------:R-:W-:Y:S02]  /*dc40*/  ISETP.GE.AND P0, PT, R119, UR22, PT ;  /* 0x0000001677007c0c */ /* 0x000fe4000bf06270 */
[----:B------:R-:W0:Y:S01]  /*dc50*/  S2R R119, SR_TID.X ;  /* 0x0000000000777919 */ /* 0x000e220000002100 */
[----:B------:R-:W-:Y:S02]  /*dc60*/  ISETP.GE.AND P2, PT, R104, UR22, PT ;  /* 0x0000001668007c0c */ /* 0x000fe4000bf46270 */
[----:B------:R-:W-:Y:S02]  /*dc70*/  PRMT R132, RZ, 0x7610, R132 ;  /* 0x00007610ff847816 */ /* 0x000fe40000000084 */
[----:B------:R-:W-:-:S06]  /*dc80*/  PRMT R111, RZ, 0x7610, R111 ;  /* 0x00007610ff6f7816 */ /* 0x000fcc000000006f */
[----:B--2---:R-:W-:Y:S01]  /*dc90*/  @!P0 IMAD.MOV.U32 R104, RZ, RZ, R121 ;  /* 0x000000ffff688224 */ /* 0x004fe200078e0079 */
[----:B------:R-:W-:Y:S01]  /*dca0*/  PRMT R110, RZ, 0x7610, R110 ;  /* 0x00007610ff6e7816 */ /* 0x000fe2000000006e */
[----:B------:R-:W2:Y:S01]  /*dcb0*/  LDL R121, [R1+0x2c] ;  /* 0x00002c0001797983 */ /* 0x000ea20000100800 */
[----:B0-----:R-:W-:Y:S02]  /*dcc0*/  LOP3.LUT R119, R119, 0x7f, RZ, 0xc0, !PT ;  /* 0x0000007f77777812 */ /* 0x001fe400078ec0ff */
[----:B------:R-:W-:Y:S02]  /*dcd0*/  PRMT R109, RZ, 0x7610, R109 ;  /* 0x00007610ff6d7816 */ /* 0x000fe4000000006d */
[----:B------:R-:W-:Y:S02]  /*dce0*/  PRMT R108, RZ, 0x7610, R108 ;  /* 0x00007610ff6c7816 */ /* 0x000fe4000000006c */
[----:B------:R-:W-:Y:S02]  /*dcf0*/  PRMT R107, RZ, 0x7610, R107 ;  /* 0x00007610ff6b7816 */ /* 0x000fe4000000006b */
[----:B------:R-:W-:Y:S01]  /*dd00*/  PRMT R106, RZ, 0x7610, R106 ;  /* 0x00007610ff6a7816 */ /* 0x000fe2000000006a */
[----:B---3--:R0:W3:Y:S02]  /*dd10*/  @!P0 LDG.E.U8 R132, desc[UR20][R104.64] ;  /* 0x0000001468848981 */ /* 0x0080e4000c1e1100 */
[----:B0-----:R-:W-:-:S02]  /*dd20*/  @!P2 IMAD.MOV.U32 R104, RZ, RZ, R3 ;  /* 0x000000ffff68a224 */ /* 0x001fc400078e0003 */
[----:B------:R-:W-:Y:S01]  /*dd30*/  @!P2 IMAD.MOV.U32 R105, RZ, RZ, R118 ;  /* 0x000000ffff69a224 */ /* 0x000fe200078e0076 */
[----:B------:R-:W-:Y:S01]  /*dd40*/  ISETP.GE.AND P0, PT, R119, UR22, PT ;  /* 0x0000001677007c0c */ /* 0x000fe2000bf06270 */
[----:B------:R-:W2:Y:S04]  /*dd50*/  LDL R3, [R1+0x6c] ;  /* 0x00006c0001037983 */ /* 0x000ea80000100800 */
[----:B------:R0:W2:Y:S01]  /*dd60*/  @!P2 LDG.E.U8 R111, desc[UR20][R104.64] ;  /* 0x00000014686fa981 */ /* 0x0000a2000c1e1100 */
[----:B------:R-:W-:Y:S07]  /*dd70*/  BAR.SYNC.DEFER_BLOCKING 0x0 ;  /* 0x0000000000007b1d */ /* 0x000fee0000010000 */
[----:B0-----:R-:W-:-:S02]  /*dd80*/  @!P0 IMAD.MOV.U32 R104, RZ, RZ, R199 ;  /* 0x000000ffff688224 */ /* 0x001fc400078e00c7 */
[----:B------:R-:W-:-:S05]  /*dd90*/  @!P0 IMAD.MOV.U32 R105, RZ, RZ, R198 ;  /* 0x000000ffff698224 */ /* 0x000fca00078e00c6 */
[----:B------:R0:W2:Y:S02]  /*dda0*/  @!P0 LDG.E.U8 R110, desc[UR20][R104.64] ;  /* 0x00000014686e8981 */ /* 0x0000a4000c1e1100 */
[----:B0-----:R-:W-:Y:S02]  /*ddb0*/  @!P0 IMAD.MOV.U32 R104, RZ, RZ, R207 ;  /* 0x000000ffff688224 */ /* 0x001fe400078e00cf */
[----:B------:R-:W-:-:S05]  /*ddc0*/  @!P0 IMAD.MOV.U32 R105, RZ, RZ, R206 ;  /* 0x000000ffff698224 */ /* 0x000fca00078e00ce */
[----:B------:R0:W2:Y:S02]  /*ddd0*/  @!P0 LDG.E.U8 R109, desc[UR20][R104.64] ;  /* 0x00000014686d8981 */ /* 0x0000a4000c1e1100 */
[----:B0-----:R-:W-:Y:S02]  /*dde0*/  @!P0 IMAD.MOV.U32 R104, RZ, RZ, R215 ;  /* 0x000000ffff688224 */ /* 0x001fe400078e00d7 */
[----:B------:R-:W-:-:S05]  /*ddf0*/  @!P0 IMAD.MOV.U32 R105, RZ, RZ, R214 ;  /* 0x000000ffff698224 */ /* 0x000fca00078e00d6 */
[----:B------:R0:W2:Y:S02]  /*de00*/  @!P0 LDG.E.U8 R108, desc[UR20][R104.64] ;  /* 0x00000014686c8981 */ /* 0x0000a4000c1e1100 */
[----:B0-----:R-:W-:Y:S02]  /*de10*/  @!P0 IMAD.MOV.U32 R104, RZ, RZ, R223 ;  /* 0x000000ffff688224 */ /* 0x001fe400078e00df */
[----:B------:R-:W-:-:S05]  /*de20*/  @!P0 IMAD.MOV.U32 R105, RZ, RZ, R222 ;  /* 0x000000ffff698224 */ /* 0x000fca00078e00de */
[----:B------:R0:W2:Y:S01]  /*de30*/  @!P0 LDG.E.U8 R107, desc[UR20][R104.64] ;  /* 0x00000014686b8981 */ /* 0x0000a2000c1e1100 */
[----:B------:R-:W-:Y:S02]  /*de40*/  @!P0 IMAD.MOV.U32 R118, RZ, RZ, R240 ;  /* 0x000000ffff768224 */ /* 0x000fe400078e00f0 */
[----:B------:R-:W-:Y:S02]  /*de50*/  @!P0 IMAD.MOV.U32 R119, RZ, RZ, R239 ;  /* 0x000000ffff778224 */ /* 0x000fe400078e00ef */
[----:B0-----:R-:W-:Y:S02]  /*de60*/  @!P0 IMAD.MOV.U32 R104, RZ, RZ, R231 ;  /* 0x000000ffff688224 */ /* 0x001fe400078e00e7 */
[----:B------:R-:W-:-:S05]  /*de70*/  @!P0 IMAD.MOV.U32 R105, RZ, RZ, R230 ;  /* 0x000000ffff698224 */ /* 0x000fca00078e00e6 */
[----:B------:R0:W2:Y:S02]  /*de80*/  @!P0 LDG.E.U8 R106, desc[UR20][R104.64] ;  /* 0x00000014686a8981 */ /* 0x0000a4000c1e1100 */
[----:B0-----:R-:W-:Y:S02]  /*de90*/  PRMT R105, RZ, 0x7610, R105 ;  /* 0x00007610ff697816 */ /* 0x001fe40000000069 */
[----:B------:R-:W-:-:S04]  /*dea0*/  PRMT R104, RZ, 0x7610, R104 ;  /* 0x00007610ff687816 */ /* 0x000fc80000000068 */
[----:B------:R0:W2:Y:S02]  /*deb0*/  @!P0 LDG.E.U8 R105, desc[UR20][R118.64] ;  /* 0x0000001476698981 */ /* 0x0000a4000c1e1100 */
[----:B0-----:R-:W-:Y:S02]  /*dec0*/  @!P0 IMAD.MOV.U32 R118, RZ, RZ, R248 ;  /* 0x000000ffff768224 */ /* 0x001fe400078e00f8 */
[----:B------:R-:W-:-:S05]  /*ded0*/  @!P0 IMAD.MOV.U32 R119, RZ, RZ, R247 ;  /* 0x000000ffff778224 */ /* 0x000fca00078e00f7 */
[----:B------:R0:W2:Y:S04]  /*dee0*/  @!P0 LDG.E.U8 R104, desc[UR20][R118.64] ;  /* 0x0000001476688981 */ /* 0x0000a8000c1e1100 */
[----:B------:R1:W-:Y:S04]  /*def0*/  STS.U8 [R102+UR9+0x8400], R120 ;  /* 0x0084007866007988 */ /* 0x0003e80008000009 */
[----:B------:R-:W0:Y:S04]  /*df00*/  LDL R118, [R1+0x8] ;  /* 0x0000080001767983 */ /* 0x000e280000100800 */
[----:B------:R-:W0:Y:S04]  /*df10*/  LDL R119, [R1+0xc] ;  /* 0x00000c0001777983 */ /* 0x000e280000100800 */
[----:B-1----:R-:W2:Y:S04]  /*df20*/  LDL R120, [R1+0x28] ;  /* 0x0000280001787983 */ /* 0x002ea80000100800 */
[----:B------:R1:W-:Y:S02]  /*df30*/  STS.U8 [R102+UR9+0x8000], R117 ;  /* 0x0080007566007988 */ /* 0x0003e40008000009 */
[----:B-1----:R-:W-:-:S02]  /*df40*/  PRMT R117, RZ, 0x7610, R117 ;  /* 0x00007610ff757816 */ /* 0x002fc40000000075 */
[----:B------:R1:W-:Y:S04]  /*df50*/  STS.U8 [R102+UR9+0x8800], R123 ;  /* 0x0088007b66007988 */ /* 0x0003e80008000009 */
[----:B-1----:R-:W3:Y:S01]  /*df60*/  LDL R123, [R1+0x68] ;  /* 0x00006800017b7983 */ /* 0x002ee20000100800 */
[----:B0-----:R-:W-:-:S04]  /*df70*/  @!P0 LOP3.LUT R119, R119, R118, RZ, 0x3c, !PT ;  /* 0x0000007677778212 */ /* 0x001fc800078e3cff */
[----:B------:R-:W-:Y:S02]  /*df80*/  @!P0 LOP3.LUT R118, R119, R118, RZ, 0x3c, !PT ;  /* 0x0000007677768212 */ /* 0x000fe400078e3cff */
[----:B--2---:R-:W-:Y:S02]  /*df90*/  @!P0 LOP3.LUT R121, R121, R120, RZ, 0x3c, !PT ;  /* 0x0000007879798212 */ /* 0x004fe400078e3cff */
[----:B------:R-:W-:Y:S02]  /*dfa0*/  @!P0 LOP3.LUT R119, R119, R118, RZ, 0x3c, !PT ;  /* 0x0000007677778212 */ /* 0x000fe400078e3cff */
[----:B------:R-:W-:-:S03]  /*dfb0*/  @!P0 LOP3.LUT R120, R121, R120, RZ, 0x3c, !PT ;  /* 0x0000007879788212 */ /* 0x000fc600078e3cff */
[----:B------:R0:W2:Y:S01]  /*dfc0*/  @!P0 LDG.E.U8 R117, desc[UR20][R118.64] ;  /* 0x0000001476758981 */ /* 0x0000a2000c1e1100 */
[----:B------:R-:W-:Y:S02]  /*dfd0*/  @!P0 LOP3.LUT R121, R121, R120, RZ, 0x3c, !PT ;  /* 0x0000007879798212 */ /* 0x000fe400078e3cff */
[----:B0-----:R-:W-:-:S06]  /*dfe0*/  PRMT R118, RZ, 0x7610, R118 ;  /* 0x00007610ff767816 */ /* 0x001fcc0000000076 */
[----:B------:R0:W2:Y:S04]  /*dff0*/  @!P0 LDG.E.U8 R118, desc[UR20][R120.64] ;  /* 0x0000001478768981 */ /* 0x0000a8000c1e1100 */
[----:B------:R-:W0:Y:S04]  /*e000*/  LDL R120, [R1+0x48] ;  /* 0x0000480001787983 */ /* 0x000e280000100800 */
[----:B------:R-:W0:Y:S01]  /*e010*/  LDL R121, [R1+0x4c] ;  /* 0x00004c0001797983 */ /* 0x000e220000100800 */
[----:B------:R-:W-:-:S03]  /*e020*/  PRMT R119, RZ, 0x7610, R119 ;  /* 0x00007610ff777816 */ /* 0x000fc60000000077 */
[----:B------:R1:W-:Y:S02]  /*e030*/  STS.U8 [R102+UR9+0x8c00], R122 ;  /* 0x008c007a66007988 */ /* 0x0003e40008000009 */
[----:B-1----:R-:W-:Y:S02]  /*e040*/  @!P0 IMAD.MOV.U32 R122, RZ, RZ, R3 ;  /* 0x000000ffff7a8224 */ /* 0x002fe400078e0003 */
[----:B------:R1:W-:Y:S04]  /*e050*/  STS.U8 [R102+UR9+0x9000], R125 ;  /* 0x0090007d66007988 */ /* 0x0003e80008000009 */
[----:B------:R3:W-:Y:S04]  /*e060*/  STS.U8 [R102+UR9+0x9400], R124 ;  /* 0x0094007c66007988 */ /* 0x0007e80008000009 */
[----:B------:R4:W-:Y:S04]  /*e070*/  STS.U8 [R102+UR9+0x9800], R127 ;  /* 0x0098007f66007988 */ /* 0x0009e80008000009 */
[----:B-1----:R-:W2:Y:S04]  /*e080*/  LDL R125, [R1+0xac] ;  /* 0x0000ac00017d7983 */ /* 0x002ea80000100800 */
[----:B---3--:R-:W2:Y:S04]  /*e090*/  LDL R124, [R1+0xa8] ;  /* 0x0000a800017c7983 */ /* 0x008ea80000100800 */
[----:B------:R1:W-:Y:S04]  /*e0a0*/  STS.U8 [R102+UR9+0x9c00], R126 ;  /* 0x009c007e66007988 */ /* 0x0003e80008000009 */
[----:B----4-:R-:W3:Y:S04]  /*e0b0*/  LDL R127, [R1+0xec] ;  /* 0x0000ec00017f7983 */ /* 0x010ee80000100800 */
[----:B------:R-:W4:Y:S04]  /*e0c0*/  LDL R3, [R1+0x10c] ;  /* 0x00010c0001037983 */ /* 0x000f280000100800 */
[----:B-1----:R-:W3:Y:S01]  /*e0d0*/  LDL R126, [R1+0xe8] ;  /* 0x0000e800017e7983 */ /* 0x002ee20000100800 */
[----:B0-----:R-:W-:-:S04]  /*e0e0*/  @!P0 LOP3.LUT R121, R121, R120, RZ, 0x3c, !PT ;  /* 0x0000007879798212 */ /* 0x001fc800078e3cff */
[----:B------:R-:W-:-:S04]  /*e0f0*/  @!P0 LOP3.LUT R120, R121, R120, RZ, 0x3c, !PT ;  /* 0x0000007879788212 */ /* 0x000fc800078e3cff */
[----:B------:R-:W-:-:S05]  /*e100*/  @!P0 LOP3.LUT R121, R121, R120, RZ, 0x3c, !PT ;  /* 0x0000007879798212 */ /* 0x000fca00078e3cff */
[----:B------:R0:W3:Y:S02]  /*e110*/  @!P0 LDG.E.U8 R119, desc[UR20][R120.64] ;  /* 0x0000001478778981 */ /* 0x0000e4000c1e1100 */
[----:B0-----:R-:W-:-:S06]  /*e120*/  PRMT R120, RZ, 0x7610, R120 ;  /* 0x00007610ff787816 */ /* 0x001fcc0000000078 */
[----:B------:R0:W3:Y:S04]  /*e130*/  @!P0 LDG.E.U8 R120, desc[UR20][R122.64] ;  /* 0x000000147a788981 */ /* 0x0000e8000c1e1100 */
[----:B------:R-:W0:Y:S04]  /*e140*/  LDL R122, [R1+0x88] ;  /* 0x00008800017a7983 */ /* 0x000e280000100800 */
[----:B------:R-:W0:Y:S01]  /*e150*/  LDL R123, [R1+0x8c] ;  /* 0x00008c00017b7983 */ /* 0x000e220000100800 */
[----:B------:R-:W-:Y:S02]  /*e160*/  PRMT R121, RZ, 0x7610, R121 ;  /* 0x00007610ff797816 */ /* 0x000fe40000000079 */
[----:B--2---:R-:W-:-:S04]  /*e170*/  @!P0 LOP3.LUT R125, R125, R124, RZ, 0x3c, !PT ;  /* 0x0000007c7d7d8212 */ /* 0x004fc800078e3cff */
[----:B------:R-:W-:-:S04]  /*e180*/  @!P0 LOP3.LUT R124, R125, R124, RZ, 0x3c, !PT ;  /* 0x0000007c7d7c8212 */ /* 0x000fc800078e3cff */
[----:B------:R-:W-:Y:S02]  /*e190*/  @!P0 LOP3.LUT R125, R125, R124, RZ, 0x3c, !PT ;  /* 0x0000007c7d7d8212 */ /* 0x000fe400078e3cff */
[----:B0-----:R-:W-:-:S04]  /*e1a0*/  @!P0 LOP3.LUT R123, R123, R122, RZ, 0x3c, !PT ;  /* 0x0000007a7b7b8212 */ /* 0x001fc800078e3cff */
[----:B------:R-:W-:-:S04]  /*e1b0*/  @!P0 LOP3.LUT R122, R123, R122, RZ, 0x3c, !PT ;  /* 0x0000007a7b7a8212 */ /* 0x000fc800078e3cff */
[----:B------:R-:W-:-:S05]  /*e1c0*/  @!P0 LOP3.LUT R123, R123, R122, RZ, 0x3c, !PT ;  /* 0x0000007a7b7b8212 */ /* 0x000fca00078e3cff */
[----:B------:R0:W2:Y:S02]  /*e1d0*/  @!P0 LDG.E.U8 R121, desc[UR20][R122.64] ;  /* 0x000000147a798981 */ /* 0x0000a4000c1e1100 */
[----:B0-----:R-:W-:-:S06]  /*e1e0*/  PRMT R122, RZ, 0x7610, R122 ;  /* 0x00007610ff7a7816 */ /* 0x001fcc000000007a */
[----:B------:R0:W2:Y:S04]  /*e1f0*/  @!P0 LDG.E.U8 R122, desc[UR20][R124.64] ;  /* 0x000000147c7a8981 */ /* 0x0000a8000c1e1100 */
[----:B------:R-:W0:Y:S04]  /*e200*/  LDL R124, [R1+0xc8] ;  /* 0x0000c800017c7983 */ /* 0x000e280000100800 */
[----:B------:R-:W0:Y:S01]  /*e210*/  LDL R125, [R1+0xcc] ;  /* 0x0000cc00017d7983 */ /* 0x000e220000100800 */
[----:B------:R-:W-:Y:S02]  /*e220*/  PRMT R123, RZ, 0x7610, R123 ;  /* 0x00007610ff7b7816 */ /* 0x000fe4000000007b */
[----:B---3--:R-:W-:-:S04]  /*e230*/  @!P0 LOP3.LUT R127, R127, R126, RZ, 0x3c, !PT ;  /* 0x0000007e7f7f8212 */ /* 0x008fc800078e3cff */
[----:B------:R-:W-:-:S04]  /*e240*/  @!P0 LOP3.LUT R126, R127, R126, RZ, 0x3c, !PT ;  /* 0x0000007e7f7e8212 */ /* 0x000fc800078e3cff */
[----:B------:R-:W-:Y:S02]  /*e250*/  @!P0 LOP3.LUT R127, R127, R126, RZ, 0x3c, !PT ;  /* 0x0000007e7f7f8212 */ /* 0x000fe400078e3cff */
[----:B0-----:R-:W-:-:S04]  /*e260*/  @!P0 LOP3.LUT R125, R125, R124, RZ, 0x3c, !PT ;  /* 0x0000007c7d7d8212 */ /* 0x001fc800078e3cff */
[----:B------:R-:W-:-:S04]  /*e270*/  @!P0 LOP3.LUT R124, R125, R124, RZ, 0x3c, !PT ;  /* 0x0000007c7d7c8212 */ /* 0x000fc800078e3cff */
[----:B------:R-:W-:-:S05]  /*e280*/  @!P0 LOP3.LUT R125, R125, R124, RZ, 0x3c, !PT ;  /* 0x0000007c7d7d8212 */ /* 0x000fca00078e3cff */
[----:B------:R0:W3:Y:S02]  /*e290*/  @!P0 LDG.E.U8 R123, desc[UR20][R124.64] ;  /* 0x000000147c7b8981 */ /* 0x0000e4000c1e1100 */
[----:B0-----:R-:W-:-:S06]  /*e2a0*/  PRMT R124, RZ, 0x7610, R124 ;  /* 0x00007610ff7c7816 */ /* 0x001fcc000000007c */
[----:B------:R4:W2:Y:S04]  /*e2b0*/  @!P0 LDG.E.U8 R124, desc[UR20][R126.64] ;  /* 0x000000147e7c8981 */ /* 0x0008a8000c1e1100 */
[----:B------:R-:W2:Y:S01]  /*e2c0*/  LDL R127, [R1+0x108] ;  /* 0x00010800017f7983 */ /* 0x000ea20000100800 */
[----:B------:R-:W-:Y:S01]  /*e2d0*/  PRMT R125, RZ, 0x7610, R125 ;  /* 0x00007610ff7d7816 */ /* 0x000fe2000000007d */
[----:B----4-:R-:W-:Y:S02]  /*e2e0*/  @!P0 IMAD.MOV.U32 R126, RZ, RZ, R3 ;  /* 0x000000ffff7e8224 */ /* 0x010fe400078e0003 */
[----:B------:R0:W-:Y:S04]  /*e2f0*/  STS.U8 [R102+UR9+0xa400], R128 ;  /* 0x00a4008066007988 */ /* 0x0001e80008000009 */
[----:B------:R1:W-:Y:S01]  /*e300*/  STS.U8 [R102+UR9+0xa800], R129 ;  /* 0x00a8008166007988 */ /* 0x0003e20008000009 */
[----:B0-----:R-:W-:-:S02]  /*e310*/  PRMT R128, RZ, 0x7610, R128 ;  /* 0x00007610ff807816 */ /* 0x001fc40000000080 */
[----:B-1----:R-:W-:Y:S01]  /*e320*/  PRMT R129, RZ, 0x7610, R129 ;  /* 0x00007610ff817816 */ /* 0x002fe20000000081 */
[----:B------:R0:W-:Y:S04]  /*e330*/  STS.U8 [R102+UR9+0xac00], R130 ;  /* 0x00ac008266007988 */ /* 0x0001e80008000009 */
[----:B------:R1:W-:Y:S01]  /*e340*/  STS.U8 [R102+UR9+0xb000], R131 ;  /* 0x00b0008366007988 */ /* 0x0003e20008000009 */
[----:B0-----:R-:W-:Y:S02]  /*e350*/  PRMT R130, RZ, 0x7610, R130 ;  /* 0x00007610ff827816 */ /* 0x001fe40000000082 */
[----:B-1----:R-:W-:Y:S01]  /*e360*/  PRMT R131, RZ, 0x7610, R131 ;  /* 0x00007610ff837816 */ /* 0x002fe20000000083 */
[----:B------:R0:W-:Y:S04]  /*e370*/  STS.U8 [R102+UR9+0xb400], R166 ;  /* 0x00b400a666007988 */ /* 0x0001e80008000009 */
[----:B------:R1:W-:Y:S01]  /*e380*/  STS.U8 [R102+UR9+0xb800], R165 ;  /* 0x00b800a566007988 */ /* 0x0003e20008000009 */
[----:B0-----:R-:W-:-:S02]  /*e390*/  PRMT R166, RZ, 0x7610, R166 ;  /* 0x00007610ffa67816 */ /* 0x001fc400000000a6 */
[----:B-1----:R-:W-:Y:S01]  /*e3a0*/  PRMT R165, RZ, 0x7610, R165 ;  /* 0x00007610ffa57816 */ /* 0x002fe200000000a5 */
[----:B------:R0:W-:Y:S02]  /*e3b0*/  STS.U8 [R102+UR9+0xbc00], R164 ;  /* 0x00bc00a466007988 */ /* 0x0001e40008000009 */
[----:B0-----:R-:W-:Y:S02]  /*e3c0*/  PRMT R164, RZ, 0x7610, R164 ;  /* 0x00007610ffa47816 */ /* 0x001fe400000000a4 */
[----:B--2---:R0:W2:Y:S02]  /*e3d0*/  @!P0 LDG.E.U8 R125, desc[UR20][R126.64] ;  /* 0x000000147e7d8981 */ /* 0x0040a4000c1e1100 */
[----:B0-----:R-:W-:Y:S02]  /*e3e0*/  @!P0 IMAD.MOV.U32 R126, RZ, RZ, R201 ;  /* 0x000000ffff7e8224 */ /* 0x001fe400078e00c9 */
[----:B------:R-:W-:-:S05]  /*e3f0*/  @!P0 IMAD.MOV.U32 R127, RZ, RZ, R200 ;  /* 0x000000ffff7f8224 */ /* 0x000fca00078e00c8 */
[----:B------:R0:W4:Y:S02]  /*e400*/  @!P0 LDG.E.U8 R128, desc[UR20][R126.64] ;  /* 0x000000147e808981 */ /* 0x000124000c1e1100 */
        /* <DEDUP_REMOVED lines=17> */
[----:B------:R0:W2:Y:S04]  /*e520*/  @!P0 LDG.E.U8 R164, desc[UR20][R126.64] ;  /* 0x000000147ea48981 */ /* 0x0000a8000c1e1100 */
[----:B------:R-:W0:Y:S04]  /*e530*/  LDL R126, [R1+0x10] ;  /* 0x00001000017e7983 */ /* 0x000e280000100800 */
[----:B------:R-:W0:Y:S01]  /*e540*/  LDL R127, [R1+0x14] ;  /* 0x00001400017f7983 */ /* 0x000e220000100800 */
[----:B------:R-:W-:-:S03]  /*e550*/  LOP3.LUT R3, R102, 0x20, RZ, 0x3c, !PT ;  /* 0x0000002066037812 */ /* 0x000fc600078e3cff */
[----:B------:R-:W-:Y:S04]  /*e560*/  STS.U8 [R102+UR9+0xa000], R167 ;  /* 0x00a000a766007988 */ /* 0x000fe80008000009 */
[----:B------:R1:W-:Y:S02]  /*e570*/  STS.U8 [R3+UR9+0x8100], R163 ;  /* 0x008100a303007988 */ /* 0x0003e40008000009 */
[----:B-1----:R-:W-:Y:S02]  /*e580*/  PRMT R163, RZ, 0x7610, R163 ;  /* 0x00007610ffa37816 */ /* 0x002fe400000000a3 */
[----:B0-----:R-:W-:-:S04]  /*e590*/  @!P0 LOP3.LUT R127, R127, R126, RZ, 0x3c, !PT ;  /* 0x0000007e7f7f8212 */ /* 0x001fc800078e3cff */
[----:B------:R-:W-:-:S04]  /*e5a0*/  @!P0 LOP3.LUT R126, R127, R126, RZ, 0x3c, !PT ;  /* 0x0000007e7f7e8212 */ /* 0x000fc800078e3cff */
[----:B------:R-:W-:-:S05]  /*e5b0*/  @!P0 LOP3.LUT R127, R127, R126, RZ, 0x3c, !PT ;  /* 0x0000007e7f7f8212 */ /* 0x000fca00078e3cff */
[----:B------:R0:W2:Y:S04]  /*e5c0*/  @!P0 LDG.E.U8 R163, desc[UR20][R126.64] ;  /* 0x000000147ea38981 */ /* 0x0000a8000c1e1100 */
[----:B------:R-:W0:Y:S04]  /*e5d0*/  LDL R126, [R1+0x30] ;  /* 0x00003000017e7983 */ /* 0x000e280000100800 */
[----:B------:R-:W0:Y:S04]  /*e5e0*/  LDL R127, [R1+0x34] ;  /* 0x00003400017f7983 */ /* 0x000e280000100800 */
[----:B------:R1:W-:Y:S02]  /*e5f0*/  STS.U8 [R3+UR9+0x8500], R162 ;  /* 0x008500a203007988 */ /* 0x0003e40008000009 */
[----:B-1----:R-:W-:-:S02]  /*e600*/  PRMT R162, RZ, 0x7610, R162 ;  /* 0x00007610ffa27816 */ /* 0x002fc400000000a2 */
        /* <DEDUP_REMOVED lines=54> */
[----:B------:R1:W-:Y:S04]  /*e970*/  STS.U8 [R3+UR9+0xa100], R155 ;  /* 0x00a1009b03007988 */ /* 0x0003e80008000009 */
[----:B------:R3:W-:Y:S01]  /*e980*/  STS.U8 [R3+UR9+0xa500], R154 ;  /* 0x00a5009a03007988 */ /* 0x0007e20008000009 */
[----:B-1----:R-:W-:-:S02]  /*e990*/  PRMT R155, RZ, 0x7610, R155 ;  /* 0x00007610ff9b7816 */ /* 0x002fc4000000009b */
[----:B---3--:R-:W-:Y:S01]  /*e9a0*/  PRMT R154, RZ, 0x7610, R154 ;  /* 0x00007610ff9a7816 */ /* 0x008fe2000000009a */
[----:B------:R1:W-:Y:S04]  /*e9b0*/  STS.U8 [R3+UR9+0xa900], R153 ;  /* 0x00a9009903007988 */ /* 0x0003e80008000009 */
[----:B------:R3:W-:Y:S01]  /*e9c0*/  STS.U8 [R3+UR9+0xad00], R152 ;  /* 0x00ad009803007988 */ /* 0x0007e20008000009 */
[----:B-1----:R-:W-:Y:S02]  /*e9d0*/  PRMT R153, RZ, 0x7610, R153 ;  /* 0x00007610ff997816 */ /* 0x002fe40000000099 */
[----:B---3--:R-:W-:Y:S01]  /*e9e0*/  PRMT R152, RZ, 0x7610, R152 ;  /* 0x00007610ff987816 */ /* 0x008fe20000000098 */
[----:B------:R1:W-:Y:S04]  /*e9f0*/  STS.U8 [R3+UR9+0xb100], R151 ;  /* 0x00b1009703007988 */ /* 0x0003e80008000009 */
[----:B------:R3:W-:Y:S01]  /*ea00*/  STS.U8 [R3+UR9+0xb500], R150 ;  /* 0x00b5009603007988 */ /* 0x0007e20008000009 */
[----:B-1----:R-:W-:-:S02]  /*ea10*/  PRMT R151, RZ, 0x7610, R151 ;  /* 0x00007610ff977816 */ /* 0x002fc40000000097 */
[----:B---3--:R-:W-:Y:S01]  /*ea20*/  PRMT R150, RZ, 0x7610, R150 ;  /* 0x00007610ff967816 */ /* 0x008fe20000000096 */
[----:B------:R1:W-:Y:S04]  /*ea30*/  STS.U8 [R3+UR9+0xb900], R149 ;  /* 0x00b9009503007988 */ /* 0x0003e80008000009 */
[----:B------:R3:W-:Y:S01]  /*ea40*/  STS.U8 [R3+UR9+0xbd00], R148 ;  /* 0x00bd009403007988 */ /* 0x0007e20008000009 */
[----:B-1----:R-:W-:Y:S02]  /*ea50*/  PRMT R149, RZ, 0x7610, R149 ;  /* 0x00007610ff957816 */ /* 0x002fe40000000095 */
[----:B---3--:R-:W-:Y:S02]  /*ea60*/  PRMT R148, RZ, 0x7610, R148 ;  /* 0x00007610ff947816 */ /* 0x008fe40000000094 */
[----:B0-----:R-:W-:-:S04]  /*ea70*/  @!P0 LOP3.LUT R127, R127, R126, RZ, 0x3c, !PT ;  /* 0x0000007e7f7f8212 */ /* 0x001fc800078e3cff */
[----:B------:R-:W-:-:S04]  /*ea80*/  @!P0 LOP3.LUT R126, R127, R126, RZ, 0x3c, !PT ;  /* 0x0000007e7f7e8212 */ /* 0x000fc800078e3cff */
[----:B------:R-:W-:-:S05]  /*ea90*/  @!P0 LOP3.LUT R127, R127, R126, RZ, 0x3c, !PT ;  /* 0x0000007e7f7f8212 */ /* 0x000fca00078e3cff */
[----:B------:R0:W3:Y:S02]  /*eaa0*/  @!P0 LDG.E.U8 R155, desc[UR20][R126.64] ;  /* 0x000000147e9b8981 */ /* 0x0000e4000c1e1100 */
        /* <DEDUP_REMOVED lines=23> */
[----:B------:R-:W-:-:S05]  /*ec20*/  LOP3.LUT R3, R102, 0x40, RZ, 0x3c, !PT ;  /* 0x0000004066037812 */ /* 0x000fca00078e3cff */
        /* <DEDUP_REMOVED lines=76> */
[----:B------:R1:W-:Y:S02]  /*f0f0*/  STS.U8 [R3+UR9+0xba00], R133 ;  /* 0x00ba008503007988 */ /* 0x0003e40008000009 */
[----:B-1----:R-:W-:Y:S02]  /*f100*/  PRMT R133, RZ, 0x7610, R133 ;  /* 0x00007610ff857816 */ /* 0x002fe40000000085 */
        /* <DEDUP_REMOVED lines=22> */
[----:B------:R-:W0:Y:S04]  /*f270*/  LDL R126, [R1] ;  /* 0x00000000017e7983 */ /* 0x000e280000100800 */
        /* <DEDUP_REMOVED lines=8> */
[----:B------:R-:W0:Y:S01]  /*f300*/  LDL R127, [R1+0x24] ;  /* 0x00002400017f7983 */ /* 0x000e220000100800 */
[----:B------:R-:W-:Y:S02]  /*f310*/  LOP3.LUT R3, R102, 0x60, RZ, 0x3c, !PT ;  /* 0x0000006066037812 */ /* 0x000fe400078e3cff */
[----:B------:R-:W-:-:S03]  /*f320*/  PRMT R167, RZ, 0x7610, R167 ;  /* 0x00007610ffa77816 */ /* 0x000fc600000000a7 */
[----:B------:R1:W-:Y:S04]  /*f330*/  STS.U8 [R3+UR9+0x8300], R0 ;  /* 0x0083000003007988 */ /* 0x0003e80008000009 */
[----:B-1----:R-:W5:Y:S01]  /*f340*/  LDL.LU R0, [R1+0x240] ;  /* 0x0002400001007983 */ /* 0x002f620000300800 */
        /* <DEDUP_REMOVED lines=64> */
[----:B------:R-:W5:Y:S01]  /*f750*/  LDL.LU R3, [R1+0x23c] ;  /* 0x00023c0001037983 */ /* 0x000f620000300800 */
[----:B0-----:R-:W-:-:S04]  /*f760*/  @!P0 LOP3.LUT R127, R127, R126, RZ, 0x3c, !PT ;  /* 0x0000007e7f7f8212 */ /* 0x001fc800078e3cff */
[----:B------:R-:W-:-:S04]  /*f770*/  @!P0 LOP3.LUT R126, R127, R126, RZ, 0x3c, !PT ;  /* 0x0000007e7f7e8212 */ /* 0x000fc800078e3cff */
[----:B------:R-:W-:-:S05]  /*f780*/  @!P0 LOP3.LUT R127, R127, R126, RZ, 0x3c, !PT ;  /* 0x0000007e7f7f8212 */ /* 0x000fca00078e3cff */
[----:B------:R0:W3:Y:S02]  /*f790*/  @!P0 LDG.E.U8 R169, desc[UR20][R126.64] ;  /* 0x000000147ea98981 */ /* 0x0000e4000c1e1100 */
[----:B0-----:R-:W-:-:S05]  /*f7a0*/  LOP3.LUT R127, R102, 0x60, RZ, 0x3c, !PT ;  /* 0x00000060667f7812 */ /* 0x001fca00078e3cff */
[----:B------:R0:W-:Y:S04]  /*f7b0*/  STS.U8 [R127+UR9+0xa700], R103 ;  /* 0x00a700677f007988 */ /* 0x0001e80008000009 */
[----:B------:R1:W-:Y:S04]  /*f7c0*/  STS.U8 [R127+UR9+0xab00], R116 ;  /* 0x00ab00747f007988 */ /* 0x0003e80008000009 */
[----:B------:R1:W-:Y:S01]  /*f7d0*/  STS.U8 [R127+UR9+0xaf00], R115 ;  /* 0x00af00737f007988 */ /* 0x0003e20008000009 */
[----:B0-----:R-:W-:-:S03]  /*f7e0*/  LOP3.LUT R103, R102, 0x20, RZ, 0x3c, !PT ;  /* 0x0000002066677812 */ /* 0x001fc600078e3cff */
[----:B------:R1:W-:Y:S04]  /*f7f0*/  STS.U8 [R127+UR9+0xb300], R114 ;  /* 0x00b300727f007988 */ /* 0x0003e80008000009 */
        /* <DEDUP_REMOVED lines=18> */
[----:B--2---:R1:W-:Y:S04]  /*f920*/  STS.U8 [R102+UR9+0xfc00], R125 ;  /* 0x00fc007d66007988 */ /* 0x0043e80008000009 */
[----:B----4-:R1:W-:Y:S04]  /*f930*/  STS.U8 [R103+UR9+0xc100], R128 ;  /* 0x00c1008067007988 */ /* 0x0103e80008000009 */
[----:B------:R1:W-:Y:S04]  /*f940*/  STS.U8 [R103+UR9+0xc500], R129 ;  /* 0x00c5008167007988 */ /* 0x0003e80008000009 */
[----:B------:R1:W-:Y:S04]  /*f950*/  STS.U8 [R103+UR9+0xc900], R130 ;  /* 0x00c9008267007988 */ /* 0x0003e80008000009 */
[----:B------:R1:W-:Y:S04]  /*f960*/  STS.U8 [R103+UR9+0xcd00], R131 ;  /* 0x00cd008367007988 */ /* 0x0003e80008000009 */
[----:B------:R1:W-:Y:S04]  /*f970*/  STS.U8 [R103+UR9+0xd100], R166 ;  /* 0x00d100a667007988 */ /* 0x0003e80008000009 */
[----:B------:R1:W-:Y:S04]  /*f980*/  STS.U8 [R103+UR9+0xd500], R165 ;  /* 0x00d500a567007988 */ /* 0x0003e80008000009 */
[----:B------:R1:W-:Y:S04]  /*f990*/  STS.U8 [R103+UR9+0xd900], R164 ;  /* 0x00d900a467007988 */ /* 0x0003e80008000009 */
[----:B------:R1:W-:Y:S01]  /*f9a0*/  STS.U8 [R103+UR9+0xdd00], R163 ;  /* 0x00dd00a367007988 */ /* 0x0003e20008000009 */
[----:B------:R-:W-:-:S03]  /*f9b0*/  LOP3.LUT R126, R102, 0x40, RZ, 0x3c, !PT ;  /* 0x00000040667e7812 */ /* 0x000fc600078e3cff */
        /* <DEDUP_REMOVED lines=23> */
[----:B---3--:R1:W-:Y:S04]  /*fb30*/  STS.U8 [R126+UR9+0xfe00], R139 ;  /* 0x00fe008b7e007988 */ /* 0x0083e80008000009 */
        /* <DEDUP_REMOVED lines=15> */
[----:B------:R1:W-:Y:S01]  /*fc30*/  STS.U8 [R127+UR9+0xff00], R169 ;  /* 0x00ff00a97f007988 */ /* 0x0003e20008000009 */
[----:B------:R0:W-:Y:S06]  /*fc40*/  MEMBAR.ALL.CTA ;  /* 0x0000000000007992 */ /* 0x0001ec0000008000 */
[----:B0-----:R-:W0:Y:S01]  /*fc50*/  FENCE.VIEW.ASYNC.S ;  /* 0x00000000000073c6 */ /* 0x001e220000000000 */
[----:B------:R-:W-:Y:S01]  /*fc60*/  ULEA UR6, UR23, UR9, 0x3 ;  /* 0x0000000917067291 */ /* 0x000fe2000f8e18ff */
[----:B------:R-:W-:-:S03]  /*fc70*/  UMOV UR4, UR5 ;  /* 0x0000000500047c82 */ /* 0x000fc60008000000 */
[----:B------:R-:W-:Y:S01]  /*fc80*/  UIADD3 UR6, UPT, UPT, UR6, 0x10000, URZ ;  /* 0x0001000006067890 */ /* 0x000fe2000fffe0ff */
[----:B0-----:R-:W-:Y:S06]  /*fc90*/  BAR.SYNC.DEFER_BLOCKING 0x0 ;  /* 0x0000000000007b1d */ /* 0x001fec0000010000 */
[----:B-1----:R-:W-:Y:S05]  /*fca0*/  BRA.U UP1, `(.L_x_9) ;  /* 0x0000000101487547 */ /* 0x002fea000b800000 */
[----:B------:R-:W-:Y:S01]  /*fcb0*/  UMOV UR13, 0x40004040 ;  /* 0x40004040000d7882 */ /* 0x000fe20000000000 */
[----:B------:R-:W-:Y:S01]  /*fcc0*/  UMOV UR15, 0x40004040 ;  /* 0x40004040000f7882 */ /* 0x000fe20000000000 */
[----:B------:R-:W-:Y:S01]  /*fcd0*/  UMOV UR16, 0x0 ;  /* 0x0000000000107882 */ /* 0x000fe20000000000 */
[----:B------:R-:W-:Y:S01]  /*fce0*/  UMOV UR17, 0x8208010 ;  /* 0x0820801000117882 */ /* 0x000fe20000000000 */
[----:B------:R-:W-:Y:S01]  /*fcf0*/  UMOV UR40, 0x0 ;  /* 0x0000000000287882 */ /* 0x000fe20000000000 */
[----:B------:R-:W-:Y:S01]  /*fd00*/  UMOV UR41, 0x8208010 ;  /* 0x0820801000297882 */ /* 0x000fe20000000000 */
[----:B------:R-:W-:Y:S01]  /*fd10*/  UMOV UR42, 0x0 ;  /* 0x00000000002a7882 */ /* 0x000fe20000000000 */
[----:B------:R-:W-:Y:S01]  /*fd20*/  UMOV UR43, 0x8208010 ;  /* 0x08208010002b7882 */ /* 0x000fe20000000000 */
[----:B------:R-:W-:Y:S01]  /*fd30*/  UMOV UR7, URZ ;  /* 0x000000ff00077c82 */ /* 0x000fe20008000000 */
[----:B------:R0:W-:Y:S01]  /*fd40*/  UTCQMMA gdesc[UR12], gdesc[UR14], tmem[UR8], tmem[UR16], idesc[UR17], UPT ;  /* 0x00ff100e0c0075ea */ /* 0x0001e2000b800308 */
        /* <DEDUP_REMOVED lines=8> */
.L_x_9:
[----:B------:R-:W-:Y:S01]  /*fdd0*/  UIADD3 UR23, UPT, UPT, UR23, 0x1, URZ ;  /* 0x0000000117177890 */ /* 0x000fe2000fffe0ff */
[----:B------:R-:W-:Y:S01]  /*fde0*/  IMAD.U32 R103, RZ, RZ, UR4 ;  /* 0x00000004ff677e24 */ /* 0x000fe2000f8e00ff */
[----:B------:R-:W-:Y:S02]  /*fdf0*/  UIADD3 UR19, UPT, UPT, UR19, -0x1, URZ ;  /* 0xffffffff13137890 */ /* 0x000fe4000fffe0ff */
[----:B------:R-:W-:Y:S02]  /*fe00*/  UISETP.GT.AND UP2, UPT, UR23, 0x1, UPT ;  /* 0x000000011700788c */ /* 0x000fe4000bf44270 */
[----:B------:R-:W-:Y:S02]  /*fe10*/  UIADD3 UR22, UPT, UPT, UR22, -0x80, URZ ;  /* 0xffffff8016167890 */ /* 0x000fe4000fffe0ff */
[----:B0-----:R-:W-:Y:S02]  /*fe20*/  USEL UR5, URZ, 0x1, !UP2 ;  /* 0x00000001ff057887 */ /* 0x001fe4000d000000 */
[----:B------:R-:W-:-:S02]  /*fe30*/  USEL UR23, UR23, URZ, !UP2 ;  /* 0x000000ff17177287 */ /* 0x000fc4000d000000 */
[----:B------:R-:W-:Y:S02]  /*fe40*/  UISETP.NE.U32.AND UP2, UPT, UR19, URZ, UPT ;  /* 0x000000ff1300728c */ /* 0x000fe4000bf45070 */
[----:B------:R-:W-:-:S07]  /*fe50*/  ULOP3.LUT UR5, UR4, UR5, URZ, 0x3c, !UPT ;  /* 0x0000000504057292 */ /* 0x000fce000f8e3cff */
[----:B------:R-:W-:Y:S05]  /*fe60*/  BRA.U UP2, `(.L_x_10) ;  /* 0xffffffa102e47547 */ /* 0x000fea000b83ffff */
.L_x_7:
[----:B------:R-:W-:-:S09]  /*fe70*/  UISETP.GE.AND UP1, UPT, UR24, 0x80, UPT ;  /* 0x000000801800788c */ /* 0x000fd2000bf26270 */
[----:B------:R-:W-:Y:S05]  /*fe80*/  BRA.U !UP1, `(.L_x_11) ;  /* 0x0000000109107547 */ /* 0x000fea000b800000 */
[----:B------:R-:W-:-:S06]  /*fe90*/  USHF.L.U32 UR4, UR4, 0x1f, URZ ;  /* 0x0000001f04047899 */ /* 0x000fcc00080006ff */
[----:B-----5:R-:W-:-:S04]  /*fea0*/  IMAD.U32 R0, RZ, RZ, UR4 ;  /* 0x00000004ff007e24 */ /* 0x020fc8000f8e00ff */
[----:B------:R-:W1:Y:S02]  /*feb0*/  SYNCS.PHASECHK.TRANS64.TRYWAIT P0, [UR6], R0 ;  /* 0x00000000ff0075a7 */ /* 0x000e640008001106 */
[----:B-1----:R-:W-:Y:S05]  /*fec0*/  @!P0 BRA `(.L_x_12) ;  /* 0x0000002c00008947 */ /* 0x002fea0003800000 */
.L_x_11:
[----:B------:R-:W-:Y:S06]  /*fed0*/  BAR.SYNC.DEFER_BLOCKING 0x0 ;  /* 0x0000000000007b1d */ /* 0x000fec0000010000 */
[----:B------:R-:W1:Y:S01]  /*fee0*/  LDCU.128 UR12, c[0x0][0x390] ;  /* 0x00007200ff0c77ac */ /* 0x000e620008000c00 */
[----:B------:R-:W2:Y:S01]  /*fef0*/  S2R R69, SR_TID.X ;  /* 0x0000000000457919 */ /* 0x000ea20000002100 */
[----:B------:R-:W3:Y:S01]  /*ff00*/  LDCU UR5, c[0x0][0x3b8] ;  /* 0x00007700ff0577ac */ /* 0x000ee20008000800 */
[----:B-----5:R-:W4:Y:S01]  /*ff10*/  S2R R2, SR_TID.X ;  /* 0x0000000000027919 */ /* 0x020f220000002100 */
[----:B------:R-:W0:Y:S01]  /*ff20*/  LDCU UR4, c[0x0][0x3b4] ;  /* 0x00007680ff0477ac */ /* 0x000e220008000800 */
[----:B------:R-:W0:Y:S02]  /*ff30*/  @!P1 SYNCS.CCTL.IV [UR9+0x10000] ;  /* 0x01000000ff0099b1 */ /* 0x000e240008000009 */
[----:B0-----:R-:W-:Y:S06]  /*ff40*/  BAR.SYNC.DEFER_BLOCKING 0x0 ;  /* 0x0000000000007b1d */ /* 0x001fec0000010000 */
[----:B------:R-:W0:Y:S01]  /*ff50*/  LDTM.x64 R4, tmem[UR10] ;  /* 0x0000000a000479ee */ /* 0x000e220008340000 */
[----:B--2---:R-:W-:-:S02]  /*ff60*/  LOP3.LUT R0, R69, 0x80, RZ, 0xc0, !PT ;  /* 0x0000008045007812 */ /* 0x004fc400078ec0ff */
[----:B----4-:R-:W-:Y:S02]  /*ff70*/  LOP3.LUT R2, R2, 0x7f, RZ, 0xc0, !PT ;  /* 0x0000007f02027812 */ /* 0x010fe400078ec0ff */
[----:B------:R-:W-:Y:S01]  /*ff80*/  LEA R0, R0, UR9, 0x5 ;  /* 0x0000000900007c11 */ /* 0x000fe2000f8e28ff */
[----:B------:R-:W2:Y:S01]  /*ff90*/  @!P1 SYNCS.CCTL.IV [UR9+0x10008] ;  /* 0x01000800ff0099b1 */ /* 0x000ea20008000009 */
[----:B------:R-:W-:-:S03]  /*ffa0*/  NOP ;  /* 0x0000000000007918 */ /* 0x000fc60000000000 */
[----:B------:R-:W-:Y:S01]  /*ffb0*/  IMAD R0, R2, 0x10, R0 ;  /* 0x0000001002007824 */ /* 0x000fe200078e0200 */
[----:B0-----:R-:W-:Y:S02]  /*ffc0*/  F2FP.SATFINITE.E4M3.F32.PACK_AB_MERGE_C R12, R13, R12, RZ ;  /* 0x0000000c0d0c723e */ /* 0x001fe400048070ff */
[----:B------:R-:W-:Y:S02]  /*ffd0*/  F2FP.SATFINITE.E4M3.F32.PACK_AB_MERGE_C R14, R15, R14, RZ ;  /* 0x0000000e0f0e723e */ /* 0x000fe400048070ff */
[----:B------:R-:W-:Y:S02]  /*ffe0*/  F2FP.SATFINITE.E4M3.F32.PACK_AB_MERGE_C R16, R17, R16, RZ ;  /* 0x000000101110723e */ /* 0x000fe400048070ff */
[----:B------:R-:W-:Y:S02]  /*fff0*/  F2FP.SATFINITE.E4M3.F32.PACK_AB_MERGE_C R20, R21, R20, RZ ;  /* 0x000000141514723e */ /* 0x000fe400048070ff */
[----:B------:R-:W-:Y:S02]  /*10000*/  F2FP.SATFINITE.E4M3.F32.PACK_AB_MERGE_C R22, R23, R22, RZ ;  /* 0x000000161716723e */ /* 0x000fe400048070ff */
[----:B------:R-:W-:-:S02]  /*10010*/  F2FP.SATFINITE.E4M3.F32.PACK_AB_MERGE_C R24, R25, R24, RZ ;  /* 0x000000181918723e */ /* 0x000fc400048070ff */
[----:B------:R-:W-:Y:S02]  /*10020*/  F2FP.SATFINITE.E4M3.F32.PACK_AB_MERGE_C R4, R5, R4, RZ ;  /* 0x000000040504723e */ /* 0x000fe400048070ff */
[----:B------:R-:W-:Y:S02]  /*10030*/  F2FP.SATFINITE.E4M3.F32.PACK_AB_MERGE_C R6, R7, R6, RZ ;  /* 0x000000060706723e */ /* 0x000fe400048070ff */
[----:B------:R-:W-:Y:S02]  /*10040*/  F2FP.SATFINITE.E4M3.F32.PACK_AB_MERGE_C R8, R9, R8, RZ ;  /* 0x000000080908723e */ /* 0x000fe400048070ff */
[----:B------:R-:W-:Y:S02]  /*10050*/  LOP3.LUT R12, R12, 0xffff, RZ, 0xc0, !PT ;  /* 0x0000ffff0c0c7812 */ /* 0x000fe400078ec0ff */
[----:B------:R-:W-:Y:S02]  /*10060*/  LOP3.LUT R21, R14, 0xffff, RZ, 0xc0, !PT ;  /* 0x0000ffff0e157812 */ /* 0x000fe400078ec0ff */
[----:B------:R-:W-:-:S02]  /*10070*/  LOP3.LUT R16, R16, 0xffff, RZ, 0xc0, !PT ;  /* 0x0000ffff10107812 */ /* 0x000fc400078ec0ff */
[----:B------:R-:W-:Y:S02]  /*10080*/  LOP3.LUT R20, R20, 0xffff, RZ, 0xc0, !PT ;  /* 0x0000ffff14147812 */ /* 0x000fe400078ec0ff */
[----:B------:R-:W-:Y:S02]  /*10090*/  LOP3.LUT R23, R22, 0xffff, RZ, 0xc0, !PT ;  /* 0x0000ffff16177812 */ /* 0x000fe400078ec0ff */
[----:B------:R-:W-:Y:S02]  /*100a0*/  LOP3.LUT R24, R24, 0xffff, RZ, 0xc0, !PT ;  /* 0x0000ffff18187812 */ /* 0x000fe400078ec0ff */
[----:B------:R-:W-:Y:S02]  /*100b0*/  F2FP.SATFINITE.E4M3.F32.PACK_AB_MERGE_C R44, R45, R44, RZ ;  /* 0x0000002c2d2c723e */ /* 0x000fe400048070ff */
[----:B------:R-:W-:Y:S02]  /*100c0*/  F2FP.SATFINITE.E4M3.F32.PACK_AB_MERGE_C R46, R47, R46, RZ ;  /* 0x0000002e2f2e723e */ /* 0x000fe400048070ff */
[----:B------:R-:W-:-:S02]  /*100d0*/  F2FP.SATFINITE.E4M3.F32.PACK_AB_MERGE_C R48, R49, R48, RZ ;  /* 0x000000303130723e */ /* 0x000fc400048070ff */
[----:B------:R-:W-:Y:S02]  /*100e0*/  F2FP.SATFINITE.E4M3.F32.PACK_AB_MERGE_C R52, R53, R52, RZ ;  /* 0x000000343534723e */ /* 0x000fe400048070ff */
[----:B------:R-:W-:Y:S02]  /*100f0*/  F2FP.SATFINITE.E4M3.F32.PACK_AB_MERGE_C R54, R55, R54, RZ ;  /* 0x000000363736723e */ /* 0x000fe400048070ff */
[----:B------:R-:W-:Y:S02]  /*10100*/  F2FP.SATFINITE.E4M3.F32.PACK_AB_MERGE_C R56, R57, R56, RZ ;  /* 0x000000383938723e */ /* 0x000fe400048070ff */
[----:B------:R-:W-:Y:S02]  /*10110*/  F2FP.SATFINITE.E4M3.F32.PACK_AB_MERGE_C R18, R19, R18, RZ ;  /* 0x000000121312723e */ /* 0x000fe400048070ff */
[----:B------:R-:W-:Y:S02]  /*10120*/  LOP3.LUT R19, R4, 0xffff, RZ, 0xc0, !PT ;  /* 0x0000ffff04137812 */ /* 0x000fe400078ec0ff */
[----:B------:R-:W-:-:S02]  /*10130*/  LOP3.LUT R76, R6, 0xffff, RZ, 0xc0, !PT ;  /* 0x0000ffff064c7812 */ /* 0x000fc400078ec0ff */
[----:B------:R-:W-:Y:S02]  /*10140*/  F2FP.SATFINITE.E4M3.F32.PACK_AB_MERGE_C R36, R37, R36, RZ ;  /* 0x000000242524723e */ /* 0x000fe400048070ff */
[----:B------:R-:W-:Y:S02]  /*10150*/  F2FP.SATFINITE.E4M3.F32.PACK_AB_MERGE_C R38, R39, R38, RZ ;  /* 0x000000262726723e */ /* 0x000fe400048070ff */
[----:B------:R-:W-:Y:S02]  /*10160*/  LOP3.LUT R78, R8, 0xffff, RZ, 0xc0, !PT ;  /* 0x0000ffff084e7812 */ /* 0x000fe400078ec0ff */
[--C-:B------:R-:W-:Y:S02]  /*10170*/  PRMT R4, R16, 0x3340, R1.reuse ;  /* 0x0000334010047816 */ /* 0x100fe40000000001 */
[----:B------:R-:W-:Y:S02]  /*10180*/  PRMT R6, R24, 0x3340, R1 ;  /* 0x0000334018067816 */ /* 0x000fe40000000001 */
[----:B------:R-:W-:-:S02]  /*10190*/  PRMT R5, R12, 0x3340, R21 ;  /* 0x000033400c057816 */ /* 0x000fc40000000015 */
[----:B------:R-:W-:Y:S02]  /*101a0*/  PRMT R7, R20, 0x3340, R23 ;  /* 0x0000334014077816 */ /* 0x000fe40000000017 */
[----:B------:R-:W-:Y:S02]  /*101b0*/  F2FP.SATFINITE.E4M3.F32.PACK_AB_MERGE_C R40, R41, R40, RZ ;  /* 0x000000282928723e */ /* 0x000fe400048070ff */
[----:B------:R-:W-:Y:S02]  /*101c0*/  LOP3.LUT R44, R44, 0xffff, RZ, 0xc0, !PT ;  /* 0x0000ffff2c2c7812 */ /* 0x000fe400078ec0ff */
[----:B------:R-:W-:Y:S02]  /*101d0*/  LOP3.LUT R37, R46, 0xffff, RZ, 0xc0, !PT ;  /* 0x0000ffff2e257812 */ /* 0x000fe400078ec0ff */
[----:B------:R-:W-:Y:S02]  /*101e0*/  LOP3.LUT R48, R48, 0xffff, RZ, 0xc0, !PT ;  /* 0x0000ffff30307812 */ /* 0x000fe400078ec0ff */
[----:B------:R-:W-:-:S02]  /*101f0*/  LOP3.LUT R52, R52, 0xffff, RZ, 0xc0, !PT ;  /* 0x0000ffff34347812 */ /* 0x000fc400078ec0ff */
[----:B------:R-:W-:Y:S02]  /*10200*/  LOP3.LUT R39, R54, 0xffff, RZ, 0xc0, !PT ;  /* 0x0000ffff36277812 */ /* 0x000fe400078ec0ff */
[----:B------:R-:W-:Y:S02]  /*10210*/  LOP3.LUT R56, R56, 0xffff, RZ, 0xc0, !PT ;  /* 0x0000ffff38387812 */ /* 0x000fe400078ec0ff */
[----:B------:R-:W-:Y:S02]  /*10220*/  F2FP.SATFINITE.E4M3.F32.PACK_AB_MERGE_C R28, R29, R28, RZ ;  /* 0x0000001c1d1c723e */ /* 0x000fe400048070ff */
[----:B------:R-:W-:Y:S02]  /*10230*/  F2FP.SATFINITE.E4M3.F32.PACK_AB_MERGE_C R30, R31, R30, RZ ;  /* 0x0000001e1f1e723e */ /* 0x000fe400048070ff */
[----:B------:R-:W-:Y:S02]  /*10240*/  F2FP.SATFINITE.E4M3.F32.PACK_AB_MERGE_C R32, R33, R32, RZ ;  /* 0x000000202120723e */ /* 0x000fe400048070ff */
[----:B------:R-:W-:-:S02]  /*10250*/  F2FP.SATFINITE.E4M3.F32.PACK_AB_MERGE_C R10, R11, R10, RZ ;  /* 0x0000000a0b0a723e */ /* 0x000fc400048070ff */
[----:B------:R-:W-:Y:S02]  /*10260*/  F2FP.SATFINITE.E4M3.F32.PACK_AB_MERGE_C R34, R35, R34, RZ ;  /* 0x000000222322723e */ /* 0x000fe400048070ff */
[----:B------:R-:W-:Y:S02]  /*10270*/  PRMT R2, R78, 0x3340, R1 ;  /* 0x000033404e027816 */ /* 0x000fe40000000001 */
[----:B------:R-:W-:Y:S02]  /*10280*/  PRMT R3, R19, 0x3340, R76 ;  /* 0x0000334013037816 */ /* 0x000fe4000000004c */
[----:B------:R-:W-:Y:S02]  /*10290*/  PRMT R11, R5, 0x5410, R4 ;  /* 0x00005410050b7816 */ /* 0x000fe40000000004 */
[----:B------:R-:W-:Y:S02]  /*102a0*/  PRMT R13, R7, 0x5410, R6 ;  /* 0x00005410070d7816 */ /* 0x000fe40000000006 */
[----:B------:R-:W-:-:S02]  /*102b0*/  LOP3.LUT R36, R36, 0xffff, RZ, 0xc0, !PT ;  /* 0x0000ffff24247812 */ /* 0x000fc400078ec0ff */
[----:B------:R-:W-:Y:S02]  /*102c0*/  LOP3.LUT R35, R38, 0xffff, RZ, 0xc0, !PT ;  /* 0x0000ffff26237812 */ /* 0x000fe400078ec0ff */
[----:B------:R-:W-:Y:S02]  /*102d0*/  LOP3.LUT R40, R40, 0xffff, RZ, 0xc0, !PT ;  /* 0x0000ffff28287812 */ /* 0x000fe400078ec0ff */
[--C-:B------:R-:W-:Y:S02]  /*102e0*/  PRMT R4, R48, 0x3340, R1.reuse ;  /* 0x0000334030047816 */ /* 0x100fe40000000001 */
[----:B------:R-:W-:Y:S02]  /*102f0*/  PRMT R6, R56, 0x3340, R1 ;  /* 0x0000334038067816 */ /* 0x000fe40000000001 */
[----:B------:R-:W-:Y:S02]  /*10300*/  PRMT R5, R44, 0x3340, R37 ;  /* 0x000033402c057816 */ /* 0x000fe40000000025 */
[----:B------:R-:W-:-:S02]  /*10310*/  PRMT R7, R52, 0x3340, R39 ;  /* 0x0000334034077816 */ /* 0x000fc40000000027 */
[----:B------:R-:W-:Y:S02]  /*10320*/  LOP3.LUT R28, R28, 0xffff, RZ, 0xc0, !PT ;  /* 0x0000ffff1c1c7812 */ /* 0x000fe400078ec0ff */
[----:B------:R-:W-:Y:S02]  /*10330*/  LOP3.LUT R33, R30, 0xffff, RZ, 0xc0, !PT ;  /* 0x0000ffff1e217812 */ /* 0x000fe400078ec0ff */
[----:B------:R-:W-:Y:S02]  /*10340*/  LOP3.LUT R32, R32, 0xffff, RZ, 0xc0, !PT ;  /* 0x0000ffff20207812 */ /* 0x000fe400078ec0ff */
        /* <DEDUP_REMOVED lines=8> */
[----:B------:R-:W-:-:S02]  /*103d0*/  PRMT R29, R7, 0x5410, R6 ;  /* 0x00005410071d7816 */ /* 0x000fc40000000006 */
[----:B------:R-:W-:Y:S02]  /*103e0*/  PRMT R8, R32, 0x3340, R1 ;  /* 0x0000334020087816 */ /* 0x000fe40000000001 */
[----:B------:R-:W-:Y:S02]  /*103f0*/  PRMT R15, R28, 0x3340, R33 ;  /* 0x000033401c0f7816 */ /* 0x000fe40000000021 */
[----:B------:R-:W-:Y:S02]  /*10400*/  SHF.R.U32.HI R5, RZ, 0x8, R12 ;  /* 0x00000008ff057819 */ /* 0x000fe4000001160c */
[----:B------:R-:W-:Y:S02]  /*10410*/  SHF.R.U32.HI R6, RZ, 0x8, R21 ;  /* 0x00000008ff067819 */ /* 0x000fe40000011615 */
[----:B------:R-:W-:Y:S02]  /*10420*/  LOP3.LUT R60, R60, 0xffff, RZ, 0xc0, !PT ;  /* 0x0000ffff3c3c7812 */ /* 0x000fe400078ec0ff */
[----:B------:R-:W-:-:S02]  /*10430*/  LOP3.LUT R41, R62, 0xffff, RZ, 0xc0, !PT ;  /* 0x0000ffff3e297812 */ /* 0x000fc400078ec0ff */
[----:B------:R-:W-:Y:S02]  /*10440*/  LOP3.LUT R64, R64, 0xffff, RZ, 0xc0, !PT ;  /* 0x0000ffff40407812 */ /* 0x000fe400078ec0ff */
[----:B------:R-:W-:Y:S02]  /*10450*/  SHF.R.U32.HI R4, RZ, 0x8, R78 ;  /* 0x00000008ff047819 */ /* 0x000fe4000001164e */
[----:B------:R-:W-:Y:S02]  /*10460*/  SHF.R.U32.HI R7, RZ, 0x8, R16 ;  /* 0x00000008ff077819 */ /* 0x000fe40000011610 */
[----:B------:R-:W-:Y:S02]  /*10470*/  PRMT R25, R3, 0x5410, R2 ;  /* 0x0000541003197816 */ /* 0x000fe40000000002 */
[----:B------:R-:W-:Y:S02]  /*10480*/  PRMT R15, R15, 0x5410, R8 ;  /* 0x000054100f0f7816 */ /* 0x000fe40000000008 */
[----:B------:R-:W-:-:S02]  /*10490*/  SHF.R.U32.HI R2, RZ, 0x8, R19 ;  /* 0x00000008ff027819 */ /* 0x000fc40000011613 */
[----:B------:R-:W-:Y:S02]  /*104a0*/  SHF.R.U32.HI R3, RZ, 0x8, R76 ;  /* 0x00000008ff037819 */ /* 0x000fe4000001164c */
[----:B------:R-:W-:Y:S02]  /*104b0*/  LOP3.LUT R5, R5, 0xffff, RZ, 0xc0, !PT ;  /* 0x0000ffff05057812 */ /* 0x000fe400078ec0ff */
[----:B------:R-:W-:Y:S02]  /*104c0*/  LOP3.LUT R6, R6, 0xffff, RZ, 0xc0, !PT ;  /* 0x0000ffff06067812 */ /* 0x000fe400078ec0ff */
[----:B------:R-:W-:Y:S02]  /*104d0*/  PRMT R8, R64, 0x3340, R1 ;  /* 0x0000334040087816 */ /* 0x000fe40000000001 */
[----:B------:R-:W-:Y:S02]  /*104e0*/  PRMT R17, R60, 0x3340, R41 ;  /* 0x000033403c117816 */ /* 0x000fe40000000029 */
[----:B------:R-:W-:-:S02]  /*104f0*/  LOP3.LUT R4, R4, 0xffff, RZ, 0xc0, !PT ;  /* 0x0000ffff04047812 */ /* 0x000fc400078ec0ff */
[----:B------:R-:W-:Y:S02]  /*10500*/  LOP3.LUT R7, R7, 0xffff, RZ, 0xc0, !PT ;  /* 0x0000ffff07077812 */ /* 0x000fe400078ec0ff */
[----:B------:R-:W-:Y:S02]  /*10510*/  LOP3.LUT R2, R2, 0xffff, RZ, 0xc0, !PT ;  /* 0x0000ffff02027812 */ /* 0x000fe400078ec0ff */
[----:B------:R-:W-:Y:S02]  /*10520*/  LOP3.LUT R3, R3, 0xffff, RZ, 0xc0, !PT ;  /* 0x0000ffff03037812 */ /* 0x000fe400078ec0ff */
[----:B------:R-:W-:Y:S02]  /*10530*/  PRMT R19, R5, 0x3340, R6 ;  /* 0x0000334005137816 */ /* 0x000fe40000000006 */
[----:B------:R-:W-:Y:S02]  /*10540*/  PRMT R31, R17, 0x5410, R8 ;  /* 0x00005410111f7816 */ /* 0x000fe40000000008 */
[----:B------:R-:W-:-:S02]  /*10550*/  SHF.R.U32.HI R5, RZ, 0x8, R28 ;  /* 0x00000008ff057819 */ /* 0x000fc4000001161c */
[----:B------:R-:W-:Y:S02]  /*10560*/  SHF.R.U32.HI R6, RZ, 0x8, R33 ;  /* 0x00000008ff067819 */ /* 0x000fe40000011621 */
[----:B------:R-:W-:Y:S02]  /*10570*/  PRMT R8, R4, 0x3340, R1 ;  /* 0x0000334004087816 */ /* 0x000fe40000000001 */
[----:B------:R-:W-:Y:S02]  /*10580*/  PRMT R68, R7, 0x3340, R68 ;  /* 0x0000334007447816 */ /* 0x000fe40000000044 */
[----:B------:R-:W-:Y:S02]  /*10590*/  SHF.R.U32.HI R4, RZ, 0x8, R24 ;  /* 0x00000008ff047819 */ /* 0x000fe40000011618 */
[----:B------:R-:W-:Y:S01]  /*105a0*/  SHF.R.U32.HI R7, RZ, 0x8, R32 ;  /* 0x00000008ff077819 */ /* 0x000fe20000011620 */
[----:B------:R-:W1:Y:S01]  /*105b0*/  LDL.LU R24, [R1+0x238] ;  /* 0x0002380001187983 */ /* 0x000e620000300800 */
[----:B------:R-:W-:-:S02]  /*105c0*/  PRMT R17, R2, 0x3340, R3 ;  /* 0x0000334002117816 */ /* 0x000fc40000000003 */
[----:B------:R-:W-:Y:S02]  /*105d0*/  SHF.R.U32.HI R2, RZ, 0x8, R20 ;  /* 0x00000008ff027819 */ /* 0x000fe40000011614 */
[----:B------:R-:W-:Y:S02]  /*105e0*/  SHF.R.U32.HI R3, RZ, 0x8, R23 ;  /* 0x00000008ff037819 */ /* 0x000fe40000011617 */
[----:B------:R-:W-:Y:S02]  /*105f0*/  LOP3.LUT R5, R5, 0xffff, RZ, 0xc0, !PT ;  /* 0x0000ffff05057812 */ /* 0x000fe400078ec0ff */
[----:B------:R-:W-:Y:S02]  /*10600*/  LOP3.LUT R6, R6, 0xffff, RZ, 0xc0, !PT ;  /* 0x0000ffff06067812 */ /* 0x000fe400078ec0ff */
[----:B------:R-:W-:Y:S02]  /*10610*/  LOP3.LUT R4, R4, 0xffff, RZ, 0xc0, !PT ;  /* 0x0000ffff04047812 */ /* 0x000fe400078ec0ff */
[----:B------:R-:W-:-:S02]  /*10620*/  LOP3.LUT R7, R7, 0xffff, RZ, 0xc0, !PT ;  /* 0x0000ffff07077812 */ /* 0x000fc400078ec0ff */
[----:B------:R-:W-:Y:S02]  /*10630*/  LOP3.LUT R2, R2, 0xffff, RZ, 0xc0, !PT ;  /* 0x0000ffff02027812 */ /* 0x000fe400078ec0ff */
[----:B------:R-:W-:Y:S02]  /*10640*/  LOP3.LUT R3, R3, 0xffff, RZ, 0xc0, !PT ;  /* 0x0000ffff03037812 */ /* 0x000fe400078ec0ff */
[----:B------:R-:W-:Y:S02]  /*10650*/  PRMT R23, R5, 0x3340, R6 ;  /* 0x0000334005177816 */ /* 0x000fe40000000006 */
[----:B------:R-:W-:Y:S02]  /*10660*/  SHF.R.U32.HI R5, RZ, 0x8, R44 ;  /* 0x00000008ff057819 */ /* 0x000fe4000001162c */
[----:B------:R-:W-:Y:S02]  /*10670*/  SHF.R.U32.HI R6, RZ, 0x8, R37 ;  /* 0x00000008ff067819 */ /* 0x000fe40000011625 */
[----:B------:R-:W-:-:S02]  /*10680*/  PRMT R12, R4, 0x3340, R1 ;  /* 0x00003340040c7816 */ /* 0x000fc40000000001 */
[----:B------:R-:W-:Y:S02]  /*10690*/  PRMT R70, R7, 0x3340, R70 ;  /* 0x0000334007467816 */ /* 0x000fe40000000046 */
[----:B------:R-:W-:Y:S02]  /*106a0*/  SHF.R.U32.HI R4, RZ, 0x8, R40 ;  /* 0x00000008ff047819 */ /* 0x000fe40000011628 */
[----:B------:R-:W-:Y:S02]  /*106b0*/  PRMT R21, R2, 0x3340, R3 ;  /* 0x0000334002157816 */ /* 0x000fe40000000003 */
[----:B------:R-:W-:Y:S02]  /*106c0*/  LOP3.LUT R5, R5, 0xffff, RZ, 0xc0, !PT ;  /* 0x0000ffff05057812 */ /* 0x000fe400078ec0ff */
[----:B------:R-:W-:Y:S02]  /*106d0*/  LOP3.LUT R6, R6, 0xffff, RZ, 0xc0, !PT ;  /* 0x0000ffff06067812 */ /* 0x000fe400078ec0ff */
[----:B------:R-:W-:-:S02]  /*106e0*/  PRMT R23, R23, 0x5410, R70 ;  /* 0x0000541017177816 */ /* 0x000fc40000000046 */
[----:B------:R-:W-:Y:S02]  /*106f0*/  LOP3.LUT R18, R18, 0xffff, RZ, 0xc0, !PT ;  /* 0x0000ffff12127812 */ /* 0x000fe400078ec0ff */
[----:B------:R-:W-:Y:S02]  /*10700*/  LOP3.LUT R4, R4, 0xffff, RZ, 0xc0, !PT ;  /* 0x0000ffff04047812 */ /* 0x000fe400078ec0ff */
[----:B------:R-:W-:Y:S02]  /*10710*/  LOP3.LUT R34, R34, 0xffff, RZ, 0xc0, !PT ;  /* 0x0000ffff22227812 */ /* 0x000fe400078ec0ff */
[----:B------:R-:W-:Y:S02]  /*10720*/  SHF.R.U32.HI R3, RZ, 0x8, R35 ;  /* 0x00000008ff037819 */ /* 0x000fe40000011623 */
[----:B------:R-:W-:Y:S02]  /*10730*/  PRMT R17, R17, 0x5410, R8 ;  /* 0x0000541011117816 */ /* 0x000fe40000000008 */
[----:B------:R-:W-:-:S02]  /*10740*/  LOP3.LUT R10, R10, 0xffff, RZ, 0xc0, !PT ;  /* 0x0000ffff0a0a7812 */ /* 0x000fc400078ec0ff */
[----:B------:R-:W-:Y:S02]  /*10750*/  PRMT R21, R21, 0x5410, R12 ;  /* 0x0000541015157816 */ /* 0x000fe4000000000c */
[----:B------:R-:W-:Y:S02]  /*10760*/  PRMT R35, R5, 0x3340, R6 ;  /* 0x0000334005237816 */ /* 0x000fe40000000006 */
[----:B------:R-:W-:Y:S02]  /*10770*/  LOP3.LUT R26, R26, 0xffff, RZ, 0xc0, !PT ;  /* 0x0000ffff1a1a7812 */ /* 0x000fe400078ec0ff */
[----:B------:R-:W-:Y:S02]  /*10780*/  PRMT R5, R11, 0x4210, R18 ;  /* 0x000042100b057816 */ /* 0x000fe40000000012 */
[----:B------:R-:W-:Y:S02]  /*10790*/  PRMT R20, R4, 0x3340, R1 ;  /* 0x0000334004147816 */ /* 0x000fe40000000001 */
[----:B------:R-:W-:-:S02]  /*107a0*/  PRMT R11, R23, 0x5210, R34 ;  /* 0x00005210170b7816 */ /* 0x000fc40000000022 */
[--C-:B------:R-:W-:Y:S01]  /*107b0*/  PRMT R4, R9, 0x4210, R10.reuse ;  /* 0x0000421009047816 */ /* 0x100fe2000000000a */
[----:B------:R-:W4:Y:S01]  /*107c0*/  LDL.LU R23, [R1+0x234] ;  /* 0x0002340001177983 */ /* 0x000f220000300800 */
[----:B------:R-:W-:Y:S02]  /*107d0*/  PRMT R8, R17, 0x5210, R10 ;  /* 0x0000521011087816 */ /* 0x000fe4000000000a */
[----:B------:R-:W-:Y:S01]  /*107e0*/  PRMT R10, R21, 0x5210, R26 ;  /* 0x00005210150a7816 */ /* 0x000fe2000000001a */
[----:B------:R-:W3:Y:S01]  /*107f0*/  LDL.LU R22, [R1+0x230] ;  /* 0x0002300001167983 */ /* 0x000ee20000300800 */
[----:B------:R-:W-:Y:S02]  /*10800*/  SHF.R.U32.HI R7, RZ, 0x8, R48 ;  /* 0x00000008ff077819 */ /* 0x000fe40000011630 */
[----:B------:R-:W-:Y:S01]  /*10810*/  PRMT R19, R19, 0x5410, R68 ;  /* 0x0000541013137816 */ /* 0x000fe20000000044 */
[----:B------:R-:W3:Y:S01]  /*10820*/  LDL.LU R21, [R1+0x22c] ;  /* 0x00022c0001157983 */ /* 0x000ee20000300800 */
[----:B------:R-:W-:-:S02]  /*10830*/  LOP3.LUT R7, R7, 0xffff, RZ, 0xc0, !PT ;  /* 0x0000ffff07077812 */ /* 0x000fc400078ec0ff */
[----:B------:R-:W-:Y:S02]  /*10840*/  PRMT R9, R19, 0x5210, R18 ;  /* 0x0000521013097816 */ /* 0x000fe40000000012 */
[----:B------:R-:W-:Y:S02]  /*10850*/  PRMT R72, R7, 0x3340, R72 ;  /* 0x0000334007487816 */ /* 0x000fe40000000048 */
[----:B------:R-:W-:Y:S02]  /*10860*/  PRMT R6, R13, 0x4210, R26 ;  /* 0x000042100d067816 */ /* 0x000fe4000000001a */
[----:B------:R-:W-:Y:S01]  /*10870*/  PRMT R7, R15, 0x4210, R34 ;  /* 0x000042100f077816 */ /* 0x000fe20000000022 */
[----:B--2---:R0:W-:Y:S01]  /*10880*/  STS.128 [R0+0x800], R8 ;  /* 0x0008000800007388 */ /* 0x0041e20000000c00 */
[----:B------:R-:W-:Y:S02]  /*10890*/  SHF.R.U32.HI R2, RZ, 0x8, R36 ;  /* 0x00000008ff027819 */ /* 0x000fe40000011624 */
[----:B------:R-:W-:Y:S01]  /*108a0*/  LOP3.LUT R3, R3, 0xffff, RZ, 0xc0, !PT ;  /* 0x0000ffff03037812 */ /* 0x000fe200078ec0ff */
[----:B------:R-:W-:Y:S01]  /*108b0*/  STS.128 [R0], R4 ;  /* 0x0000000400007388 */ /* 0x000fe20000000c00 */
[----:B------:R-:W-:-:S02]  /*108c0*/  LOP3.LUT R2, R2, 0xffff, RZ, 0xc0, !PT ;  /* 0x0000ffff02027812 */ /* 0x000fc400078ec0ff */
[----:B------:R-:W-:Y:S02]  /*108d0*/  SHF.R.U32.HI R12, RZ, 0x8, R39 ;  /* 0x00000008ff0c7819 */ /* 0x000fe40000011627 */
[----:B------:R-:W-:Y:S01]  /*108e0*/  PRMT R33, R2, 0x3340, R3 ;  /* 0x0000334002217816 */ /* 0x000fe20000000003 */
[----:B------:R-:W-:Y:S01]  /*108f0*/  IMAD.SHL.U32 R3, R69, 0x10, RZ ;  /* 0x0000001045037824 */ /* 0x000fe200078e00ff */
[----:B------:R-:W-:Y:S02]  /*10900*/  SHF.R.U32.HI R2, RZ, 0x8, R52 ;  /* 0x00000008ff027819 */ /* 0x000fe40000011634 */
[----:B------:R-:W-:Y:S02]  /*10910*/  SHF.R.U32.HI R14, RZ, 0x8, R60 ;  /* 0x00000008ff0e7819 */ /* 0x000fe4000001163c */
[----:B------:R-:W-:Y:S02]  /*10920*/  SHF.R.U32.HI R15, RZ, 0x8, R41 ;  /* 0x00000008ff0f7819 */ /* 0x000fe40000011629 */
[----:B------:R-:W-:-:S02]  /*10930*/  SHF.R.U32.HI R16, RZ, 0x8, R64 ;  /* 0x00000008ff107819 */ /* 0x000fc40000011640 */
[----:B------:R-:W-:Y:S02]  /*10940*/  LOP3.LUT R12, R12, 0xffff, RZ, 0xc0, !PT ;  /* 0x0000ffff0c0c7812 */ /* 0x000fe400078ec0ff */
[----:B0-----:R-:W-:Y:S02]  /*10950*/  LOP3.LUT R9, R2, 0xffff, RZ, 0xc0, !PT ;  /* 0x0000ffff02097812 */ /* 0x001fe400078ec0ff */
[----:B------:R-:W-:Y:S02]  /*10960*/  LOP3.LUT R15, R15, 0xffff, RZ, 0xc0, !PT ;  /* 0x0000ffff0f0f7812 */ /* 0x000fe400078ec0ff */
[----:B------:R-:W-:Y:S02]  /*10970*/  LOP3.LUT R14, R14, 0xffff, RZ, 0xc0, !PT ;  /* 0x0000ffff0e0e7812 */ /* 0x000fe400078ec0ff */
[----:B------:R-:W-:Y:S02]  /*10980*/  LOP3.LUT R16, R16, 0xffff, RZ, 0xc0, !PT ;  /* 0x0000ffff10107812 */ /* 0x000fe400078ec0ff */
[----:B------:R-:W-:-:S02]  /*10990*/  PRMT R12, R9, 0x3340, R12 ;  /* 0x00003340090c7816 */ /* 0x000fc4000000000c */
[----:B------:R-:W-:Y:S02]  /*109a0*/  PRMT R9, R14, 0x3340, R15 ;  /* 0x000033400e097816 */ /* 0x000fe4000000000f */
[----:B------:R-:W-:Y:S01]  /*109b0*/  LOP3.LUT R3, R3, 0xff0, RZ, 0xc0, !PT ;  /* 0x00000ff003037812 */ /* 0x000fe200078ec0ff */
[----:B------:R-:W-:Y:S01]  /*109c0*/  BAR.SYNC.DEFER_BLOCKING 0x0 ;  /* 0x0000000000007b1d */ /* 0x000fe20000010000 */
[----:B------:R-:W-:Y:S02]  /*109d0*/  PRMT R16, R16, 0x3340, R1 ;  /* 0x0000334010107816 */ /* 0x000fe40000000001 */
[----:B------:R-:W-:Y:S02]  /*109e0*/  F2FP.SATFINITE.E4M3.F32.PACK_AB_MERGE_C R42, R43, R42, RZ ;  /* 0x0000002a2b2a723e */ /* 0x000fe400048070ff */
[----:B------:R-:W-:Y:S02]  /*109f0*/  PRMT R19, R9, 0x5410, R16 ;  /* 0x0000541009137816 */ /* 0x000fe40000000010 */
[----:B------:R-:W-:-:S02]  /*10a00*/  SHF.R.U32.HI R13, RZ, 0x8, R56 ;  /* 0x00000008ff0d7819 */ /* 0x000fc40000011638 */
[----:B------:R-:W-:Y:S02]  /*10a10*/  F2FP.SATFINITE.E4M3.F32.PACK_AB_MERGE_C R50, R51, R50, RZ ;  /* 0x000000323332723e */ /* 0x000fe400048070ff */
[----:B------:R-:W-:Y:S02]  /*10a20*/  LOP3.LUT R13, R13, 0xffff, RZ, 0xc0, !PT ;  /* 0x0000ffff0d0d7812 */ /* 0x000fe400078ec0ff */
[----:B------:R-:W-:Y:S02]  /*10a30*/  F2FP.SATFINITE.E4M3.F32.PACK_AB_MERGE_C R58, R59, R58, RZ ;  /* 0x0000003a3b3a723e */ /* 0x000fe400048070ff */
[----:B------:R-:W-:Y:S01]  /*10a40*/  F2FP.SATFINITE.E4M3.F32.PACK_AB_MERGE_C R66, R67, R66, RZ ;  /* 0x000000424342723e */ /* 0x000fe200048070ff */
[----:B------:R-:W0:Y:S04]  /*10a50*/  LDS.128 R4, [R3+UR9] ;  /* 0x0000000903047984 */ /* 0x000e280008000c00 */
[----:B------:R-:W-:Y:S01]  /*10a60*/  LDS.128 R8, [R3+UR9+0x1000] ;  /* 0x0010000903087984 */ /* 0x000fe20008000c00 */
[----:B------:R-:W-:-:S02]  /*10a70*/  PRMT R13, R13, 0x3340, R74 ;  /* 0x000033400d0d7816 */ /* 0x000fc4000000004a */
[----:B------:R-:W-:Y:S02]  /*10a80*/  PRMT R33, R33, 0x5410, R20 ;  /* 0x0000541021217816 */ /* 0x000fe40000000014 */
[----:B------:R-:W-:Y:S02]  /*10a90*/  PRMT R17, R35, 0x5410, R72 ;  /* 0x0000541023117816 */ /* 0x000fe40000000048 */
[----:B------:R-:W-:Y:S02]  /*10aa0*/  LOP3.LUT R42, R42, 0xffff, RZ, 0xc0, !PT ;  /* 0x0000ffff2a2a7812 */ /* 0x000fe400078ec0ff */
[----:B------:R-:W-:Y:S02]  /*10ab0*/  PRMT R15, R12, 0x5410, R13 ;  /* 0x000054100c0f7816 */ /* 0x000fe4000000000d */
[----:B------:R-:W-:Y:S02]  /*10ac0*/  LOP3.LUT R50, R50, 0xffff, RZ, 0xc0, !PT ;  /* 0x0000ffff32327812 */ /* 0x000fe400078ec0ff */
[----:B------:R-:W-:-:S02]  /*10ad0*/  LOP3.LUT R58, R58, 0xffff, RZ, 0xc0, !PT ;  /* 0x0000ffff3a3a7812 */ /* 0x000fc400078ec0ff */
[----:B------:R-:W-:Y:S02]  /*10ae0*/  LOP3.LUT R66, R66, 0xffff, RZ, 0xc0, !PT ;  /* 0x0000ffff42427812 */ /* 0x000fe400078ec0ff */
[----:B------:R-:W-:Y:S02]  /*10af0*/  PRMT R16, R33, 0x5210, R42 ;  /* 0x0000521021107816 */ /* 0x000fe4000000002a */
[----:B------:R-:W-:Y:S02]  /*10b00*/  PRMT R17, R17, 0x5210, R50 ;  /* 0x0000521011117816 */ /* 0x000fe40000000032 */
[----:B------:R-:W-:Y:S02]  /*10b10*/  PRMT R18, R15, 0x5210, R58 ;  /* 0x000052100f127816 */ /* 0x000fe4000000003a */
[----:B------:R-:W-:Y:S01]  /*10b20*/  PRMT R19, R19, 0x5210, R66 ;  /* 0x0000521013137816 */ /* 0x000fe20000000042 */
[----:B------:R-:W-:Y:S01]  /*10b30*/  BAR.SYNC.DEFER_BLOCKING 0x0 ;  /* 0x0000000000007b1d */ /* 0x000fe20000010000 */
[----:B------:R-:W-:-:S02]  /*10b40*/  PRMT R12, R25, 0x4210, R42 ;  /* 0x00004210190c7816 */ /* 0x000fc4000000002a */
[----:B------:R-:W-:Y:S02]  /*10b50*/  PRMT R13, R27, 0x4210, R50 ;  /* 0x000042101b0d7816 */ /* 0x000fe40000000032 */
[----:B------:R-:W-:Y:S02]  /*10b60*/  PRMT R14, R29, 0x4210, R58 ;  /* 0x000042101d0e7816 */ /* 0x000fe4000000003a */
[----:B------:R-:W-:Y:S01]  /*10b70*/  PRMT R15, R31, 0x4210, R66 ;  /* 0x000042101f0f7816 */ /* 0x000fe20000000042 */
[----:B------:R2:W-:Y:S04]  /*10b80*/  STS.128 [R0+0x800], R16 ;  /* 0x0008001000007388 */ /* 0x0005e80000000c00 */
[----:B------:R0:W-:Y:S04]  /*10b90*/  STS.128 [R0], R12 ;  /* 0x0000000c00007388 */ /* 0x0001e80000000c00 */
[----:B--2---:R-:W2:Y:S01]  /*10ba0*/  LDL.LU R18, [R1+0x228] ;  /* 0x0002280001127983 */ /* 0x004ea20000300800 */
[C---:B-1----:R-:W-:Y:S01]  /*10bb0*/  ISETP.GE.AND P0, PT, R24.reuse, UR14, PT ;  /* 0x0000000e18007c0c */ /* 0x042fe2000bf06270 */
[----:B------:R-:W-:-:S03]  /*10bc0*/  IMAD R2, R24, UR4, RZ ;  /* 0x0000000418027c24 */ /* 0x000fc6000f8e02ff */
[C---:B---3--:R-:W-:Y:S01]  /*10bd0*/  ISETP.LT.AND P4, PT, R21.reuse, UR15, !P0 ;  /* 0x0000000f15007c0c */ /* 0x048fe2000c781270 */
[----:B0-----:R-:W-:Y:S02]  /*10be0*/  IMAD R15, R21, UR5, RZ ;  /* 0x00000005150f7c24 */ /* 0x001fe4000f8e02ff */
[----:B------:R-:W3:Y:S04]  /*10bf0*/  LDL.LU R21, [R1+0x224] ;  /* 0x0002240001157983 */ /* 0x000ee80000300800 */
[----:B------:R-:W3:Y:S04]  /*10c00*/  LDL.LU R20, [R1+0x220] ;  /* 0x0002200001147983 */ /* 0x000ee80000300800 */
[----:B------:R-:W3:Y:S04]  /*10c10*/  LDL.LU R32, [R1+0x21c] ;  /* 0x00021c0001207983 */ /* 0x000ee80000300800 */
[----:B------:R-:W3:Y:S04]  /*10c20*/  LDL.LU R30, [R1+0x218] ;  /* 0x00021800011e7983 */ /* 0x000ee80000300800 */
[----:B------:R-:W3:Y:S04]  /*10c30*/  LDL.LU R28, [R1+0x214] ;  /* 0x00021400011c7983 */ /* 0x000ee80000300800 */
[----:B------:R-:W3:Y:S04]  /*10c40*/  LDL.LU R26, [R1+0x210] ;  /* 0x00021000011a7983 */ /* 0x000ee80000300800 */
[----:B------:R-:W3:Y:S01]  /*10c50*/  LDL.LU R24, [R1+0x20c] ;  /* 0x00020c0001187983 */ /* 0x000ee20000300800 */
[----:B------:R-:W-:-:S02]  /*10c60*/  PRMT R43, R5, 0x7773, RZ ;  /* 0x00007773052b7816 */ /* 0x000fc400000000ff */
[C---:B------:R-:W-:Y:S02]  /*10c70*/  PRMT R45, R5.reuse, 0x7772, RZ ;  /* 0x00007772052d7816 */ /* 0x040fe400000000ff */
[C---:B------:R-:W-:Y:S02]  /*10c80*/  PRMT R47, R5.reuse, 0x7771, RZ ;  /* 0x00007771052f7816 */ /* 0x040fe400000000ff */
[----:B------:R-:W-:Y:S01]  /*10c90*/  PRMT R49, R5, 0x7770, RZ ;  /* 0x0000777005317816 */ /* 0x000fe200000000ff */
[C---:B----4-:R-:W-:Y:S01]  /*10ca0*/  IMAD R5, R23.reuse, UR5, RZ ;  /* 0x0000000517057c24 */ /* 0x050fe2000f8e02ff */
[----:B------:R-:W-:Y:S02]  /*10cb0*/  IADD3 R0, P1, PT, R2, UR12, RZ ;  /* 0x0000000c02007c10 */ /* 0x000fe4000ff3e0ff */
[----:B------:R-:W-:Y:S02]  /*10cc0*/  ISETP.LT.AND P2, PT, R23, UR15, !P0 ;  /* 0x0000000f17007c0c */ /* 0x000fe4000c741270 */
[----:B------:R-:W-:-:S02]  /*10cd0*/  PRMT R51, R4, 0x7773, RZ ;  /* 0x0000777304337816 */ /* 0x000fc400000000ff */
[C---:B------:R-:W-:Y:S02]  /*10ce0*/  PRMT R53, R4.reuse, 0x7772, RZ ;  /* 0x0000777204357816 */ /* 0x040fe400000000ff */
[C---:B------:R-:W-:Y:S02]  /*10cf0*/  PRMT R55, R4.reuse, 0x7771, RZ ;  /* 0x0000777104377816 */ /* 0x040fe400000000ff */
[----:B------:R-:W-:Y:S02]  /*10d00*/  PRMT R25, R4, 0x7770, RZ ;  /* 0x0000777004197816 */ /* 0x000fe400000000ff */
[----:B------:R-:W-:Y:S02]  /*10d10*/  LEA.HI.X.SX32 R2, R2, UR13, 0x1, P1 ;  /* 0x0000000d02027c11 */ /* 0x000fe400088f0eff */
[----:B------:R-:W-:Y:S02]  /*10d20*/  IADD3 R4, P1, PT, R5, R0, RZ ;  /* 0x0000000005047210 */ /* 0x000fe40007f3e0ff */
[----:B------:R-:W-:-:S02]  /*10d30*/  PRMT R29, R7, 0x7773, RZ ;  /* 0x00007773071d7816 */ /* 0x000fc400000000ff */
[C---:B------:R-:W-:Y:S02]  /*10d40*/  PRMT R31, R7.reuse, 0x7772, RZ ;  /* 0x00007772071f7816 */ /* 0x040fe400000000ff */
[C---:B------:R-:W-:Y:S02]  /*10d50*/  PRMT R27, R7.reuse, 0x7771, RZ ;  /* 0x00007771071b7816 */ /* 0x040fe400000000ff */
[----:B------:R-:W-:Y:S01]  /*10d60*/  PRMT R33, R7, 0x7770, RZ ;  /* 0x0000777007217816 */ /* 0x000fe200000000ff */
[C---:B------:R-:W-:Y:S01]  /*10d70*/  IMAD R7, R22.reuse, UR5, RZ ;  /* 0x0000000516077c24 */ /* 0x040fe2000f8e02ff */
[----:B------:R-:W-:Y:S02]  /*10d80*/  ISETP.LT.AND P3, PT, R22, UR15, !P0 ;  /* 0x0000000f16007c0c */ /* 0x000fe4000c761270 */
[----:B------:R-:W-:Y:S01]  /*10d90*/  LEA.HI.X.SX32 R5, R5, R2, 0x1, P1 ;  /* 0x0000000205057211 */ /* 0x000fe200008f0eff */
[----:B------:R-:W-:Y:S01]  /*10da0*/  BAR.SYNC.DEFER_BLOCKING 0x0 ;  /* 0x0000000000007b1d */ /* 0x000fe20000010000 */
[----:B------:R-:W-:-:S02]  /*10db0*/  PRMT R35, R6, 0x7773, RZ ;  /* 0x0000777306237816 */ /* 0x000fc400000000ff */
[C---:B------:R-:W-:Y:S02]  /*10dc0*/  PRMT R37, R6.reuse, 0x7772, RZ ;  /* 0x0000777206257816 */ /* 0x040fe400000000ff */
[C---:B------:R-:W-:Y:S02]  /*10dd0*/  PRMT R39, R6.reuse, 0x7771, RZ ;  /* 0x0000777106277816 */ /* 0x040fe400000000ff */
[----:B------:R-:W-:Y:S01]  /*10de0*/  PRMT R41, R6, 0x7770, RZ ;  /* 0x0000777006297816 */ /* 0x000fe200000000ff */
[----:B------:R-:W4:Y:S01]  /*10df0*/  LDL.LU R22, [R1+0x208] ;  /* 0x0002080001167983 */ /* 0x000f220000300800 */
[-C--:B------:R-:W-:Y:S02]  /*10e00*/  IADD3 R6, P5, PT, R7, R0.reuse, RZ ;  /* 0x0000000007067210 */ /* 0x080fe40007fbe0ff */
[----:B------:R-:W-:Y:S01]  /*10e10*/  IADD3 R16, P6, PT, R15, R0, RZ ;  /* 0x000000000f107210 */ /* 0x000fe20007fde0ff */
[----:B------:R-:W4:Y:S01]  /*10e20*/  LDL.LU R36, [R1+0x204] ;  /* 0x0002040001247983 */ /* 0x000f220000300800 */
[----:B------:R-:W-:-:S02]  /*10e30*/  LEA.HI.X.SX32 R7, R7, R2, 0x1, P5 ;  /* 0x0000000207077211 */ /* 0x000fc400028f0eff */
[----:B------:R-:W-:Y:S01]  /*10e40*/  LEA.HI.X.SX32 R17, R15, R2, 0x1, P6 ;  /* 0x000000020f117211 */ /* 0x000fe200030f0eff */
[----:B------:R-:W4:Y:S04]  /*10e50*/  LDL.LU R34, [R1+0x200] ;  /* 0x0002000001227983 */ /* 0x000f280000300800 */
[----:B------:R0:W-:Y:S04]  /*10e60*/  @P2 STG.E.U8 desc[UR20][R4.64], R25 ;  /* 0x0000001904002986 */ /* 0x0001e8000c101114 */
[----:B------:R-:W-:Y:S04]  /*10e70*/  @P3 STG.E.U8 desc[UR20][R6.64], R55 ;  /* 0x0000003706003986 */ /* 0x000fe8000c101114 */
[----:B------:R1:W-:Y:S01]  /*10e80*/  @P4 STG.E.U8 desc[UR20][R16.64], R53 ;  /* 0x0000003510004986 */ /* 0x0003e2000c101114 */
[C---:B--2---:R-:W-:Y:S01]  /*10e90*/  IMAD R19, R18.reuse, UR5, RZ ;  /* 0x0000000512137c24 */ /* 0x044fe2000f8e02ff */
[----:B------:R-:W-:-:S04]  /*10ea0*/  ISETP.LT.AND P1, PT, R18, UR15, !P0 ;  /* 0x0000000f12007c0c */ /* 0x000fc8000c721270 */
[----:B------:R-:W-:-:S04]  /*10eb0*/  IADD3 R18, P2, PT, R19, R0, RZ ;  /* 0x0000000013127210 */ /* 0x000fc80007f5e0ff */
[----:B------:R-:W-:-:S05]  /*10ec0*/  LEA.HI.X.SX32 R19, R19, R2, 0x1, P2 ;  /* 0x0000000213137211 */ /* 0x000fca00010f0eff */
[----:B------:R2:W-:Y:S01]  /*10ed0*/  @P1 STG.E.U8 desc[UR20][R18.64], R51 ;  /* 0x0000003312001986 */ /* 0x0005e2000c101114 */
[C---:B---3--:R-:W-:Y:S01]  /*10ee0*/  IMAD R15, R21.reuse, UR5, RZ ;  /* 0x00000005150f7c24 */ /* 0x048fe2000f8e02ff */
[----:B------:R-:W-:Y:S02]  /*10ef0*/  ISETP.LT.AND P3, PT, R21, UR15, !P0 ;  /* 0x0000000f15007c0c */ /* 0x000fe4000c761270 */
[C---:B------:R-:W-:Y:S01]  /*10f00*/  ISETP.LT.AND P2, PT, R20.reuse, UR15, !P0 ;  /* 0x0000000f14007c0c */ /* 0x040fe2000c741270 */
[----:B------:R-:W-:Y:S01]  /*10f10*/  IMAD R23, R20, UR5, RZ ;  /* 0x0000000514177c24 */ /* 0x000fe2000f8e02ff */
[C---:B------:R-:W-:Y:S02]  /*10f20*/  IADD3 R20, P1, PT, R15.reuse, R0, RZ ;  /* 0x000000000f147210 */ /* 0x040fe40007f3e0ff */
[C---:B------:R-:W-:Y:S01]  /*10f30*/  ISETP.LT.AND P4, PT, R32.reuse, UR15, !P0 ;  /* 0x0000000f20007c0c */ /* 0x040fe2000c781270 */
[----:B0-----:R-:W-:Y:S01]  /*10f40*/  IMAD R25, R32, UR5, RZ ;  /* 0x0000000520197c24 */ /* 0x001fe2000f8e02ff */
[----:B------:R-:W-:Y:S01]  /*10f50*/  LEA.HI.X.SX32 R21, R15, R2, 0x1, P1 ;  /* 0x000000020f157211 */ /* 0x000fe200008f0eff */
[----:B------:R-:W3:Y:S01]  /*10f60*/  LDL.LU R32, [R1+0x1fc] ;  /* 0x0001fc0001207983 */ /* 0x000ee20000300800 */
[C---:B------:R-:W-:Y:S01]  /*10f70*/  ISETP.LT.AND P1, PT, R30.reuse, UR15, !P0 ;  /* 0x0000000f1e007c0c */ /* 0x040fe2000c721270 */
[----:B------:R-:W-:Y:S01]  /*10f80*/  IMAD R15, R30, UR5, RZ ;  /* 0x000000051e0f7c24 */ /* 0x000fe2000f8e02ff */
[C---:B------:R-:W-:Y:S01]  /*10f90*/  IADD3 R4, P5, PT, R23.reuse, R0, RZ ;  /* 0x0000000017047210 */ /* 0x040fe20007fbe0ff */
[----:B------:R-:W3:Y:S03]  /*10fa0*/  LDL.LU R30, [R1+0x1f8] ;  /* 0x0001f800011e7983 */ /* 0x000ee60000300800 */
[----:B------:R-:W-:Y:S01]  /*10fb0*/  LEA.HI.X.SX32 R5, R23, R2, 0x1, P5 ;  /* 0x0000000217057211 */ /* 0x000fe200028f0eff */
[----:B------:R-:W-:Y:S01]  /*10fc0*/  @P3 STG.E.U8 desc[UR20][R20.64], R49 ;  /* 0x0000003114003986 */ /* 0x000fe2000c101114 */
[----:B-1----:R-:W-:Y:S01]  /*10fd0*/  IADD3 R16, P3, PT, R15, R0, RZ ;  /* 0x000000000f107210 */ /* 0x002fe20007f7e0ff */
[----:B--2---:R-:W-:-:S02]  /*10fe0*/  IMAD R19, R28, UR5, RZ ;  /* 0x000000051c137c24 */ /* 0x004fc4000f8e02ff */
[----:B------:R0:W-:Y:S01]  /*10ff0*/  @P2 STG.E.U8 desc[UR20][R4.64], R47 ;  /* 0x0000002f04002986 */ /* 0x0001e2000c101114 */
[----:B------:R-:W-:Y:S02]  /*11000*/  ISETP.LT.AND P2, PT, R28, UR15, !P0 ;  /* 0x0000000f1c007c0c */ /* 0x000fe4000c741270 */
[----:B------:R-:W-:Y:S01]  /*11010*/  LEA.HI.X.SX32 R17, R15, R2, 0x1, P3 ;  /* 0x000000020f117211 */ /* 0x000fe200018f0eff */
[C---:B------:R-:W-:Y:S01]  /*11020*/  IMAD R15, R26.reuse, UR5, RZ ;  /* 0x000000051a0f7c24 */ /* 0x040fe2000f8e02ff */
[----:B------:R-:W-:Y:S01]  /*11030*/  IADD3 R6, P6, PT, R25, R0, RZ ;  /* 0x0000000019067210 */ /* 0x000fe20007fde0ff */
[----:B------:R-:W2:Y:S01]  /*11040*/  LDL.LU R28, [R1+0x1f4] ;  /* 0x0001f400011c7983 */ /* 0x000ea20000300800 */
[----:B------:R-:W-:-:S03]  /*11050*/  ISETP.LT.AND P3, PT, R26, UR15, !P0 ;  /* 0x0000000f1a007c0c */ /* 0x000fc6000c761270 */
[----:B------:R-:W2:Y:S01]  /*11060*/  LDL.LU R26, [R1+0x1f0] ;  /* 0x0001f000011a7983 */ /* 0x000ea20000300800 */
[----:B------:R-:W-:Y:S01]  /*11070*/  LEA.HI.X.SX32 R7, R25, R2, 0x1, P6 ;  /* 0x0000000219077211 */ /* 0x000fe200030f0eff */
[----:B0-----:R-:W-:-:S04]  /*11080*/  IMAD R5, R24, UR5, RZ ;  /* 0x0000000518057c24 */ /* 0x001fc8000f8e02ff */
[----:B------:R-:W-:Y:S04]  /*11090*/  @P4 STG.E.U8 desc[UR20][R6.64], R45 ;  /* 0x0000002d06004986 */ /* 0x000fe8000c101114 */
[----:B------:R0:W-:Y:S01]  /*110a0*/  @P1 STG.E.U8 desc[UR20][R16.64], R43 ;  /* 0x0000002b10001986 */ /* 0x0001e2000c101114 */
[----:B------:R-:W-:-:S03]  /*110b0*/  ISETP.LT.AND P1, PT, R24, UR15, !P0 ;  /* 0x0000000f18007c0c */ /* 0x000fc6000c721270 */
[----:B------:R-:W2:Y:S01]  /*110c0*/  LDL.LU R24, [R1+0x1ec] ;  /* 0x0001ec0001187983 */ /* 0x000ea20000300800 */
[-C--:B------:R-:W-:Y:S02]  /*110d0*/  IADD3 R18, P4, PT, R19, R0.reuse, RZ ;  /* 0x0000000013127210 */ /* 0x080fe40007f9e0ff */
[----:B------:R-:W-:Y:S02]  /*110e0*/  IADD3 R20, P5, PT, R15, R0, RZ ;  /* 0x000000000f147210 */ /* 0x000fe40007fbe0ff */
[-C--:B------:R-:W-:Y:S02]  /*110f0*/  LEA.HI.X.SX32 R19, R19, R2.reuse, 0x1, P4 ;  /* 0x0000000213137211 */ /* 0x080fe400020f0eff */
[----:B------:R-:W-:-:S03]  /*11100*/  LEA.HI.X.SX32 R21, R15, R2, 0x1, P5 ;  /* 0x000000020f157211 */ /* 0x000fc600028f0eff */
[----:B------:R1:W-:Y:S04]  /*11110*/  @P2 STG.E.U8 desc[UR20][R18.64], R41 ;  /* 0x0000002912002986 */ /* 0x0003e8000c101114 */
[----:B------:R0:W-:Y:S01]  /*11120*/  @P3 STG.E.U8 desc[UR20][R20.64], R39 ;  /* 0x0000002714003986 */ /* 0x0001e2000c101114 */
[C---:B----4-:R-:W-:Y:S01]  /*11130*/  IMAD R15, R22.reuse, UR5, RZ ;  /* 0x00000005160f7c24 */ /* 0x050fe2000f8e02ff */
[----:B------:R-:W-:Y:S02]  /*11140*/  ISETP.LT.AND P4, PT, R22, UR15, !P0 ;  /* 0x0000000f16007c0c */ /* 0x000fe4000c781270 */
[-C--:B------:R-:W-:Y:S02]  /*11150*/  IADD3 R22, P2, PT, R5, R0.reuse, RZ ;  /* 0x0000000005167210 */ /* 0x080fe40007f5e0ff */
[----:B0-----:R-:W-:Y:S01]  /*11160*/  IADD3 R16, P3, PT, R15, R0, RZ ;  /* 0x000000000f107210 */ /* 0x001fe20007f7e0ff */
[----:B------:R-:W-:Y:S01]  /*11170*/  IMAD R25, R36, UR5, RZ ;  /* 0x0000000524197c24 */ /* 0x000fe2000f8e02ff */
[----:B------:R-:W-:-:S02]  /*11180*/  LEA.HI.X.SX32 R23, R5, R2, 0x1, P2 ;  /* 0x0000000205177211 */ /* 0x000fc400010f0eff */
[----:B------:R-:W-:Y:S01]  /*11190*/  LEA.HI.X.SX32 R17, R15, R2, 0x1, P3 ;  /* 0x000000020f117211 */ /* 0x000fe200018f0eff */
[----:B------:R-:W-:Y:S01]  /*111a0*/  IMAD R15, R34, UR5, RZ ;  /* 0x00000005220f7c24 */ /* 0x000fe2000f8e02ff */
[----:B------:R-:W-:Y:S01]  /*111b0*/  ISETP.LT.AND P2, PT, R36, UR15, !P0 ;  /* 0x0000000f24007c0c */ /* 0x000fe2000c741270 */
[----:B------:R-:W0:Y:S01]  /*111c0*/  LDS.128 R4, [R3+UR9] ;  /* 0x0000000903047984 */ /* 0x000e220008000c00 */
[----:B------:R-:W-:Y:S02]  /*111d0*/  ISETP.LT.AND P3, PT, R34, UR15, !P0 ;  /* 0x0000000f22007c0c */ /* 0x000fe4000c761270 */
[-C--:B-1----:R-:W-:Y:S02]  /*111e0*/  IADD3 R18, P5, PT, R25, R0.reuse, RZ ;  /* 0x0000000019127210 */ /* 0x082fe40007fbe0ff */
[----:B------:R-:W-:Y:S01]  /*111f0*/  IADD3 R20, P6, PT, R15, R0, RZ ;  /* 0x000000000f147210 */ /* 0x000fe20007fde0ff */
[----:B------:R1:W-:Y:S01]  /*11200*/  @P1 STG.E.U8 desc[UR20][R22.64], R37 ;  /* 0x0000002516001986 */ /* 0x0003e2000c101114 */
[----:B------:R-:W-:-:S02]  /*11210*/  LEA.HI.X.SX32 R19, R25, R2, 0x1, P5 ;  /* 0x0000000219137211 */ /* 0x000fc400028f0eff */
[----:B------:R-:W-:Y:S01]  /*11220*/  LEA.HI.X.SX32 R21, R15, R2, 0x1, P6 ;  /* 0x000000020f157211 */ /* 0x000fe200030f0eff */
[----:B------:R4:W-:Y:S04]  /*11230*/  @P4 STG.E.U8 desc[UR20][R16.64], R35 ;  /* 0x0000002310004986 */ /* 0x0009e8000c101114 */
[----:B------:R-:W-:Y:S04]  /*11240*/  @P2 STG.E.U8 desc[UR20][R18.64], R33 ;  /* 0x0000002112002986 */ /* 0x000fe8000c101114 */
[----:B------:R-:W-:Y:S01]  /*11250*/  @P3 STG.E.U8 desc[UR20][R20.64], R27 ;  /* 0x0000001b14003986 */ /* 0x000fe2000c101114 */
[C---:B---3--:R-:W-:Y:S01]  /*11260*/  IMAD R25, R32.reuse, UR5, RZ ;  /* 0x0000000520197c24 */ /* 0x048fe2000f8e02ff */
[----:B------:R-:W-:Y:S01]  /*11270*/  ISETP.LT.AND P1, PT, R32, UR15, !P0 ;  /* 0x0000000f20007c0c */ /* 0x000fe2000c721270 */
[C---:B------:R-:W-:Y:S01]  /*11280*/  IMAD R15, R30.reuse, UR5, RZ ;  /* 0x000000051e0f7c24 */ /* 0x040fe2000f8e02ff */
[----:B------:R-:W-:-:S02]  /*11290*/  ISETP.LT.AND P4, PT, R30, UR15, !P0 ;  /* 0x0000000f1e007c0c */ /* 0x000fc4000c781270 */
[-C--:B-1----:R-:W-:Y:S02]  /*112a0*/  IADD3 R22, P5, PT, R25, R0.reuse, RZ ;  /* 0x0000000019167210 */ /* 0x082fe40007fbe0ff */
[----:B----4-:R-:W-:Y:S02]  /*112b0*/  IADD3 R16, P3, PT, R15, R0, RZ ;  /* 0x000000000f107210 */ /* 0x010fe40007f7e0ff */
[-C--:B------:R-:W-:Y:S02]  /*112c0*/  LEA.HI.X.SX32 R23, R25, R2.reuse, 0x1, P5 ;  /* 0x0000000219177211 */ /* 0x080fe400028f0eff */
[----:B------:R-:W-:-:S03]  /*112d0*/  LEA.HI.X.SX32 R17, R15, R2, 0x1, P3 ;  /* 0x000000020f117211 */ /* 0x000fc600018f0eff */
[----:B------:R-:W-:Y:S04]  /*112e0*/  @P1 STG.E.U8 desc[UR20][R22.64], R31 ;  /* 0x0000001f16001986 */ /* 0x000fe8000c101114 */
[----:B------:R1:W-:Y:S01]  /*112f0*/  @P4 STG.E.U8 desc[UR20][R16.64], R29 ;  /* 0x0000001d10004986 */ /* 0x0003e2000c101114 */
[C---:B--2---:R-:W-:Y:S01]  /*11300*/  ISETP.LT.AND P3, PT, R26.reuse, UR15, !P0 ;  /* 0x0000000f1a007c0c */ /* 0x044fe2000c761270 */
[----:B------:R-:W-:Y:S02]  /*11310*/  IMAD R15, R26, UR5, RZ ;  /* 0x000000051a0f7c24 */ /* 0x000fe4000f8e02ff */
[----:B------:R-:W2:Y:S04]  /*11320*/  LDL.LU R26, [R1+0x1e8] ;  /* 0x0001e800011a7983 */ /* 0x000ea80000300800 */
[----:B-1----:R-:W3:Y:S04]  /*11330*/  LDL.LU R17, [R1+0x1e4] ;  /* 0x0001e40001117983 */ /* 0x002ee80000300800 */
[----:B------:R-:W4:Y:S01]  /*11340*/  LDL.LU R16, [R1+0x1e0] ;  /* 0x0001e00001107983 */ /* 0x000f220000300800 */
[C---:B------:R-:W-:Y:S01]  /*11350*/  ISETP.LT.AND P1, PT, R24.reuse, UR15, !P0 ;  /* 0x0000000f18007c0c */ /* 0x040fe2000c721270 */
[----:B------:R-:W-:-:S02]  /*11360*/  IMAD R27, R24, UR5, RZ ;  /* 0x00000005181b7c24 */ /* 0x000fc4000f8e02ff */
[----:B------:R-:W4:Y:S04]  /*11370*/  LDL.LU R30, [R1+0x1dc] ;  /* 0x0001dc00011e7983 */ /* 0x000f280000300800 */
[----:B------:R-:W4:Y:S01]  /*11380*/  LDL.LU R24, [R1+0x1d8] ;  /* 0x0001d80001187983 */ /* 0x000f220000300800 */
[----:B------:R-:W-:Y:S01]  /*11390*/  IMAD R25, R28, UR5, RZ ;  /* 0x000000051c197c24 */ /* 0x000fe2000f8e02ff */
[C---:B0-----:R-:W-:Y:S02]  /*113a0*/  PRMT R51, R4.reuse, 0x7773, RZ ;  /* 0x0000777304337816 */ /* 0x041fe400000000ff */
[----:B------:R-:W-:Y:S01]  /*113b0*/  PRMT R53, R4, 0x7772, RZ ;  /* 0x0000777204357816 */ /* 0x000fe200000000ff */
[----:B------:R-:W4:Y:S01]  /*113c0*/  LDL.LU R22, [R1+0x1d4] ;  /* 0x0001d40001167983 */ /* 0x000f220000300800 */
[----:B------:R-:W-:-:S02]  /*113d0*/  IADD3 R18, P4, PT, R25, R0, RZ ;  /* 0x0000000019127210 */ /* 0x000fc40007f9e0ff */
[C---:B------:R-:W-:Y:S02]  /*113e0*/  PRMT R55, R4.reuse, 0x7771, RZ ;  /* 0x0000777104377816 */ /* 0x040fe400000000ff */
[----:B------:R-:W-:Y:S02]  /*113f0*/  LEA.HI.X.SX32 R19, R25, R2, 0x1, P4 ;  /* 0x0000000219137211 */ /* 0x000fe400020f0eff */
[----:B------:R-:W-:Y:S02]  /*11400*/  PRMT R75, R4, 0x7770, RZ ;  /* 0x00007770044b7816 */ /* 0x000fe400000000ff */
[----:B------:R-:W-:Y:S02]  /*11410*/  IADD3 R4, P4, PT, R27, R0, RZ ;  /* 0x000000001b047210 */ /* 0x000fe40007f9e0ff */
[----:B------:R-:W-:Y:S02]  /*11420*/  ISETP.LT.AND P2, PT, R28, UR15, !P0 ;  /* 0x0000000f1c007c0c */ /* 0x000fe4000c741270 */
[C---:B------:R-:W-:Y:S01]  /*11430*/  PRMT R43, R5.reuse, 0x7773, RZ ;  /* 0x00007773052b7816 */ /* 0x040fe200000000ff */
[----:B------:R-:W4:Y:S01]  /*11440*/  LDL.LU R28, [R1+0x1d0] ;  /* 0x0001d000011c7983 */ /* 0x000f220000300800 */
[----:B------:R-:W-:-:S02]  /*11450*/  PRMT R45, R5, 0x7772, RZ ;  /* 0x00007772052d7816 */ /* 0x000fc400000000ff */
[C---:B------:R-:W-:Y:S02]  /*11460*/  PRMT R47, R5.reuse, 0x7771, RZ ;  /* 0x00007771052f7816 */ /* 0x040fe400000000ff */
[----:B------:R-:W-:Y:S02]  /*11470*/  PRMT R49, R5, 0x7770, RZ ;  /* 0x0000777005317816 */ /* 0x000fe400000000ff */
[----:B------:R-:W-:Y:S02]  /*11480*/  LEA.HI.X.SX32 R5, R27, R2, 0x1, P4 ;  /* 0x000000021b057211 */ /* 0x000fe400020f0eff */
[----:B------:R-:W4:Y:S01]  /*11490*/  LDL.LU R27, [R1+0x1cc] ;  /* 0x0001cc00011b7983 */ /* 0x000f220000300800 */
[----:B------:R-:W-:Y:S02]  /*114a0*/  IADD3 R20, P5, PT, R15, R0, RZ ;  /* 0x000000000f147210 */ /* 0x000fe40007fbe0ff */
[----:B------:R-:W-:Y:S02]  /*114b0*/  PRMT R25, R7, 0x7773, RZ ;  /* 0x0000777307197816 */ /* 0x000fe400000000ff */
[----:B------:R-:W-:-:S02]  /*114c0*/  LEA.HI.X.SX32 R21, R15, R2, 0x1, P5 ;  /* 0x000000020f157211 */ /* 0x000fc400028f0eff */
[C---:B------:R-:W-:Y:S02]  /*114d0*/  PRMT R29, R7.reuse, 0x7772, RZ ;  /* 0x00007772071d7816 */ /* 0x040fe400000000ff */
[C---:B------:R-:W-:Y:S02]  /*114e0*/  PRMT R31, R7.reuse, 0x7771, RZ ;  /* 0x00007771071f7816 */ /* 0x040fe400000000ff */
[----:B------:R-:W-:Y:S01]  /*114f0*/  PRMT R33, R7, 0x7770, RZ ;  /* 0x0000777007217816 */ /* 0x000fe200000000ff */
[----:B------:R0:W-:Y:S04]  /*11500*/  @P2 STG.E.U8 desc[UR20][R18.64], R75 ;  /* 0x0000004b12002986 */ /* 0x0001e8000c101114 */
[----:B------:R1:W-:Y:S04]  /*11510*/  @P3 STG.E.U8 desc[UR20][R20.64], R55 ;  /* 0x0000003714003986 */ /* 0x0003e8000c101114 */
[----:B------:R0:W-:Y:S01]  /*11520*/  @P1 STG.E.U8 desc[UR20][R4.64], R53 ;  /* 0x0000003504001986 */ /* 0x0001e2000c101114 */
[C---:B--2---:R-:W-:Y:S01]  /*11530*/  ISETP.LT.AND P4, PT, R26.reuse, UR15, !P0 ;  /* 0x0000000f1a007c0c */ /* 0x044fe2000c781270 */
[----:B------:R-:W-:-:S02]  /*11540*/  IMAD R7, R26, UR5, RZ ;  /* 0x000000051a077c24 */ /* 0x000fc4000f8e02ff */
[----:B------:R-:W2:Y:S01]  /*11550*/  LDL.LU R26, [R1+0x1c8] ;  /* 0x0001c800011a7983 */ /* 0x000ea20000300800 */
[----:B---3--:R-:W-:Y:S01]  /*11560*/  IMAD R15, R17, UR5, RZ ;  /* 0x00000005110f7c24 */ /* 0x008fe2000f8e02ff */
[C---:B----4-:R-:W-:Y:S01]  /*11570*/  ISETP.LT.AND P1, PT, R16.reuse, UR15, !P0 ;  /* 0x0000000f10007c0c */ /* 0x050fe2000c721270 */
[----:B------:R-:W-:-:S03]  /*11580*/  IMAD R23, R16, UR5, RZ ;  /* 0x0000000510177c24 */ /* 0x000fc6000f8e02ff */
[----:B------:R-:W-:Y:S02]  /*11590*/  IADD3 R16, P5, PT, R15, R0, RZ ;  /* 0x000000000f107210 */ /* 0x000fe40007fbe0ff */
[----:B------:R-:W-:Y:S02]  /*115a0*/  ISETP.LT.AND P3, PT, R17, UR15, !P0 ;  /* 0x0000000f11007c0c */ /* 0x000fe4000c761270 */
[----:B------:R-:W-:Y:S02]  /*115b0*/  LEA.HI.X.SX32 R17, R15, R2, 0x1, P5 ;  /* 0x000000020f117211 */ /* 0x000fe400028f0eff */
[C---:B------:R-:W-:Y:S01]  /*115c0*/  ISETP.LT.AND P5, PT, R24.reuse, UR15, !P0 ;  /* 0x0000000f18007c0c */ /* 0x040fe2000c7a1270 */
[----:B------:R-:W-:Y:S02]  /*115d0*/  IMAD R15, R24, UR5, RZ ;  /* 0x00000005180f7c24 */ /* 0x000fe4000f8e02ff */
[----:B------:R-:W3:Y:S01]  /*115e0*/  LDL.LU R24, [R1+0x1c4] ;  /* 0x0001c40001187983 */ /* 0x000ee20000300800 */
[----:B------:R-:W-:-:S02]  /*115f0*/  PRMT R35, R6, 0x7773, RZ ;  /* 0x0000777306237816 */ /* 0x000fc400000000ff */
[C---:B------:R-:W-:Y:S02]  /*11600*/  PRMT R37, R6.reuse, 0x7772, RZ ;  /* 0x0000777206257816 */ /* 0x040fe400000000ff */
[C---:B------:R-:W-:Y:S02]  /*11610*/  PRMT R39, R6.reuse, 0x7771, RZ ;  /* 0x0000777106277816 */ /* 0x040fe400000000ff */
[----:B------:R-:W-:Y:S02]  /*11620*/  PRMT R41, R6, 0x7770, RZ ;  /* 0x0000777006297816 */ /* 0x000fe400000000ff */
[-C--:B------:R-:W-:Y:S02]  /*11630*/  IADD3 R6, P2, PT, R7, R0.reuse, RZ ;  /* 0x0000000007067210 */ /* 0x080fe40007f5e0ff */
[----:B0-----:R-:W-:Y:S01]  /*11640*/  IADD3 R18, P6, PT, R23, R0, RZ ;  /* 0x0000000017127210 */ /* 0x001fe20007fde0ff */
[----:B-1----:R-:W-:Y:S01]  /*11650*/  IMAD R21, R30, UR5, RZ ;  /* 0x000000051e157c24 */ /* 0x002fe2000f8e02ff */
[----:B------:R-:W-:-:S02]  /*11660*/  LEA.HI.X.SX32 R7, R7, R2, 0x1, P2 ;  /* 0x0000000207077211 */ /* 0x000fc400010f0eff */
[----:B------:R-:W-:Y:S02]  /*11670*/  LEA.HI.X.SX32 R19, R23, R2, 0x1, P6 ;  /* 0x0000000217137211 */ /* 0x000fe400030f0eff */
[----:B------:R-:W4:Y:S04]  /*11680*/  LDL.LU R23, [R1+0x1c0] ;  /* 0x0001c00001177983 */ /* 0x000f280000300800 */
[----:B------:R0:W-:Y:S01]  /*11690*/  @P4 STG.E.U8 desc[UR20][R6.64], R51 ;  /* 0x0000003306004986 */ /* 0x0001e2000c101114 */
[----:B------:R-:W-:-:S03]  /*116a0*/  IADD3 R4, P4, PT, R21, R0, RZ ;  /* 0x0000000015047210 */ /* 0x000fc60007f9e0ff */
[----:B------:R1:W-:Y:S01]  /*116b0*/  @P3 STG.E.U8 desc[UR20][R16.64], R49 ;  /* 0x0000003110003986 */ /* 0x0003e2000c101114 */
[----:B------:R-:W-:-:S03]  /*116c0*/  IADD3 R20, P3, PT, R15, R0, RZ ;  /* 0x000000000f147210 */ /* 0x000fc60007f7e0ff */
[----:B------:R-:W-:Y:S01]  /*116d0*/  @P1 STG.E.U8 desc[UR20][R18.64], R47 ;  /* 0x0000002f12001986 */ /* 0x000fe2000c101114 */
[C---:B------:R-:W-:Y:S01]  /*116e0*/  ISETP.LT.AND P1, PT, R22.reuse, UR15, !P0 ;  /* 0x0000000f16007c0c */ /* 0x040fe2000c721270 */
[----:B0-----:R-:W-:Y:S01]  /*116f0*/  IMAD R7, R22, UR5, RZ ;  /* 0x0000000516077c24 */ /* 0x001fe2000f8e02ff */
[-C--:B------:R-:W-:Y:S01]  /*11700*/  LEA.HI.X.SX32 R5, R21, R2.reuse, 0x1, P4 ;  /* 0x0000000215057211 */ /* 0x080fe200020f0eff */
[----:B------:R-:W4:Y:S01]  /*11710*/  LDL.LU R22, [R1+0x1bc] ;  /* 0x0001bc0001167983 */ /* 0x000f220000300800 */
[----:B------:R-:W-:Y:S01]  /*11720*/  LEA.HI.X.SX32 R21, R15, R2, 0x1, P3 ;  /* 0x000000020f157211 */ /* 0x000fe200018f0eff */
[C---:B-1----:R-:W-:Y:S01]  /*11730*/  IMAD R17, R27.reuse, UR5, RZ ;  /* 0x000000051b117c24 */ /* 0x042fe2000f8e02ff */
[----:B------:R-:W-:Y:S02]  /*11740*/  ISETP.LT.AND P2, PT, R30, UR15, !P0 ;  /* 0x0000000f1e007c0c */ /* 0x000fe4000c741270 */
[----:B------:R-:W-:Y:S02]  /*11750*/  ISETP.LT.AND P3, PT, R27, UR15, !P0 ;  /* 0x0000000f1b007c0c */ /* 0x000fe4000c761270 */
[----:B------:R-:W4:Y:S01]  /*11760*/  LDL.LU R27, [R1+0x1b8] ;  /* 0x0001b800011b7983 */ /* 0x000f220000300800 */
[----:B------:R-:W-:Y:S01]  /*11770*/  IADD3 R6, P4, PT, R7, R0, RZ ;  /* 0x0000000007067210 */ /* 0x000fe20007f9e0ff */
[----:B------:R-:W-:-:S03]  /*11780*/  IMAD R15, R28, UR5, RZ ;  /* 0x000000051c0f7c24 */ /* 0x000fc6000f8e02ff */
[----:B------:R-:W-:-:S04]  /*11790*/  LEA.HI.X.SX32 R7, R7, R2, 0x1, P4 ;  /* 0x0000000207077211 */ /* 0x000fc800020f0eff */
[----:B------:R0:W-:Y:S04]  /*117a0*/  @P2 STG.E.U8 desc[UR20][R4.64], R45 ;  /* 0x0000002d04002986 */ /* 0x0001e8000c101114 */
[----:B------:R1:W-:Y:S01]  /*117b0*/  @P5 STG.E.U8 desc[UR20][R20.64], R43 ;  /* 0x0000002b14005986 */ /* 0x0003e2000c101114 */
[-C--:B------:R-:W-:Y:S02]  /*117c0*/  IADD3 R16, P5, PT, R17, R0.reuse, RZ ;  /* 0x0000000011107210 */ /* 0x080fe40007fbe0ff */
[----:B0-----:R-:W-:Y:S02]  /*117d0*/  IADD3 R4, P6, PT, R15, R0, RZ ;  /* 0x000000000f047210 */ /* 0x001fe40007fde0ff */
[-C--:B------:R-:W-:Y:S02]  /*117e0*/  LEA.HI.X.SX32 R17, R17, R2.reuse, 0x1, P5 ;  /* 0x0000000211117211 */ /* 0x080fe400028f0eff */
[----:B------:R-:W-:-:S02]  /*117f0*/  LEA.HI.X.SX32 R5, R15, R2, 0x1, P6 ;  /* 0x000000020f057211 */ /* 0x000fc400030f0eff */
[C---:B--2---:R-:W-:Y:S01]  /*11800*/  ISETP.LT.AND P4, PT, R26.reuse, UR15, !P0 ;  /* 0x0000000f1a007c0c */ /* 0x044fe2000c781270 */
[----:B------:R-:W-:Y:S02]  /*11810*/  IMAD R19, R26, UR5, RZ ;  /* 0x000000051a137c24 */ /* 0x000fe4000f8e02ff */
[----:B------:R-:W2:Y:S04]  /*11820*/  LDL.LU R26, [R1+0x1b4] ;  /* 0x0001b400011a7983 */ /* 0x000ea80000300800 */
[----:B------:R-:W2:Y:S01]  /*11830*/  LDL.LU R30, [R1+0x1b0] ;  /* 0x0001b000011e7983 */ /* 0x000ea20000300800 */
[C---:B---3--:R-:W-:Y:S01]  /*11840*/  ISETP.LT.AND P5, PT, R24.reuse, UR15, !P0 ;  /* 0x0000000f18007c0c */ /* 0x048fe2000c7a1270 */
[----:B------:R-:W-:Y:S02]  /*11850*/  IMAD R15, R24, UR5, RZ ;  /* 0x00000005180f7c24 */ /* 0x000fe4000f8e02ff */
[----:B------:R-:W3:Y:S01]  /*11860*/  LDL.LU R24, [R1+0x1ac] ;  /* 0x0001ac0001187983 */ /* 0x000ee20000300800 */
[----:B------:R-:W-:-:S03]  /*11870*/  ISETP.LT.AND P2, PT, R28, UR15, !P0 ;  /* 0x0000000f1c007c0c */ /* 0x000fc6000c741270 */
[----:B------:R-:W-:Y:S01]  /*11880*/  @P1 STG.E.U8 desc[UR20][R6.64], R41 ;  /* 0x0000002906001986 */ /* 0x000fe2000c101114 */
[----:B------:R-:W-:-:S03]  /*11890*/  IADD3 R18, P1, PT, R19, R0, RZ ;  /* 0x0000000013127210 */ /* 0x000fc60007f3e0ff */
[----:B------:R-:W3:Y:S01]  /*118a0*/  LDL.LU R28, [R1+0x1a8] ;  /* 0x0001a800011c7983 */ /* 0x000ee20000300800 */
[----:B------:R-:W-:-:S05]  /*118b0*/  LEA.HI.X.SX32 R19, R19, R2, 0x1, P1 ;  /* 0x0000000213137211 */ /* 0x000fca00008f0eff */
[----:B------:R0:W-:Y:S01]  /*118c0*/  @P2 STG.E.U8 desc[UR20][R4.64], R39 ;  /* 0x0000002704002986 */ /* 0x0001e2000c101114 */
[----:B-1----:R-:W-:-:S03]  /*118d0*/  IADD3 R20, P2, PT, R15, R0, RZ ;  /* 0x000000000f147210 */ /* 0x002fc60007f5e0ff */
[----:B------:R1:W-:Y:S01]  /*118e0*/  @P3 STG.E.U8 desc[UR20][R16.64], R37 ;  /* 0x0000002510003986 */ /* 0x0003e2000c101114 */
[C---:B----4-:R-:W-:Y:S01]  /*118f0*/  ISETP.LT.AND P3, PT, R23.reuse, UR15, !P0 ;  /* 0x0000000f17007c0c */ /* 0x050fe2000c761270 */
[----:B------:R-:W-:Y:S01]  /*11900*/  IMAD R23, R23, UR5, RZ ;  /* 0x0000000517177c24 */ /* 0x000fe2000f8e02ff */
[----:B------:R-:W-:Y:S01]  /*11910*/  LEA.HI.X.SX32 R21, R15, R2, 0x1, P2 ;  /* 0x000000020f157211 */ /* 0x000fe200010f0eff */
[----:B------:R4:W-:Y:S03]  /*11920*/  @P4 STG.E.U8 desc[UR20][R18.64], R35 ;  /* 0x0000002312004986 */ /* 0x0009e6000c101114 */
[----:B0-----:R-:W-:Y:S02]  /*11930*/  IADD3 R4, P4, PT, R23, R0, RZ ;  /* 0x0000000017047210 */ /* 0x001fe40007f9e0ff */
[C---:B------:R-:W-:Y:S01]  /*11940*/  ISETP.LT.AND P1, PT, R22.reuse, UR15, !P0 ;  /* 0x0000000f16007c0c */ /* 0x040fe2000c721270 */
[----:B------:R-:W-:-:S02]  /*11950*/  IMAD R7, R22, UR5, RZ ;  /* 0x0000000516077c24 */ /* 0x000fc4000f8e02ff */
[----:B------:R-:W3:Y:S01]  /*11960*/  LDL.LU R22, [R1+0x1a4] ;  /* 0x0001a40001167983 */ /* 0x000ee20000300800 */
[----:B------:R-:W-:Y:S01]  /*11970*/  IMAD R15, R27, UR5, RZ ;  /* 0x000000051b0f7c24 */ /* 0x000fe2000f8e02ff */
[----:B------:R-:W-:Y:S02]  /*11980*/  LEA.HI.X.SX32 R5, R23, R2, 0x1, P4 ;  /* 0x0000000217057211 */ /* 0x000fe400020f0eff */
[----:B------:R-:W-:Y:S02]  /*11990*/  ISETP.LT.AND P2, PT, R27, UR15, !P0 ;  /* 0x0000000f1b007c0c */ /* 0x000fe4000c741270 */
[-C--:B-1----:R-:W-:Y:S01]  /*119a0*/  IADD3 R16, P4, PT, R15, R0.reuse, RZ ;  /* 0x000000000f107210 */ /* 0x082fe20007f9e0ff */
[----:B------:R-:W3:Y:S01]  /*119b0*/  LDL.LU R27, [R1+0x1a0] ;  /* 0x0001a000011b7983 */ /* 0x000ee20000300800 */
[----:B------:R-:W-:Y:S02]  /*119c0*/  IADD3 R6, P6, PT, R7, R0, RZ ;  /* 0x0000000007067210 */ /* 0x000fe40007fde0ff */
[-C--:B------:R-:W-:Y:S01]  /*119d0*/  LEA.HI.X.SX32 R17, R15, R2.reuse, 0x1, P4 ;  /* 0x000000020f117211 */ /* 0x080fe200020f0eff */
[----:B------:R-:W-:Y:S01]  /*119e0*/  @P5 STG.E.U8 desc[UR20][R20.64], R33 ;  /* 0x0000002114005986 */ /* 0x000fe2000c101114 */
[----:B------:R-:W-:-:S03]  /*119f0*/  LEA.HI.X.SX32 R7, R7, R2, 0x1, P6 ;  /* 0x0000000207077211 */ /* 0x000fc600030f0eff */
[----:B------:R-:W-:Y:S04]  /*11a00*/  @P3 STG.E.U8 desc[UR20][R4.64], R31 ;  /* 0x0000001f04003986 */ /* 0x000fe8000c101114 */
[----:B------:R-:W-:Y:S04]  /*11a10*/  @P1 STG.E.U8 desc[UR20][R6.64], R29 ;  /* 0x0000001d06001986 */ /* 0x000fe8000c101114 */
[----:B------:R0:W-:Y:S01]  /*11a20*/  @P2 STG.E.U8 desc[UR20][R16.64], R25 ;  /* 0x0000001910002986 */ /* 0x0001e2000c101114 */
[C---:B--2---:R-:W-:Y:S01]  /*11a30*/  IMAD R15, R26.reuse, UR5, RZ ;  /* 0x000000051a0f7c24 */ /* 0x044fe2000f8e02ff */
[----:B------:R-:W-:-:S02]  /*11a40*/  ISETP.LT.AND P5, PT, R26, UR15, !P0 ;  /* 0x0000000f1a007c0c */ /* 0x000fc4000c7a1270 */
[----:B------:R-:W2:Y:S02]  /*11a50*/  LDL.LU R26, [R1+0x19c] ;  /* 0x00019c00011a7983 */ /* 0x000ea40000300800 */
[C---:B----4-:R-:W-:Y:S02]  /*11a60*/  IADD3 R18, P3, PT, R15.reuse, R0, RZ ;  /* 0x000000000f127210 */ /* 0x050fe40007f7e0ff */
[----:B0-----:R-:W4:Y:S02]  /*11a70*/  LDL.LU R25, [R1+0x198] ;  /* 0x0001980001197983 */ /* 0x001f240000300800 */
[----:B------:R-:W-:Y:S02]  /*11a80*/  LEA.HI.X.SX32 R19, R15, R2, 0x1, P3 ;  /* 0x000000020f137211 */ /* 0x000fe400018f0eff */
[C---:B---3--:R-:W-:Y:S01]  /*11a90*/  ISETP.LT.AND P2, PT, R24.reuse, UR15, !P0 ;  /* 0x0000000f18007c0c */ /* 0x048fe2000c741270 */
[----:B------:R-:W-:Y:S02]  /*11aa0*/  IMAD R15, R24, UR5, RZ ;  /* 0x00000005180f7c24 */ /* 0x000fe4000f8e02ff */
[----:B------:R-:W3:Y:S01]  /*11ab0*/  LDL.LU R24, [R1+0x194] ;  /* 0x0001940001187983 */ /* 0x000ee20000300800 */
[----:B------:R-:W-:Y:S01]  /*11ac0*/  IMAD R21, R30, UR5, RZ ;  /* 0x000000051e157c24 */ /* 0x000fe2000f8e02ff */
[----:B------:R-:W-:-:S04]  /*11ad0*/  PRMT R73, R8, 0x7770, RZ ;  /* 0x0000777008497816 */ /* 0x000fc800000000ff */
[----:B------:R-:W-:Y:S01]  /*11ae0*/  IADD3 R4, P4, PT, R21, R0, RZ ;  /* 0x0000000015047210 */ /* 0x000fe20007f9e0ff */
[----:B------:R-:W-:-:S03]  /*11af0*/  IMAD R23, R28, UR5, RZ ;  /* 0x000000051c177c24 */ /* 0x000fc6000f8e02ff */
[----:B------:R-:W-:Y:S01]  /*11b00*/  LEA.HI.X.SX32 R5, R21, R2, 0x1, P4 ;  /* 0x0000000215057211 */ /* 0x000fe200020f0eff */
[----:B------:R0:W-:Y:S01]  /*11b10*/  @P5 STG.E.U8 desc[UR20][R18.64], R73 ;  /* 0x0000004912005986 */ /* 0x0001e2000c101114 */
[----:B------:R-:W-:Y:S02]  /*11b20*/  ISETP.LT.AND P1, PT, R30, UR15, !P0 ;  /* 0x0000000f1e007c0c */ /* 0x000fe4000c721270 */
[-C--:B------:R-:W-:Y:S02]  /*11b30*/  IADD3 R6, P6, PT, R15, R0.reuse, RZ ;  /* 0x000000000f067210 */ /* 0x080fe40007fde0ff */
[----:B------:R-:W-:Y:S02]  /*11b40*/  IADD3 R16, P5, PT, R23, R0, RZ ;  /* 0x0000000017107210 */ /* 0x000fe40007fbe0ff */
[----:B------:R-:W-:Y:S02]  /*11b50*/  ISETP.LT.AND P3, PT, R28, UR15, !P0 ;  /* 0x0000000f1c007c0c */ /* 0x000fe4000c761270 */
[----:B------:R-:W-:-:S02]  /*11b60*/  LEA.HI.X.SX32 R7, R15, R2, 0x1, P6 ;  /* 0x000000020f077211 */ /* 0x000fc400030f0eff */
[----:B------:R-:W-:Y:S02]  /*11b70*/  LEA.HI.X.SX32 R17, R23, R2, 0x1, P5 ;  /* 0x0000000217117211 */ /* 0x000fe400028f0eff */
[C---:B------:R-:W-:Y:S01]  /*11b80*/  ISETP.LT.AND P4, PT, R22.reuse, UR15, !P0 ;  /* 0x0000000f16007c0c */ /* 0x040fe2000c781270 */
[----:B------:R-:W-:Y:S02]  /*11b90*/  IMAD R21, R22, UR5, RZ ;  /* 0x0000000516157c24 */ /* 0x000fe4000f8e02ff */
[----:B------:R-:W4:Y:S04]  /*11ba0*/  LDL.LU R22, [R1+0x190] ;  /* 0x0001900001167983 */ /* 0x000f280000300800 */
[----:B------:R-:W4:Y:S01]  /*11bb0*/  LDL.LU R29, [R1+0x18c] ;  /* 0x00018c00011d7983 */ /* 0x000f220000300800 */
[----:B------:R-:W-:-:S02]  /*11bc0*/  PRMT R71, R8, 0x7771, RZ ;  /* 0x0000777108477816 */ /* 0x000fc400000000ff */
[C---:B------:R-:W-:Y:S01]  /*11bd0*/  ISETP.LT.AND P5, PT, R27.reuse, UR15, !P0 ;  /* 0x0000000f1b007c0c */ /* 0x040fe2000c7a1270 */
[----:B------:R-:W4:Y:S01]  /*11be0*/  LDL.LU R28, [R1+0x188] ;  /* 0x00018800011c7983 */ /* 0x000f220000300800 */
[----:B------:R-:W-:Y:S01]  /*11bf0*/  IMAD R15, R27, UR5, RZ ;  /* 0x000000051b0f7c24 */ /* 0x000fe2000f8e02ff */
[C---:B------:R-:W-:Y:S02]  /*11c00*/  PRMT R69, R8.reuse, 0x7772, RZ ;  /* 0x0000777208457816 */ /* 0x040fe400000000ff */
[----:B------:R-:W4:Y:S01]  /*11c10*/  LDL.LU R27, [R1+0x184] ;  /* 0x00018400011b7983 */ /* 0x000f220000300800 */
[----:B------:R-:W-:-:S03]  /*11c20*/  PRMT R67, R8, 0x7773, RZ ;  /* 0x0000777308437816 */ /* 0x000fc600000000ff */
[----:B------:R-:W-:Y:S04]  /*11c30*/  @P1 STG.E.U8 desc[UR20][R4.64], R71 ;  /* 0x0000004704001986 */ /* 0x000fe8000c101114 */
[----:B------:R1:W-:Y:S01]  /*11c40*/  @P2 STG.E.U8 desc[UR20][R6.64], R69 ;  /* 0x0000004506002986 */ /* 0x0003e2000c101114 */
[----:B0-----:R-:W-:-:S03]  /*11c50*/  IADD3 R18, P2, PT, R15, R0, RZ ;  /* 0x000000000f127210 */ /* 0x001fc60007f5e0ff */
[----:B------:R0:W-:Y:S01]  /*11c60*/  @P3 STG.E.U8 desc[UR20][R16.64], R67 ;  /* 0x0000004310003986 */ /* 0x0001e2000c101114 */
[----:B------:R-:W-:Y:S02]  /*11c70*/  LEA.HI.X.SX32 R19, R15, R2, 0x1, P2 ;  /* 0x000000020f137211 */ /* 0x000fe400010f0eff */
[C---:B--2---:R-:W-:Y:S01]  /*11c80*/  ISETP.LT.AND P3, PT, R26.reuse, UR15, !P0 ;  /* 0x0000000f1a007c0c */ /* 0x044fe2000c761270 */
[----:B------:R-:W-:Y:S01]  /*11c90*/  IMAD R23, R26, UR5, RZ ;  /* 0x000000051a177c24 */ /* 0x000fe2000f8e02ff */
[C---:B---3--:R-:W-:Y:S01]  /*11ca0*/  ISETP.LT.AND P2, PT, R24.reuse, UR15, !P0 ;  /* 0x0000000f18007c0c */ /* 0x048fe2000c741270 */
[----:B-1----:R-:W-:Y:S02]  /*11cb0*/  IMAD R7, R24, UR5, RZ ;  /* 0x0000000518077c24 */ /* 0x002fe4000f8e02ff */
[----:B------:R-:W2:Y:S04]  /*11cc0*/  LDL.LU R24, [R1+0x180] ;  /* 0x0001800001187983 */ /* 0x000ea80000300800 */
[----:B------:R-:W3:Y:S01]  /*11cd0*/  LDL.LU R26, [R1+0x17c] ;  /* 0x00017c00011a7983 */ /* 0x000ee20000300800 */
[----:B------:R-:W-:-:S02]  /*11ce0*/  IADD3 R20, P1, PT, R21, R0, RZ ;  /* 0x0000000015147210 */ /* 0x000fc40007f3e0ff */
[----:B------:R-:W-:Y:S01]  /*11cf0*/  PRMT R65, R9, 0x7770, RZ ;  /* 0x0000777009417816 */ /* 0x000fe200000000ff */
[----:B------:R-:W2:Y:S01]  /*11d00*/  LDL.LU R31, [R1+0x178] ;  /* 0x00017800011f7983 */ /* 0x000ea20000300800 */
[----:B------:R-:W-:Y:S02]  /*11d10*/  LEA.HI.X.SX32 R21, R21, R2, 0x1, P1 ;  /* 0x0000000215157211 */ /* 0x000fe400008f0eff */
[C---:B----4-:R-:W-:Y:S01]  /*11d20*/  ISETP.LT.AND P1, PT, R25.reuse, UR15, !P0 ;  /* 0x0000000f19007c0c */ /* 0x050fe2000c721270 */
[----:B------:R-:W-:Y:S01]  /*11d30*/  IMAD R25, R25, UR5, RZ ;  /* 0x0000000519197c24 */ /* 0x000fe2000f8e02ff */
[----:B------:R-:W-:Y:S01]  /*11d40*/  PRMT R63, R9, 0x7771, RZ ;  /* 0x00007771093f7816 */ /* 0x000fe200000000ff */
[----:B------:R1:W-:Y:S01]  /*11d50*/  @P4 STG.E.U8 desc[UR20][R20.64], R65 ;  /* 0x0000004114004986 */ /* 0x0003e2000c101114 */
[-C--:B------:R-:W-:Y:S02]  /*11d60*/  IADD3 R4, P4, PT, R23, R0.reuse, RZ ;  /* 0x0000000017047210 */ /* 0x080fe40007f9e0ff */
[----:B0-----:R-:W-:Y:S01]  /*11d70*/  IADD3 R16, P6, PT, R25, R0, RZ ;  /* 0x0000000019107210 */ /* 0x001fe20007fde0ff */
[----:B------:R-:W4:Y:S01]  /*11d80*/  LDL.LU R30, [R1+0x174] ;  /* 0x00017400011e7983 */ /* 0x000f220000300800 */
[----:B------:R-:W-:-:S02]  /*11d90*/  LEA.HI.X.SX32 R5, R23, R2, 0x1, P4 ;  /* 0x0000000217057211 */ /* 0x000fc400020f0eff */
[----:B------:R-:W-:Y:S02]  /*11da0*/  PRMT R61, R9, 0x7772, RZ ;  /* 0x00007772093d7816 */ /* 0x000fe400000000ff */
[----:B-1----:R-:W-:Y:S01]  /*11db0*/  IADD3 R20, P4, PT, R7, R0, RZ ;  /* 0x0000000007147210 */ /* 0x002fe20007f9e0ff */
[----:B------:R0:W-:Y:S01]  /*11dc0*/  @P5 STG.E.U8 desc[UR20][R18.64], R63 ;  /* 0x0000003f12005986 */ /* 0x0001e2000c101114 */
[----:B------:R-:W-:Y:S02]  /*11dd0*/  PRMT R59, R9, 0x7773, RZ ;  /* 0x00007773093b7816 */ /* 0x000fe400000000ff */
[-C--:B------:R-:W-:Y:S02]  /*11de0*/  LEA.HI.X.SX32 R21, R7, R2.reuse, 0x1, P4 ;  /* 0x0000000207157211 */ /* 0x080fe400020f0eff */
[----:B------:R-:W-:Y:S01]  /*11df0*/  LEA.HI.X.SX32 R17, R25, R2, 0x1, P6 ;  /* 0x0000000219117211 */ /* 0x000fe200030f0eff */
[C---:B------:R-:W-:Y:S01]  /*11e00*/  IMAD R7, R22.reuse, UR5, RZ ;  /* 0x0000000516077c24 */ /* 0x040fe2000f8e02ff */
[----:B------:R-:W-:Y:S01]  /*11e10*/  ISETP.LT.AND P5, PT, R22, UR15, !P0 ;  /* 0x0000000f16007c0c */ /* 0x000fe2000c7a1270 */
[----:B------:R-:W-:Y:S01]  /*11e20*/  @P3 STG.E.U8 desc[UR20][R4.64], R61 ;  /* 0x0000003d04003986 */ /* 0x000fe2000c101114 */
[----:B------:R-:W-:Y:S01]  /*11e30*/  PRMT R57, R10, 0x7770, RZ ;  /* 0x000077700a397816 */ /* 0x000fe200000000ff */
[----:B------:R-:W-:Y:S01]  /*11e40*/  IMAD R15, R29, UR5, RZ ;  /* 0x000000051d0f7c24 */ /* 0x000fe2000f8e02ff */
[----:B------:R-:W-:Y:S01]  /*11e50*/  IADD3 R22, P3, PT, R7, R0, RZ ;  /* 0x0000000007167210 */ /* 0x000fe20007f7e0ff */
[----:B------:R1:W-:Y:S01]  /*11e60*/  @P1 STG.E.U8 desc[UR20][R16.64], R59 ;  /* 0x0000003b10001986 */ /* 0x0003e2000c101114 */
[----:B------:R-:W-:Y:S01]  /*11e70*/  ISETP.LT.AND P1, PT, R29, UR15, !P0 ;  /* 0x0000000f1d007c0c */ /* 0x000fe2000c721270 */
[----:B0-----:R-:W-:-:S02]  /*11e80*/  IMAD R19, R28, UR5, RZ ;  /* 0x000000051c137c24 */ /* 0x001fc4000f8e02ff */
[----:B------:R-:W4:Y:S01]  /*11e90*/  LDL.LU R29, [R1+0x170] ;  /* 0x00017000011d7983 */ /* 0x000f220000300800 */
[----:B------:R-:W-:Y:S01]  /*11ea0*/  PRMT R14, R10, 0x7771, RZ ;  /* 0x000077710a0e7816 */ /* 0x000fe200000000ff */
[----:B------:R-:W-:Y:S01]  /*11eb0*/  IMAD R25, R27, UR5, RZ ;  /* 0x000000051b197c24 */ /* 0x000fe2000f8e02ff */
[----:B------:R-:W-:Y:S01]  /*11ec0*/  LEA.HI.X.SX32 R23, R7, R2, 0x1, P3 ;  /* 0x0000000207177211 */ /* 0x000fe200018f0eff */
[----:B------:R0:W-:Y:S01]  /*11ed0*/  @P2 STG.E.U8 desc[UR20][R20.64], R57 ;  /* 0x0000003914002986 */ /* 0x0001e2000c101114 */
[----:B------:R-:W-:Y:S02]  /*11ee0*/  ISETP.LT.AND P2, PT, R28, UR15, !P0 ;  /* 0x0000000f1c007c0c */ /* 0x000fe4000c741270 */
[----:B------:R-:W-:Y:S01]  /*11ef0*/  ISETP.LT.AND P3, PT, R27, UR15, !P0 ;  /* 0x0000000f1b007c0c */ /* 0x000fe2000c761270 */
[----:B------:R-:W-:Y:S01]  /*11f00*/  @P5 STG.E.U8 desc[UR20][R22.64], R14 ;  /* 0x0000000e16005986 */ /* 0x000fe2000c101114 */
[-C--:B-1----:R-:W-:Y:S02]  /*11f10*/  IADD3 R16, P4, PT, R15, R0.reuse, RZ ;  /* 0x000000000f107210 */ /* 0x082fe40007f9e0ff */
[----:B------:R-:W-:Y:S01]  /*11f20*/  IADD3 R18, P6, PT, R19, R0, RZ ;  /* 0x0000000013127210 */ /* 0x000fe20007fde0ff */
[----:B------:R-:W4:Y:S01]  /*11f30*/  LDL.LU R28, [R1+0x16c] ;  /* 0x00016c00011c7983 */ /* 0x000f220000300800 */
[----:B------:R-:W-:-:S02]  /*11f40*/  PRMT R12, R10, 0x7773, RZ ;  /* 0x000077730a0c7816 */ /* 0x000fc400000000ff */
[----:B0-----:R-:W-:Y:S01]  /*11f50*/  IADD3 R20, P5, PT, R25, R0, RZ ;  /* 0x0000000019147210 */ /* 0x001fe20007fbe0ff */
[----:B------:R-:W4:Y:S01]  /*11f60*/  LDL.LU R27, [R1+0x168] ;  /* 0x00016800011b7983 */ /* 0x000f220000300800 */
[----:B------:R-:W-:Y:S02]  /*11f70*/  PRMT R13, R10, 0x7772, RZ ;  /* 0x000077720a0d7816 */ /* 0x000fe400000000ff */
[----:B------:R-:W-:Y:S01]  /*11f80*/  LEA.HI.X.SX32 R17, R15, R2, 0x1, P4 ;  /* 0x000000020f117211 */ /* 0x000fe200020f0eff */
[----:B------:R0:W1:Y:S01]  /*11f90*/  LDS.128 R4, [R3+UR9+0x1000] ;  /* 0x0010000903047984 */ /* 0x0000620008000c00 */
[C---:B------:R-:W-:Y:S02]  /*11fa0*/  PRMT R8, R11.reuse, 0x7773, RZ ;  /* 0x000077730b087816 */ /* 0x040fe400000000ff */
[C---:B------:R-:W-:Y:S02]  /*11fb0*/  PRMT R9, R11.reuse, 0x7772, RZ ;  /* 0x000077720b097816 */ /* 0x040fe400000000ff */
[----:B------:R-:W-:-:S02]  /*11fc0*/  PRMT R10, R11, 0x7771, RZ ;  /* 0x000077710b0a7816 */ /* 0x000fc400000000ff */
[-C--:B------:R-:W-:Y:S02]  /*11fd0*/  LEA.HI.X.SX32 R19, R19, R2.reuse, 0x1, P6 ;  /* 0x0000000213137211 */ /* 0x080fe400030f0eff */
[----:B------:R-:W-:Y:S02]  /*11fe0*/  PRMT R11, R11, 0x7770, RZ ;  /* 0x000077700b0b7816 */ /* 0x000fe400000000ff */
[----:B------:R-:W-:Y:S01]  /*11ff0*/  LEA.HI.X.SX32 R21, R25, R2, 0x1, P5 ;  /* 0x0000000219157211 */ /* 0x000fe200028f0eff */
[----:B------:R-:W-:Y:S04]  /*12000*/  @P1 STG.E.U8 desc[UR20][R16.64], R13 ;  /* 0x0000000d10001986 */ /* 0x000fe8000c101114 */
[----:B------:R-:W-:Y:S04]  /*12010*/  @P2 STG.E.U8 desc[UR20][R18.64], R12 ;  /* 0x0000000c12002986 */ /* 0x000fe8000c101114 */
[----:B------:R0:W-:Y:S01]  /*12020*/  @P3 STG.E.U8 desc[UR20][R20.64], R11 ;  /* 0x0000000b14003986 */ /* 0x0001e2000c101114 */
[C---:B---3--:R-:W-:Y:S01]  /*12030*/  ISETP.LT.AND P3, PT, R26.reuse, UR15, !P0 ;  /* 0x0000000f1a007c0c */ /* 0x048fe2000c761270 */
[----:B0-----:R-:W-:-:S02]  /*12040*/  IMAD R3, R26, UR5, RZ ;  /* 0x000000051a037c24 */ /* 0x001fc4000f8e02ff */
[----:B------:R-:W3:Y:S04]  /*12050*/  LDL.LU R26, [R1+0x164] ;  /* 0x00016400011a7983 */ /* 0x000ee80000300800 */
[----:B------:R-:W3:Y:S04]  /*12060*/  LDL.LU R22, [R1+0x160] ;  /* 0x0001600001167983 */ /* 0x000ee80000300800 */
[----:B------:R-:W3:Y:S04]  /*12070*/  LDL.LU R20, [R1+0x15c] ;  /* 0x00015c0001147983 */ /* 0x000ee80000300800 */
[----:B------:R-:W3:Y:S01]  /*12080*/  LDL.LU R18, [R1+0x158] ;  /* 0x0001580001127983 */ /* 0x000ee20000300800 */
[C---:B--2---:R-:W-:Y:S01]  /*12090*/  IMAD R15, R24.reuse, UR5, RZ ;  /* 0x00000005180f7c24 */ /* 0x044fe2000f8e02ff */
[----:B------:R-:W-:-:S04]  /*120a0*/  ISETP.LT.AND P4, PT, R24, UR15, !P0 ;  /* 0x0000000f18007c0c */ /* 0x000fc8000c781270 */
[----:B------:R-:W-:Y:S01]  /*120b0*/  IADD3 R24, P1, PT, R15, R0, RZ ;  /* 0x000000000f187210 */ /* 0x000fe20007f3e0ff */
[----:B------:R-:W-:-:S03]  /*120c0*/  IMAD R23, R31, UR5, RZ ;  /* 0x000000051f177c24 */ /* 0x000fc6000f8e02ff */
[----:B------:R-:W-:Y:S02]  /*120d0*/  LEA.HI.X.SX32 R25, R15, R2, 0x1, P1 ;  /* 0x000000020f197211 */ /* 0x000fe400008f0eff */
[----:B------:R-:W-:Y:S02]  /*120e0*/  IADD3 R14, P1, PT, R3, R0, RZ ;  /* 0x00000000030e7210 */ /* 0x000fe40007f3e0ff */
[----:B------:R-:W-:Y:S01]  /*120f0*/  ISETP.LT.AND P2, PT, R31, UR15, !P0 ;  /* 0x0000000f1f007c0c */ /* 0x000fe2000c741270 */
[----:B------:R0:W-:Y:S01]  /*12100*/  @P4 STG.E.U8 desc[UR20][R24.64], R10 ;  /* 0x0000000a18004986 */ /* 0x0001e2000c101114 */
[----:B------:R-:W-:Y:S01]  /*12110*/  LEA.HI.X.SX32 R15, R3, R2, 0x1, P1 ;  /* 0x00000002030f7211 */ /* 0x000fe200008f0eff */
[C---:B----4-:R-:W-:Y:S01]  /*12120*/  IMAD R17, R30.reuse, UR5, RZ ;  /* 0x000000051e117c24 */ /* 0x050fe2000f8e02ff */
[----:B------:R-:W-:Y:S02]  /*12130*/  ISETP.LT.AND P4, PT, R30, UR15, !P0 ;  /* 0x0000000f1e007c0c */ /* 0x000fe4000c781270 */
[-C--:B------:R-:W-:Y:S01]  /*12140*/  IADD3 R12, P5, PT, R23, R0.reuse, RZ ;  /* 0x00000000170c7210 */ /* 0x080fe20007fbe0ff */
[----:B------:R-:W-:Y:S01]  /*12150*/  IMAD R3, R29, UR5, RZ ;  /* 0x000000051d037c24 */ /* 0x000fe2000f8e02ff */
[----:B------:R2:W-:Y:S01]  /*12160*/  @P3 STG.E.U8 desc[UR20][R14.64], R9 ;  /* 0x000000090e003986 */ /* 0x0005e2000c101114 */
[----:B------:R-:W-:-:S02]  /*12170*/  IADD3 R16, P6, PT, R17, R0, RZ ;  /* 0x0000000011107210 */ /* 0x000fc40007fde0ff */
[----:B------:R-:W-:Y:S01]  /*12180*/  LEA.HI.X.SX32 R13, R23, R2, 0x1, P5 ;  /* 0x00000002170d7211 */ /* 0x000fe200028f0eff */
[----:B0-----:R-:W4:Y:S01]  /*12190*/  LDL.LU R25, [R1+0x154] ;  /* 0x0001540001197983 */ /* 0x001f220000300800 */
[----:B------:R-:W-:Y:S02]  /*121a0*/  IADD3 R10, P3, PT, R3, R0, RZ ;  /* 0x00000000030a7210 */ /* 0x000fe40007f7e0ff */
[-C--:B------:R-:W-:Y:S01]  /*121b0*/  LEA.HI.X.SX32 R17, R17, R2.reuse, 0x1, P6 ;  /* 0x0000000211117211 */ /* 0x080fe200030f0eff */
[----:B------:R-:W-:Y:S01]  /*121c0*/  @P2 STG.E.U8 desc[UR20][R12.64], R8 ;  /* 0x000000080c002986 */ /* 0x000fe2000c101114 */
[----:B-1----:R-:W-:Y:S02]  /*121d0*/  PRMT R21, R4, 0x7770, RZ ;  /* 0x0000777004157816 */ /* 0x002fe400000000ff */
[----:B------:R-:W-:Y:S01]  /*121e0*/  LEA.HI.X.SX32 R11, R3, R2, 0x1, P3 ;  /* 0x00000002030b7211 */ /* 0x000fe200018f0eff */
[----:B------:R-:W-:Y:S01]  /*121f0*/  IMAD R3, R28, UR5, RZ ;  /* 0x000000051c037c24 */ /* 0x000fe2000f8e02ff */
[----:B------:R-:W-:-:S02]  /*12200*/  ISETP.LT.AND P1, PT, R29, UR15, !P0 ;  /* 0x0000000f1d007c0c */ /* 0x000fc4000c721270 */
[----:B------:R-:W-:Y:S01]  /*12210*/  ISETP.LT.AND P2, PT, R28, UR15, !P0 ;  /* 0x0000000f1c007c0c */ /* 0x000fe2000c741270 */
[----:B------:R0:W-:Y:S01]  /*12220*/  @P4 STG.E.U8 desc[UR20][R16.64], R21 ;  /* 0x0000001510004986 */ /* 0x0001e2000c101114 */
[C---:B------:R-:W-:Y:S01]  /*12230*/  ISETP.LT.AND P4, PT, R27.reuse, UR15, !P0 ;  /* 0x0000000f1b007c0c */ /* 0x040fe2000c781270 */
[----:B--2---:R-:W-:Y:S01]  /*12240*/  IMAD R9, R27, UR5, RZ ;  /* 0x000000051b097c24 */ /* 0x004fe2000f8e02ff */
[C---:B------:R-:W-:Y:S01]  /*12250*/  IADD3 R14, P6, PT, R3.reuse, R0, RZ ;  /* 0x00000000030e7210 */ /* 0x040fe20007fde0ff */
[----:B------:R-:W2:Y:S01]  /*12260*/  LDL.LU R27, [R1+0x150] ;  /* 0x00015000011b7983 */ /* 0x000ea20000300800 */
[C---:B------:R-:W-:Y:S02]  /*12270*/  PRMT R19, R4.reuse, 0x7771, RZ ;  /* 0x0000777104137816 */ /* 0x040fe400000000ff */
[----:B------:R-:W-:Y:S02]  /*12280*/  LEA.HI.X.SX32 R15, R3, R2, 0x1, P6 ;  /* 0x00000002030f7211 */ /* 0x000fe400030f0eff */
[----:B0-----:R-:W-:Y:S01]  /*12290*/  PRMT R17, R4, 0x7772, RZ ;  /* 0x0000777204117816 */ /* 0x001fe200000000ff */
[----:B------:R0:W-:Y:S01]  /*122a0*/  @P1 STG.E.U8 desc[UR20][R10.64], R19 ;  /* 0x000000130a001986 */ /* 0x0001e2000c101114 */
[----:B------:R-:W-:-:S03]  /*122b0*/  IADD3 R8, P5, PT, R9, R0, RZ ;  /* 0x0000000009087210 */ /* 0x000fc60007fbe0ff */
[----:B------:R1:W-:Y:S01]  /*122c0*/  @P2 STG.E.U8 desc[UR20][R14.64], R17 ;  /* 0x000000110e002986 */ /* 0x0003e2000c101114 */
[----:B------:R-:W-:Y:S02]  /*122d0*/  LEA.HI.X.SX32 R9, R9, R2, 0x1, P5 ;  /* 0x0000000209097211 */ /* 0x000fe400028f0eff */
[----:B0-----:R-:W-:-:S05]  /*122e0*/  PRMT R19, R4, 0x7773, RZ ;  /* 0x0000777304137816 */ /* 0x001fca00000000ff */
[----:B------:R0:W-:Y:S01]  /*122f0*/  @P4 STG.E.U8 desc[UR20][R8.64], R19 ;  /* 0x0000001308004986 */ /* 0x0001e2000c101114 */
[----:B---3--:R-:W-:Y:S02]  /*12300*/  IMAD R13, R26, UR5, RZ ;  /* 0x000000051a0d7c24 */ /* 0x008fe4000f8e02ff */
[----:B------:R-:W-:Y:S01]  /*12310*/  IMAD R3, R22, UR5, RZ ;  /* 0x0000000516037c24 */ /* 0x000fe2000f8e02ff */
[----:B------:R-:W-:Y:S02]  /*12320*/  ISETP.LT.AND P3, PT, R26, UR15, !P0 ;  /* 0x0000000f1a007c0c */ /* 0x000fe4000c761270 */
[-C--:B------:R-:W-:Y:S01]  /*12330*/  IADD3 R10, P6, PT, R13, R0.reuse, RZ ;  /* 0x000000000d0a7210 */ /* 0x080fe20007fde0ff */
[----:B------:R-:W3:Y:S01]  /*12340*/  LDL.LU R26, [R1+0x14c] ;  /* 0x00014c00011a7983 */ /* 0x000ee20000300800 */
[----:B------:R-:W-:-:S03]  /*12350*/  IADD3 R12, P2, PT, R3, R0, RZ ;  /* 0x00000000030c7210 */ /* 0x000fc60007f5e0ff */
[----:B------:R-:W3:Y:S01]  /*12360*/  LDL.LU R24, [R1+0x148] ;  /* 0x0001480001187983 */ /* 0x000ee20000300800 */
[----:B------:R-:W-:Y:S02]  /*12370*/  ISETP.LT.AND P1, PT, R22, UR15, !P0 ;  /* 0x0000000f16007c0c */ /* 0x000fe4000c721270 */
[-C--:B------:R-:W-:Y:S01]  /*12380*/  LEA.HI.X.SX32 R11, R13, R2.reuse, 0x1, P6 ;  /* 0x000000020d0b7211 */ /* 0x080fe200030f0eff */
[----:B------:R-:W3:Y:S01]  /*12390*/  LDL.LU R22, [R1+0x144] ;  /* 0x0001440001167983 */ /* 0x000ee20000300800 */
[----:B------:R-:W-:Y:S01]  /*123a0*/  LEA.HI.X.SX32 R13, R3, R2, 0x1, P2 ;  /* 0x00000002030d7211 */ /* 0x000fe200010f0eff */
[C---:B------:R-:W-:Y:S01]  /*123b0*/  IMAD R3, R20.reuse, UR5, RZ ;  /* 0x0000000514037c24 */ /* 0x040fe2000f8e02ff */
[----:B------:R-:W-:Y:S01]  /*123c0*/  ISETP.LT.AND P2, PT, R20, UR15, !P0 ;  /* 0x0000000f14007c0c */ /* 0x000fe2000c741270 */
[----:B------:R-:W3:Y:S04]  /*123d0*/  LDL.LU R16, [R1+0x13c] ;  /* 0x00013c0001107983 */ /* 0x000ee80000300800 */
[----:B------:R-:W3:Y:S01]  /*123e0*/  LDL.LU R20, [R1+0x138] ;  /* 0x0001380001147983 */ /* 0x000ee20000300800 */
[C---:B------:R-:W-:Y:S01]  /*123f0*/  ISETP.LT.AND P4, PT, R18.reuse, UR15, !P0 ;  /* 0x0000000f12007c0c */ /* 0x040fe2000c781270 */
[----:B-1----:R-:W-:-:S02]  /*12400*/  IMAD R17, R18, UR5, RZ ;  /* 0x0000000512117c24 */ /* 0x002fc4000f8e02ff */
[----:B------:R-:W3:Y:S01]  /*12410*/  LDL.LU R18, [R1+0x140] ;  /* 0x0001400001127983 */ /* 0x000ee20000300800 */
[C---:B------:R-:W-:Y:S02]  /*12420*/  PRMT R23, R5.reuse, 0x7770, RZ ;  /* 0x0000777005177816 */ /* 0x040fe400000000ff */
[----:B------:R-:W-:Y:S02]  /*12430*/  PRMT R21, R5, 0x7771, RZ ;  /* 0x0000777105157816 */ /* 0x000fe400000000ff */
[C---:B------:R-:W-:Y:S01]  /*12440*/  IADD3 R14, P6, PT, R3.reuse, R0, RZ ;  /* 0x00000000030e7210 */ /* 0x040fe20007fde0ff */
[----:B------:R1:W-:Y:S03]  /*12450*/  @P3 STG.E.U8 desc[UR20][R10.64], R23 ;  /* 0x000000170a003986 */ /* 0x0003e6000c101114 */
[----:B------:R-:W-:Y:S01]  /*12460*/  LEA.HI.X.SX32 R15, R3, R2, 0x1, P6 ;  /* 0x00000002030f7211 */ /* 0x000fe200030f0eff */
[----:B------:R1:W-:Y:S01]  /*12470*/  @P1 STG.E.U8 desc[UR20][R12.64], R21 ;  /* 0x000000150c001986 */ /* 0x0003e2000c101114 */
[C---:B----4-:R-:W-:Y:S01]  /*12480*/  ISETP.LT.AND P3, PT, R25.reuse, UR15, !P0 ;  /* 0x0000000f19007c0c */ /* 0x050fe2000c761270 */
[----:B0-----:R-:W-:Y:S01]  /*12490*/  IMAD R19, R25, UR5, RZ ;  /* 0x0000000519137c24 */ /* 0x001fe2000f8e02ff */
[----:B------:R-:W-:-:S02]  /*124a0*/  PRMT R25, R5, 0x7772, RZ ;  /* 0x0000777205197816 */ /* 0x000fc400000000ff */
[-C--:B------:R-:W-:Y:S02]  /*124b0*/  IADD3 R8, P5, PT, R17, R0.reuse, RZ ;  /* 0x0000000011087210 */ /* 0x080fe40007fbe0ff */
[----:B------:R-:W-:Y:S01]  /*124c0*/  IADD3 R4, P6, PT, R19, R0, RZ ;  /* 0x0000000013047210 */ /* 0x000fe20007fde0ff */
[----:B------:R0:W-:Y:S01]  /*124d0*/  @P2 STG.E.U8 desc[UR20][R14.64], R25 ;  /* 0x000000190e002986 */ /* 0x0001e2000c101114 */
[----:B------:R-:W-:Y:S01]  /*124e0*/  LEA.HI.X.SX32 R9, R17, R2, 0x1, P5 ;  /* 0x0000000211097211 */ /* 0x000fe200028f0eff */
[C---:B--2---:R-:W-:Y:S01]  /*124f0*/  IMAD R3, R27.reuse, UR5, RZ ;  /* 0x000000051b037c24 */ /* 0x044fe2000f8e02ff */
[----:B------:R-:W-:Y:S02]  /*12500*/  ISETP.LT.AND P1, PT, R27, UR15, !P0 ;  /* 0x0000000f1b007c0c */ /* 0x000fe4000c721270 */
[----:B------:R-:W-:Y:S02]  /*12510*/  PRMT R17, R5, 0x7773, RZ ;  /* 0x0000777305117816 */ /* 0x000fe400000000ff */
[----:B-1----:R-:W-:-:S02]  /*12520*/  IADD3 R10, P2, PT, R3, R0, RZ ;  /* 0x00000000030a7210 */ /* 0x002fc40007f5e0ff */
[-C--:B------:R-:W-:Y:S02]  /*12530*/  LEA.HI.X.SX32 R5, R19, R2.reuse, 0x1, P6 ;  /* 0x0000000213057211 */ /* 0x080fe400030f0eff */
[C---:B------:R-:W-:Y:S02]  /*12540*/  PRMT R21, R6.reuse, 0x7770, RZ ;  /* 0x0000777006157816 */ /* 0x040fe400000000ff */
[----:B------:R-:W-:Y:S02]  /*12550*/  LEA.HI.X.SX32 R11, R3, R2, 0x1, P2 ;  /* 0x00000002030b7211 */ /* 0x000fe400010f0eff */
[C---:B------:R-:W-:Y:S01]  /*12560*/  PRMT R23, R6.reuse, 0x7771, RZ ;  /* 0x0000777106177816 */ /* 0x040fe200000000ff */
[----:B------:R-:W-:Y:S04]  /*12570*/  @P4 STG.E.U8 desc[UR20][R8.64], R17 ;  /* 0x0000001108004986 */ /* 0x000fe8000c101114 */
[----:B------:R-:W-:Y:S04]  /*12580*/  @P3 STG.E.U8 desc[UR20][R4.64], R21 ;  /* 0x0000001504003986 */ /* 0x000fe8000c101114 */
[----:B------:R1:W-:Y:S01]  /*12590*/  @P1 STG.E.U8 desc[UR20][R10.64], R23 ;  /* 0x000000170a001986 */ /* 0x0003e2000c101114 */
[----:B0-----:R-:W-:-:S02]  /*125a0*/  PRMT R25, R6, 0x7772, RZ ;  /* 0x0000777206197816 */ /* 0x001fc400000000ff */
[----:B-1----:R-:W-:Y:S01]  /*125b0*/  PRMT R23, R6, 0x7773, RZ ;  /* 0x0000777306177816 */ /* 0x002fe200000000ff */
[----:B---3--:R-:W-:Y:S02]  /*125c0*/  IMAD R3, R26, UR5, RZ ;  /* 0x000000051a037c24 */ /* 0x008fe4000f8e02ff */
[----:B------:R-:W-:-:S03]  /*125d0*/  IMAD R13, R24, UR5, RZ ;  /* 0x00000005180d7c24 */ /* 0x000fc6000f8e02ff */
[-C--:B------:R-:W-:Y:S01]  /*125e0*/  IADD3 R8, P6, PT, R3, R0.reuse, RZ ;  /* 0x0000000003087210 */ /* 0x080fe20007fde0ff */
[----:B------:R-:W-:Y:S01]  /*125f0*/  IMAD R15, R22, UR5, RZ ;  /* 0x00000005160f7c24 */ /* 0x000fe2000f8e02ff */
[-C--:B------:R-:W-:Y:S01]  /*12600*/  IADD3 R4, P1, PT, R13, R0.reuse, RZ ;  /* 0x000000000d047210 */ /* 0x080fe20007f3e0ff */
[----:B------:R-:W-:Y:S02]  /*12610*/  IMAD R17, R16, UR5, RZ ;  /* 0x0000000510117c24 */ /* 0x000fe4000f8e02ff */
[----:B------:R-:W-:Y:S01]  /*12620*/  IMAD R19, R20, UR5, RZ ;  /* 0x0000000514137c24 */ /* 0x000fe2000f8e02ff */
[----:B------:R-:W-:Y:S02]  /*12630*/  IADD3 R12, P2, PT, R15, R0, RZ ;  /* 0x000000000f0c7210 */ /* 0x000fe40007f5e0ff */
[-C--:B------:R-:W-:Y:S01]  /*12640*/  LEA.HI.X.SX32 R9, R3, R2.reuse, 0x1, P6 ;  /* 0x0000000203097211 */ /* 0x080fe200030f0eff */
[----:B------:R-:W-:Y:S01]  /*12650*/  IMAD R21, R18, UR5, RZ ;  /* 0x0000000512157c24 */ /* 0x000fe2000f8e02ff */
[----:B------:R-:W-:-:S02]  /*12660*/  LEA.HI.X.SX32 R5, R13, R2, 0x1, P1 ;  /* 0x000000020d057211 */ /* 0x000fc400008f0eff */
[-C--:B------:R-:W-:Y:S02]  /*12670*/  IADD3 R10, P6, PT, R17, R0.reuse, RZ ;  /* 0x00000000110a7210 */ /* 0x080fe40007fde0ff */
[----:B------:R-:W-:Y:S02]  /*12680*/  IADD3 R14, P1, PT, R19, R0, RZ ;  /* 0x00000000130e7210 */ /* 0x000fe40007f3e0ff */
[----:B------:R-:W-:Y:S02]  /*12690*/  ISETP.LT.AND P5, PT, R26, UR15, !P0 ;  /* 0x0000000f1a007c0c */ /* 0x000fe4000c7a1270 */
[----:B------:R-:W-:Y:S02]  /*126a0*/  ISETP.LT.AND P4, PT, R24, UR15, !P0 ;  /* 0x0000000f18007c0c */ /* 0x000fe4000c781270 */
[----:B------:R-:W-:Y:S02]  /*126b0*/  ISETP.LT.AND P3, PT, R22, UR15, !P0 ;  /* 0x0000000f16007c0c */ /* 0x000fe4000c761270 */
[----:B------:R-:W-:-:S02]  /*126c0*/  LEA.HI.X.SX32 R13, R15, R2, 0x1, P2 ;  /* 0x000000020f0d7211 */ /* 0x000fc400010f0eff */
[----:B------:R-:W-:Y:S02]  /*126d0*/  ISETP.LT.AND P2, PT, R16, UR15, !P0 ;  /* 0x0000000f10007c0c */ /* 0x000fe4000c741270 */
[-C--:B------:R-:W-:Y:S02]  /*126e0*/  LEA.HI.X.SX32 R11, R17, R2.reuse, 0x1, P6 ;  /* 0x00000002110b7211 */ /* 0x080fe400030f0eff */
[----:B------:R-:W-:Y:S02]  /*126f0*/  LEA.HI.X.SX32 R15, R19, R2, 0x1, P1 ;  /* 0x00000002130f7211 */ /* 0x000fe400008f0eff */
[----:B------:R-:W-:Y:S02]  /*12700*/  IADD3 R16, P6, PT, R21, R0, RZ ;  /* 0x0000000015107210 */ /* 0x000fe40007fde0ff */
[----:B------:R-:W-:Y:S02]  /*12710*/  ISETP.LT.AND P1, PT, R20, UR15, !P0 ;  /* 0x0000000f14007c0c */ /* 0x000fe4000c721270 */
[----:B------:R-:W-:-:S02]  /*12720*/  ISETP.LT.AND P0, PT, R18, UR15, !P0 ;  /* 0x0000000f12007c0c */ /* 0x000fc4000c701270 */
[----:B------:R-:W-:Y:S02]  /*12730*/  LEA.HI.X.SX32 R17, R21, R2, 0x1, P6 ;  /* 0x0000000215117211 */ /* 0x000fe400030f0eff */
[C---:B------:R-:W-:Y:S02]  /*12740*/  PRMT R3, R7.reuse, 0x7773, RZ ;  /* 0x0000777307037816 */ /* 0x040fe400000000ff */
[C---:B------:R-:W-:Y:S02]  /*12750*/  PRMT R19, R7.reuse, 0x7772, RZ ;  /* 0x0000777207137816 */ /* 0x040fe400000000ff */
[C---:B------:R-:W-:Y:S02]  /*12760*/  PRMT R21, R7.reuse, 0x7771, RZ ;  /* 0x0000777107157816 */ /* 0x040fe400000000ff */
[----:B------:R-:W-:Y:S01]  /*12770*/  PRMT R7, R7, 0x7770, RZ ;  /* 0x0000777007077816 */ /* 0x000fe200000000ff */
[----:B------:R0:W-:Y:S04]  /*12780*/  @P5 STG.E.U8 desc[UR20][R8.64], R25 ;  /* 0x0000001908005986 */ /* 0x0001e8000c101114 */
[----:B------:R0:W-:Y:S04]  /*12790*/  @P4 STG.E.U8 desc[UR20][R4.64], R23 ;  /* 0x0000001704004986 */ /* 0x0001e8000c101114 */
[----:B------:R0:W-:Y:S04]  /*127a0*/  @P3 STG.E.U8 desc[UR20][R12.64], R7 ;  /* 0x000000070c003986 */ /* 0x0001e8000c101114 */
[----:B------:R0:W-:Y:S04]  /*127b0*/  @P2 STG.E.U8 desc[UR20][R10.64], R21 ;  /* 0x000000150a002986 */ /* 0x0001e8000c101114 */
[----:B------:R0:W-:Y:S04]  /*127c0*/  @P1 STG.E.U8 desc[UR20][R14.64], R19 ;  /* 0x000000130e001986 */ /* 0x0001e8000c101114 */
[----:B------:R0:W-:Y:S01]  /*127d0*/  @P0 STG.E.U8 desc[UR20][R16.64], R3 ;  /* 0x0000000310000986 */ /* 0x0001e2000c101114 */
[----:B------:R-:W-:Y:S06]  /*127e0*/  BAR.SYNC.DEFER_BLOCKING 0x0 ;  /* 0x0000000000007b1d */ /* 0x000fec0000010000 */
[----:B------:R-:W-:Y:S05]  /*127f0*/  BRA.U UP0, `(.L_x_13) ;  /* 0x0000000100a07547 */ /* 0x000fea000b800000 */
[----:B------:R-:W1:Y:S01]  /*12800*/  S2UR UR5, SR_CgaCtaId ;  /* 0x00000000000579c3 */ /* 0x000e620000008800 */
[----:B------:R-:W-:Y:S01]  /*12810*/  NOP ;  /* 0x0000000000007918 */ /* 0x000fe20000000000 */
[----:B------:R-:W-:Y:S01]  /*12820*/  UMOV UR4, 0x50 ;  /* 0x0000005000047882 */ /* 0x000fe20000000000 */
[----:B------:R-:W-:Y:S02]  /*12830*/  IMAD.U32 R0, RZ, RZ, UR8 ;  /* 0x00000008ff007e24 */ /* 0x000fe4000f8e00ff */
[----:B0-----:R-:W-:Y:S02]  /*12840*/  IMAD.MOV.U32 R3, RZ, RZ, 0xf ;  /* 0x0000000fff037424 */ /* 0x001fe400078e00ff */
[----:B------:R-:W-:Y:S01]  /*12850*/  IMAD.MOV.U32 R7, RZ, RZ, 0x1 ;  /* 0x00000001ff077424 */ /* 0x000fe200078e00ff */
[----:B------:R-:W-:-:S04]  /*12860*/  LOP3.LUT R0, R0, 0xffff, RZ, 0xc0, !PT ;  /* 0x0000ffff00007812 */ /* 0x000fc800078ec0ff */
[----:B------:R-:W-:-:S05]  /*12870*/  SHF.R.U32.HI R0, RZ, 0x5, R0 ;  /* 0x00000005ff007819 */ /* 0x000fca0000011600 */
[----:B------:R-:W-:Y:S01]  /*12880*/  VIADD R2, R0, 0x10 ;  /* 0x0000001000027836 */ /* 0x000fe20000000000 */
[----:B------:R-:W-:Y:S01]  /*12890*/  SHF.L.U32 R0, R3, R0, RZ ;  /* 0x0000000003007219 */ /* 0x000fe200000006ff */
[----:B-1----:R-:W-:-:S03]  /*128a0*/  ULEA UR6, UR5, UR4, 0x18 ;  /* 0x0000000405067291 */ /* 0x002fc6000f8ec0ff */
[----:B------:R-:W-:-:S04]  /*128b0*/  SHF.L.U32 R3, R7, R2, RZ ;  /* 0x0000000207037219 */ /* 0x000fc800000006ff */
[----:B------:R-:W-:Y:S02]  /*128c0*/  LOP3.LUT R0, R3, R0, RZ, 0xfc, !PT ;  /* 0x0000000003007212 */ /* 0x000fe400078efcff */
[----:B------:R-:W0:Y:S02]  /*128d0*/  LDS R5, [UR6] ;  /* 0x00000006ff057984 */ /* 0x000e240008000800 */
[C---:B------:R-:W-:Y:S02]  /*128e0*/  LOP3.LUT R2, R0.reuse, 0xffff, RZ, 0xc0, !PT ;  /* 0x0000ffff00027812 */ /* 0x040fe400078ec0ff */
[----:B0-----:R-:W-:-:S04]  /*128f0*/  LOP3.LUT R3, R0, 0xffff, R5, 0x80, !PT ;  /* 0x0000ffff00037812 */ /* 0x001fc800078e8005 */
[----:B------:R-:W-:-:S13]  /*12900*/  ISETP.NE.AND P0, PT, R3, R2, PT ;  /* 0x000000020300720c */ /* 0x000fda0003f05270 */
[----:B------:R-:W-:Y:S05]  /*12910*/  @P0 BRA `(.L_x_14) ;  /* 0x0000000000500947 */ /* 0x000fea0003800000 */
[----:B------:R-:W-:Y:S02]  /*12920*/  SHF.R.U32.HI R5, RZ, 0x10, R5 ;  /* 0x00000010ff057819 */ /* 0x000fe40000011605 */
[----:B------:R-:W-:-:S04]  /*12930*/  SHF.R.U32.HI R2, RZ, 0x10, R0 ;  /* 0x00000010ff027819 */ /* 0x000fc80000011600 */
[----:B------:R-:W-:-:S04]  /*12940*/  LOP3.LUT R5, R5, R2, RZ, 0xc0, !PT ;  /* 0x0000000205057212 */ /* 0x000fc800078ec0ff */
[----:B------:R-:W-:-:S13]  /*12950*/  ISETP.NE.AND P0, PT, R5, R2, PT ;  /* 0x000000020500720c */ /* 0x000fda0003f05270 */
[----:B------:R-:W-:Y:S05]  /*12960*/  @P0 BRA `(.L_x_15) ;  /* 0x0000000000300947 */ /* 0x000fea0003800000 */
[----:B------:R-:W-:Y:S01]  /*12970*/  R2UR UR4, R0 ;  /* 0x00000000000472ca */ /* 0x000fe200000e0000 */
[----:B------:R-:W-:Y:S01]  /*12980*/  VOTEU.ANY UR5, UPT, PT ;  /* 0x0000000000057886 */ /* 0x000fe200038e0100 */
[----:B------:R-:W0:Y:S01]  /*12990*/  S2R R0, SR_LANEID ;  /* 0x0000000000007919 */ /* 0x000e220000000000 */
[----:B------:R-:W-:-:S10]  /*129a0*/  UFLO.U32 UR5, UR5 ;  /* 0x00000005000572bd */ /* 0x000fd400080e0000 */
[----:B------:R-:W-:-:S06]  /*129b0*/  ULOP3.LUT UR4, URZ, UR4, URZ, 0x33, !UPT ;  /* 0x00000004ff047292 */ /* 0x000fcc000f8e33ff */
[----:B------:R-:W-:-:S04]  /*129c0*/  IMAD.U32 R2, RZ, RZ, UR4 ;  /* 0x00000004ff027e24 */ /* 0x000fc8000f8e00ff */
[----:B------:R-:W1:Y:S02]  /*129d0*/  REDUX UR7, R2 ;  /* 0x00000000020773c4 */ /* 0x000e640000000000 */
[----:B------:R2:W-:Y:S01]  /*129e0*/  UTCATOMSWS.AND URZ, UR4 ;  /* 0x0000000400ff79e3 */ /* 0x0005e20008000000 */
[----:B0-----:R-:W-:Y:S01]  /*129f0*/  ISETP.EQ.U32.AND P0, PT, R0, UR5, PT ;  /* 0x0000000500007c0c */ /* 0x001fe2000bf02070 */
[----:B-1----:R-:W-:-:S12]  /*12a00*/  IMAD.U32 R0, RZ, RZ, UR7 ;  /* 0x00000007ff007e24 */ /* 0x002fd8000f8e00ff */
[----:B------:R2:W-:Y:S01]  /*12a10*/  @P0 ATOMS.AND RZ, [UR6], R0 ;  /* 0x00000000ffff098c */ /* 0x0005e2000a800006 */
[----:B------:R-:W-:Y:S05]  /*12a20*/  BRA `(.L_x_13) ;  /* 0x0000000000147947 */ /* 0x000fea0003800000 */
.L_x_15:
[----:B------:R-:W-:-:S07]  /*12a30*/  MOV R2, 0x12a50 ;  /* 0x00012a5000027802 */ /* 0x000fce0000000f00 */
[----:B------:R-:W-:Y:S05]  /*12a40*/  CALL.REL.NOINC `($__internal_0_$__cuda_sm10x_tcgen05_guardrail_trap_col_being_dealloced_not_returned_by_alloc) ;  /* 0x00000000002c7944 */ /* 0x000fea0003c00000 */
[----:B------:R-:W-:Y:S05]  /*12a50*/  BRA `(.L_x_13) ;  /* 0x0000000000087947 */ /* 0x000fea0003800000 */
.L_x_14:
[----:B------:R-:W-:-:S07]  /*12a60*/  MOV R2, 0x12a80 ;  /* 0x00012a8000027802 */ /* 0x000fce0000000f00 */
[----:B------:R-:W-:Y:S05]  /*12a70*/  CALL.REL.NOINC `($__internal_2_$__cuda_sm10x_tcgen05_guardrail_trap_unallocated_columns_being_dealloced) ;  /* 0x0000000000387944 */ /* 0x000fea0003c00000 */
.L_x_13:
[----:B------:R-:W-:Y:S01]  /*12a80*/  NOP ;  /* 0x0000000000007918 */ /* 0x000fe20000000000 */
[----:B--2---:R-:W-:Y:S05]  /*12a90*/  EXIT ;  /* 0x000000000000794d */ /* 0x004fea0003800000 */
.L_x_8:
[----:B------:R-:W0:Y:S02]  /*12aa0*/  SYNCS.PHASECHK.TRANS64.TRYWAIT P3, [UR6], R103 ;  /* 0x00000067ff0075a7 */ /* 0x000e240008061106 */
[----:B0-----:R-:W-:Y:S05]  /*12ab0*/  @!P3 BRA `(.L_x_8) ;  /* 0xfffffffc00f8b947 */ /* 0x001fea000383ffff */
[----:B------:R-:W-:Y:S05]  /*12ac0*/  BRA `(.L_x_16) ;  /* 0xffffff90007c7947 */ /* 0x000fea000383ffff */
.L_x_12:
[----:B------:R-:W1:Y:S02]  /*12ad0*/  SYNCS.PHASECHK.TRANS64.TRYWAIT P0, [UR6], R0 ;  /* 0x00000000ff0075a7 */ /* 0x000e640008001106 */
[----:B-1----:R-:W-:Y:S05]  /*12ae0*/  @!P0 BRA `(.L_x_12) ;  /* 0xfffffffc00f88947 */ /* 0x002fea000383ffff */
[----:B------:R-:W-:Y:S05]  /*12af0*/  BRA `(.L_x_11) ;  /* 0xffffffd000f47947 */ /* 0x000fea000383ffff */
        .weak           $__internal_0_$__cuda_sm10x_tcgen05_guardrail_trap_col_being_dealloced_not_returned_by_alloc
        .type           $__internal_0_$__cuda_sm10x_tcgen05_guardrail_trap_col_being_dealloced_not_returned_by_alloc,@function
        .size           $__internal_0_$__cuda_sm10x_tcgen05_guardrail_trap_col_being_dealloced_not_returned_by_alloc,($__internal_1_$__cuda_sm10x_tcgen05_guardrail_trap_phase_invalid_during_alloc - $__internal_0_$__cuda_sm10x_tcgen05_guardrail_trap_col_being_dealloced_not_returned_by_alloc)
$__internal_0_$__cuda_sm10x_tcgen05_guardrail_trap_col_being_dealloced_not_returned_by_alloc:
[----:B------:R-:W-:Y:S05]  /*12b00*/  BPT.TRAP 0x1 ;  /* 0x000000040000795c */ /* 0x000fea0000300000 */
[----:B------:R-:W-:-:S04]  /*12b10*/  IMAD.MOV.U32 R3, RZ, RZ, 0x0 ;  /* 0x00000000ff037424 */ /* 0x000fc800078e00ff */
[----:B------:R-:W-:Y:S05]  /*12b20*/  RET.REL.NODEC R2 `(matmul_kernel) ;  /* 0xfffffed402347950 */ /* 0x000fea0003c3ffff */
        .weak           $__internal_1_$__cuda_sm10x_tcgen05_guardrail_trap_phase_invalid_during_alloc
        .type           $__internal_1_$__cuda_sm10x_tcgen05_guardrail_trap_phase_invalid_during_alloc,@function
        .size           $__internal_1_$__cuda_sm10x_tcgen05_guardrail_trap_phase_invalid_during_alloc,($__internal_2_$__cuda_sm10x_tcgen05_guardrail_trap_unallocated_columns_being_dealloced - $__internal_1_$__cuda_sm10x_tcgen05_guardrail_trap_phase_invalid_during_alloc)
$__internal_1_$__cuda_sm10x_tcgen05_guardrail_trap_phase_invalid_during_alloc:
[----:B------:R-:W-:Y:S05]  /*12b30*/  BPT.TRAP 0x1 ;  /* 0x000000040000795c */ /* 0x000fea0000300000 */
[----:B------:R-:W-:-:S04]  /*12b40*/  IMAD.MOV.U32 R3, RZ, RZ, 0x0 ;  /* 0x00000000ff037424 */ /* 0x000fc800078e00ff */
[----:B------:R-:W-:Y:S05]  /*12b50*/  RET.REL.NODEC R2 `(matmul_kernel) ;  /* 0xfffffed402287950 */ /* 0x000fea0003c3ffff */
        .weak           $__internal_2_$__cuda_sm10x_tcgen05_guardrail_trap_unallocated_columns_being_dealloced
        .type           $__internal_2_$__cuda_sm10x_tcgen05_guardrail_trap_unallocated_columns_being_dealloced,@function
        .size           $__internal_2_$__cuda_sm10x_tcgen05_guardrail_trap_unallocated_columns_being_dealloced,(.L_x_20 - $__internal_2_$__cuda_sm10x_tcgen05_guardrail_trap_unallocated_columns_being_dealloced)
$__internal_2_$__cuda_sm10x_tcgen05_guardrail_trap_unallocated_columns_being_dealloced:
[----:B------:R-:W-:Y:S05]  /*12b60*/  BPT.TRAP 0x1 ;  /* 0x000000040000795c */ /* 0x000fea0000300000 */
[----:B------:R-:W-:-:S04]  /*12b70*/  IMAD.MOV.U32 R3, RZ, RZ, 0x0 ;  /* 0x00000000ff037424 */ /* 0x000fc800078e00ff */
[----:B------:R-:W-:Y:S05]  /*12b80*/  RET.REL.NODEC R2 `(matmul_kernel) ;  /* 0xfffffed4021c7950 */ /* 0x000fea0003c3ffff */
.L_x_17:
[----:B------:R-:W-:-:S00]  /*12b90*/  BRA `(.L_x_17) ;  /* 0xfffffffc00fc7947 */ /* 0x000fc0000383ffff */
[----:B------:R-:W-:-:S00]  /*12ba0*/  NOP ;  /* 0x0000000000007918 */ /* 0x000fc00000000000 */
        /* <DEDUP_REMOVED lines=13> */
.L_x_20:


//--------------------- .nv.shared.matmul_kernel  --------------------------
	.section	.nv.shared.matmul_kernel,"aw",@nobits
	.sectionflags	@""
	.align	16
	.zero		1024


//--------------------- .nv.shared.reserved.0     --------------------------
	.section	.nv.shared.reserved.0,"aw",@nobits
	.align	8
	.weak		__nv_reservedSMEM_offset_0_alias
	.size		__nv_reservedSMEM_offset_0_alias, 0, 64
	.other		__nv_reservedSMEM_offset_0_alias,@"STO_CUDA_RESERVED_SHARED STV_DEFAULT"
__nv_reservedSMEM_offset_0_alias:
	.zero		0
.nv.shared.reserved.0:
	.zero		64
	.weak		__nv_reservedSMEM_allocation_phase
	.type		__nv_reservedSMEM_allocation_phase,@object
	.size		__nv_reservedSMEM_allocation_phase,(.L_0 - __nv_reservedSMEM_allocation_phase)
__nv_reservedSMEM_allocation_phase:
	.zero		1
.L_0:
	.zero		7
	.weak		__nv_reservedSMEM_devtool_atexit_pc
	.type		__nv_reservedSMEM_devtool_atexit_pc,@object
	.size		__nv_reservedSMEM_devtool_atexit_pc,(__nv_reservedSMEM_allocation_mask - __nv_reservedSMEM_devtool_atexit_pc)
__nv_reservedSMEM_devtool_atexit_pc:
	.zero		8
	.weak		__nv_reservedSMEM_allocation_mask
	.type		__nv_reservedSMEM_allocation_mask,@object
	.size		__nv_reservedSMEM_allocation_mask,(.L_2 - __nv_reservedSMEM_allocation_mask)
__nv_reservedSMEM_allocation_mask:
	.zero		4
.L_2:


//--------------------- .nv.constant0.matmul_kernel --------------------------
	.section	.nv.constant0.matmul_kernel,"a",@progbits
	.sectionflags	@""
	.align	4
.nv.constant0.matmul_kernel:
	.zero		976


//--------------------- SYMBOLS --------------------------

	.type		.nv.reservedSmem.offset0,@object
	.size		.nv.reservedSmem.offset0,0x4
	.type		.nv.reservedSmem.cap,@object
	.size		.nv.reservedSmem.cap,0x4
